	.target	sm_90a

	.elftype	@"ET_EXEC"


//--------------------- .note.nv.tkinfo           --------------------------
	.section	.note.nv.tkinfo,"",@"SHT_NOTE"
	.sectionflags	@"SHF_NOTE_NV_TKINFO"
	.tkinfo
        /*0018*/ 	.word	0x00000002
        /*0030*/ 	.string	""
        /*0030*/ 	.string	"ptxas"
        /*0030*/ 	.string	"Cuda compilation tools, release 13.0, V13.0.88"
        /*0030*/ 	.string	"Build cuda_13.0.r13.0/compiler.36424714_0"
        /*0030*/ 	.string	"-v  -suppress-debug-info  -lineinfo  -arch sm_90a "



//--------------------- .note.nv.cuinfo           --------------------------
	.section	.note.nv.cuinfo,"",@"SHT_NOTE"
	.sectionflags	@"SHF_NOTE_NV_CUINFO"
        /*0018*/ 	.short	0x0002
        /*001a*/ 	.short	0x005a
        /*001c*/ 	.short	0x0082
	.zero		2


//--------------------- .nv.info                  --------------------------
	.section	.nv.info,"",@"SHT_CUDA_INFO"
	.align	4


	//----- nvinfo : EIATTR_REGCOUNT
	.align		4
        /*0000*/ 	.byte	0x04, 0x2f
        /*0002*/ 	.short	(.L_1 - .L_0)
	.align		4
.L_0:
        /*0004*/ 	.word	index@(matmul_kernel)
        /*0008*/ 	.word	0x000000ff


	//----- nvinfo : EIATTR_FRAME_SIZE
	.align		4
.L_1:
        /*000c*/ 	.byte	0x04, 0x11
        /*000e*/ 	.short	(.L_3 - .L_2)
	.align		4
.L_2:
        /*0010*/ 	.word	index@(matmul_kernel)
        /*0014*/ 	.word	0x00000658


	//----- nvinfo : EIATTR_MIN_STACK_SIZE
	.align		4
.L_3:
        /*0018*/ 	.byte	0x04, 0x12
        /*001a*/ 	.short	(.L_5 - .L_4)
	.align		4
.L_4:
        /*001c*/ 	.word	index@(matmul_kernel)
        /*0020*/ 	.word	0x00000658
.L_5:


//--------------------- .nv.compat                --------------------------
	.section	.nv.compat,"",@"SHT_CUDA_COMPAT_INFO"
	.align	4
        /*0000*/ 	.byte	0x02, 0x09, 0x01, 0x00, 0x02, 0x02, 0x04, 0x00, 0x02, 0x05, 0x05, 0x00, 0x03, 0x07, 0x01, 0x01
        /*0010*/ 	.byte	0x02, 0x03, 0x00, 0x00, 0x02, 0x06, 0x01, 0x00, 0x04, 0x0b, 0x08, 0x00, 0x00, 0x00, 0x00, 0x00
        /*0020*/ 	.byte	0x00, 0x00, 0x00, 0x00


//--------------------- .nv.info.matmul_kernel    --------------------------
	.section	.nv.info.matmul_kernel,"",@"SHT_CUDA_INFO"
	.sectionflags	@""
	.align	4


	//----- nvinfo : EIATTR_CUDA_API_VERSION
	.align		4
        /*0000*/ 	.byte	0x04, 0x37
        /*0002*/ 	.short	(.L_7 - .L_6)
.L_6:
        /*0004*/ 	.word	0x00000082


	//----- nvinfo : EIATTR_KPARAM_INFO
	.align		4
.L_7:
        /*0008*/ 	.byte	0x04, 0x17
        /*000a*/ 	.short	(.L_9 - .L_8)
.L_8:
        /*000c*/ 	.word	0x00000000
        /*0010*/ 	.short	0x000d
        /*0012*/ 	.short	0x0048
        /*0014*/ 	.byte	0x00, 0xf4, 0x21, 0x00


	//----- nvinfo : EIATTR_KPARAM_INFO
	.align		4
.L_9:
        /*0018*/ 	.byte	0x04, 0x17
        /*001a*/ 	.short	(.L_11 - .L_10)
.L_10:
        /*001c*/ 	.word	0x00000000
        /*0020*/ 	.short	0x000c
        /*0022*/ 	.short	0x0040
        /*0024*/ 	.byte	0x00, 0xf4, 0x21, 0x00


	//----- nvinfo : EIATTR_KPARAM_INFO
	.align		4
.L_11:
        /*0028*/ 	.byte	0x04, 0x17
        /*002a*/ 	.short	(.L_13 - .L_12)
.L_12:
        /*002c*/ 	.word	0x00000000
        /*0030*/ 	.short	0x000b
        /*0032*/ 	.short	0x0038
        /*0034*/ 	.byte	0x00, 0xf0, 0x11, 0x00


	//----- nvinfo : EIATTR_KPARAM_INFO
	.align		4
.L_13:
        /*0038*/ 	.byte	0x04, 0x17
        /*003a*/ 	.short	(.L_15 - .L_14)
.L_14:
        /*003c*/ 	.word	0x00000000
        /*0040*/ 	.short	0x000a
        /*0042*/ 	.short	0x0034
        /*0044*/ 	.byte	0x00, 0xf0, 0x11, 0x00


	//----- nvinfo : EIATTR_KPARAM_INFO
	.align		4
.L_15:
        /*0048*/ 	.byte	0x04, 0x17
        /*004a*/ 	.short	(.L_17 - .L_16)
.L_16:
        /*004c*/ 	.word	0x00000000
        /*0050*/ 	.short	0x0009
        /*0052*/ 	.short	0x0030
        /*0054*/ 	.byte	0x00, 0xf0, 0x11, 0x00


	//----- nvinfo : EIATTR_KPARAM_INFO
	.align		4
.L_17:
        /*0058*/ 	.byte	0x04, 0x17
        /*005a*/ 	.short	(.L_19 - .L_18)
.L_18:
        /*005c*/ 	.word	0x00000000
        /*0060*/ 	.short	0x0008
        /*0062*/ 	.short	0x002c
        /*0064*/ 	.byte	0x00, 0xf0, 0x11, 0x00


	//----- nvinfo : EIATTR_KPARAM_INFO
	.align		4
.L_19:
        /*0068*/ 	.byte	0x04, 0x17
        /*006a*/ 	.short	(.L_21 - .L_20)
.L_20:
        /*006c*/ 	.word	0x00000000
        /*0070*/ 	.short	0x0007
        /*0072*/ 	.short	0x0028
        /*0074*/ 	.byte	0x00, 0xf0, 0x11, 0x00


	//----- nvinfo : EIATTR_KPARAM_INFO
	.align		4
.L_21:
        /*0078*/ 	.byte	0x04, 0x17
        /*007a*/ 	.short	(.L_23 - .L_22)
.L_22:
        /*007c*/ 	.word	0x00000000
        /*0080*/ 	.short	0x0006
        /*0082*/ 	.short	0x0024
        /*0084*/ 	.byte	0x00, 0xf0, 0x11, 0x00


	//----- nvinfo : EIATTR_KPARAM_INFO
	.align		4
.L_23:
        /*0088*/ 	.byte	0x04, 0x17
        /*008a*/ 	.short	(.L_25 - .L_24)
.L_24:
        /*008c*/ 	.word	0x00000000
        /*0090*/ 	.short	0x0005
        /*0092*/ 	.short	0x0020
        /*0094*/ 	.byte	0x00, 0xf0, 0x11, 0x00


	//----- nvinfo : EIATTR_KPARAM_INFO
	.align		4
.L_25:
        /*0098*/ 	.byte	0x04, 0x17
        /*009a*/ 	.short	(.L_27 - .L_26)
.L_26:
        /*009c*/ 	.word	0x00000000
        /*00a0*/ 	.short	0x0004
        /*00a2*/ 	.short	0x001c
        /*00a4*/ 	.byte	0x00, 0xf0, 0x11, 0x00


	//----- nvinfo : EIATTR_KPARAM_INFO
	.align		4
.L_27:
        /*00a8*/ 	.byte	0x04, 0x17
        /*00aa*/ 	.short	(.L_29 - .L_28)
.L_28:
        /*00ac*/ 	.word	0x00000000
        /*00b0*/ 	.short	0x0003
        /*00b2*/ 	.short	0x0018
        /*00b4*/ 	.byte	0x00, 0xf0, 0x11, 0x00


	//----- nvinfo : EIATTR_KPARAM_INFO
	.align		4
.L_29:
        /*00b8*/ 	.byte	0x04, 0x17
        /*00ba*/ 	.short	(.L_31 - .L_30)
.L_30:
        /*00bc*/ 	.word	0x00000000
        /*00c0*/ 	.short	0x0002
        /*00c2*/ 	.short	0x0010
        /*00c4*/ 	.byte	0x00, 0xf4, 0x21, 0x00


	//----- nvinfo : EIATTR_KPARAM_INFO
	.align		4
.L_31:
        /*00c8*/ 	.byte	0x04, 0x17
        /*00ca*/ 	.short	(.L_33 - .L_32)
.L_32:
        /*00cc*/ 	.word	0x00000000
        /*00d0*/ 	.short	0x0001
        /*00d2*/ 	.short	0x0008
        /*00d4*/ 	.byte	0x00, 0xf4, 0x21, 0x00


	//----- nvinfo : EIATTR_KPARAM_INFO
	.align		4
.L_33:
        /*00d8*/ 	.byte	0x04, 0x17
        /*00da*/ 	.short	(.L_35 - .L_34)
.L_34:
        /*00dc*/ 	.word	0x00000000
        /*00e0*/ 	.short	0x0000
        /*00e2*/ 	.short	0x0000
        /*00e4*/ 	.byte	0x00, 0xf4, 0x21, 0x00


	//----- nvinfo : EIATTR_SPARSE_MMA_MASK
	.align		4
.L_35:
        /*00e8*/ 	.byte	0x03, 0x50
        /*00ea*/ 	.short	0x0000


	//----- nvinfo : EIATTR_MAXREG_COUNT
	.align		4
        /*00ec*/ 	.byte	0x03, 0x1b
        /*00ee*/ 	.short	0x00ff


	//----- nvinfo : EIATTR_NUM_BARRIERS
	.align		4
        /*00f0*/ 	.byte	0x02, 0x4c
        /*00f2*/ 	.byte	0x01
	.zero		1


	//----- nvinfo : EIATTR_ANNOTATIONS
	.align		4
        /*00f4*/ 	.byte	0x04, 0x55
        /*00f6*/ 	.short	(.L_37 - .L_36)


	//   ....[0]....
.L_36:
        /*00f8*/ 	.word	0x00000001
        /*00fc*/ 	.byte	0x30, 0x06, 0x00, 0x00, 0x01, 0x00, 0x00, 0x00, 0x50, 0x42, 0x00, 0x00, 0x01, 0x00, 0x00, 0x00
        /* <DEDUP_REMOVED lines=692> */
        /*2c4c*/ 	.byte	0xf0, 0x19, 0x01, 0x00, 0x01, 0x00, 0x00, 0x00, 0xa0, 0x20, 0x01, 0x00


	//----- nvinfo : EIATTR_MERCURY_ISA_VERSION
	.align		4
.L_37:
        /*2c58*/ 	.byte	0x03, 0x5f
        /*2c5a*/ 	.short	0x0101


	//----- nvinfo : EIATTR_EXIT_INSTR_OFFSETS
	.align		4
        /*2c5c*/ 	.byte	0x04, 0x1c
        /*2c5e*/ 	.short	(.L_39 - .L_38)


	//   ....[0]....
.L_38:
        /*2c60*/ 	.word	0x00013da0


	//   ....[1]....
        /*2c64*/ 	.word	0x00013dd0


	//----- nvinfo : EIATTR_REQNTID
	.align		4
.L_39:
        /*2c68*/ 	.byte	0x04, 0x10
        /*2c6a*/ 	.short	(.L_41 - .L_40)
.L_40:
        /*2c6c*/ 	.word	0x00000080
        /*2c70*/ 	.word	0x00000001
        /*2c74*/ 	.word	0x00000001


	//----- nvinfo : EIATTR_CBANK_PARAM_SIZE
	.align		4
.L_41:
        /*2c78*/ 	.byte	0x03, 0x19
        /*2c7a*/ 	.short	0x0050


	//----- nvinfo : EIATTR_PARAM_CBANK
	.align		4
        /*2c7c*/ 	.byte	0x04, 0x0a
        /*2c7e*/ 	.short	(.L_43 - .L_42)
	.align		4
.L_42:
        /*2c80*/ 	.word	index@(.nv.constant0.matmul_kernel)
        /*2c84*/ 	.short	0x0210
        /*2c86*/ 	.short	0x0050


	//----- nvinfo : EIATTR_SW_WAR
	.align		4
.L_43:
        /*2c88*/ 	.byte	0x04, 0x36
        /*2c8a*/ 	.short	(.L_45 - .L_44)
.L_44:
        /*2c8c*/ 	.word	0x00000008
.L_45:


//--------------------- .nv.callgraph             --------------------------
	.section	.nv.callgraph,"",@"SHT_CUDA_CALLGRAPH"
	.align	4
	.sectionentsize	8
	.align		4
        /*0000*/ 	.word	0x00000000
	.align		4
        /*0004*/ 	.word	0xffffffff
	.align		4
        /*0008*/ 	.word	0x00000000
	.align		4
        /*000c*/ 	.word	0xfffffffe
	.align		4
        /*0010*/ 	.word	0x00000000
	.align		4
        /*0014*/ 	.word	0xfffffffd
	.align		4
        /*0018*/ 	.word	0x00000000
	.align		4
        /*001c*/ 	.word	0xfffffffc


//--------------------- .text.matmul_kernel       --------------------------
	.section	.text.matmul_kernel,"ax",@progbits
	.align	128
        .global         matmul_kernel
        .type           matmul_kernel,@function
        .size           matmul_kernel,(.L_x_3 - matmul_kernel)
        .other          matmul_kernel,@"STO_CUDA_ENTRY STV_DEFAULT"
matmul_kernel:
.text.matmul_kernel:
[----:B------:R-:W0:Y:S08]  /*0000*/  LDC R1, c[0x0][0x28] ;  /* 0x00000a00ff017b82 */ /* 0x000e300000000800 */
[----:B------:R-:W1:Y:S01]  /*0010*/  LDC.64 R56, c[0x0][0x228] ;  /* 0x00008a00ff387b82 */ /* 0x000e620000000a00 */
[----:B------:R-:W2:Y:S01]  /*0020*/  S2R R5, SR_CTAID.X ;  /* 0x0000000000057919 */ /* 0x000ea20000002500 */
[----:B0-----:R-:W-:Y:S01]  /*0030*/  VIADD R1, R1, 0xfffff9a8 ;  /* 0xfffff9a801017836 */ /* 0x001fe20000000000 */
[----:B------:R-:W-:Y:S01]  /*0040*/  UMOV UR4, 0x400 ;  /* 0x0000040000047882 */ /* 0x000fe20000000000 */
[----:B------:R-:W-:Y:S01]  /*0050*/  ULDC.64 UR6, c[0x0][0x208] ;  /* 0x0000820000067ab9 */ /* 0x000fe20000000a00 */
[----:B------:R-:W-:-:S02]  /*0060*/  CS2R R28, SRZ ;  /* 0x00000000001c7805 */ /* 0x000fc4000001ff00 */
[----:B------:R-:W-:Y:S02]  /*0070*/  CS2R R30, SRZ ;  /* 0x00000000001e7805 */ /* 0x000fe4000001ff00 */
[----:B------:R-:W-:Y:S01]  /*0080*/  CS2R R32, SRZ ;  /* 0x0000000000207805 */ /* 0x000fe2000001ff00 */
[----:B------:R-:W0:Y:S01]  /*0090*/  LDC R112, c[0x0][0x230] ;  /* 0x00008c00ff707b82 */ /* 0x000e220000000800 */
[----:B------:R-:W-:Y:S02]  /*00a0*/  CS2R R34, SRZ ;  /* 0x0000000000227805 */ /* 0x000fe4000001ff00 */
[----:B------:R-:W-:Y:S02]  /*00b0*/  CS2R R36, SRZ ;  /* 0x0000000000247805 */ /* 0x000fe4000001ff00 */
[----:B------:R-:W-:Y:S02]  /*00c0*/  CS2R R38, SRZ ;  /* 0x0000000000267805 */ /* 0x000fe4000001ff00 */
[----:B------:R-:W-:-:S02]  /*00d0*/  CS2R R40, SRZ ;  /* 0x0000000000287805 */ /* 0x000fc4000001ff00 */
[----:B------:R-:W-:Y:S02]  /*00e0*/  CS2R R42, SRZ ;  /* 0x00000000002a7805 */ /* 0x000fe4000001ff00 */
[----:B------:R-:W-:Y:S02]  /*00f0*/  CS2R R44, SRZ ;  /* 0x00000000002c7805 */ /* 0x000fe4000001ff00 */
[----:B------:R-:W-:Y:S01]  /*0100*/  CS2R R46, SRZ ;  /* 0x00000000002e7805 */ /* 0x000fe2000001ff00 */
[----:B------:R-:W3:Y:S01]  /*0110*/  S2UR UR5, SR_CgaCtaId ;  /* 0x00000000000579c3 */ /* 0x000ee20000008800 */
[----:B------:R-:W-:Y:S02]  /*0120*/  CS2R R48, SRZ ;  /* 0x0000000000307805 */ /* 0x000fe4000001ff00 */
[----:B------:R-:W-:Y:S02]  /*0130*/  CS2R R50, SRZ ;  /* 0x0000000000327805 */ /* 0x000fe4000001ff00 */
[----:B------:R-:W-:-:S02]  /*0140*/  CS2R R52, SRZ ;  /* 0x0000000000347805 */ /* 0x000fc4000001ff00 */
[----:B------:R-:W-:Y:S01]  /*0150*/  CS2R R54, SRZ ;  /* 0x0000000000367805 */ /* 0x000fe2000001ff00 */
[----:B-1----:R-:W-:-:S05]  /*0160*/  VIADD R0, R57, 0x3f ;  /* 0x0000003f39007836 */ /* 0x002fca0000000000 */
[----:B------:R-:W-:Y:S01]  /*0170*/  SHF.R.S32.HI R3, RZ, 0x1f, R0 ;  /* 0x0000001fff037819 */ /* 0x000fe20000011400 */
[----:B0-----:R-:W-:-:S03]  /*0180*/  VIADD R112, R112, 0x7f ;  /* 0x0000007f70707836 */ /* 0x001fc60000000000 */
[----:B------:R-:W-:Y:S02]  /*0190*/  LEA.HI R3, R3, R0, RZ, 0x6 ;  /* 0x0000000003037211 */ /* 0x000fe400078f30ff */
[----:B--2---:R-:W-:Y:S02]  /*01a0*/  IABS R8, R5 ;  /* 0x0000000500087213 */ /* 0x004fe40000000000 */
[----:B------:R-:W-:Y:S01]  /*01b0*/  SHF.R.S32.HI R4, RZ, 0x6, R3 ;  /* 0x00000006ff047819 */ /* 0x000fe20000011403 */
[----:B---3--:R-:W-:-:S03]  /*01c0*/  ULEA UR4, UR5, UR4, 0x18 ;  /* 0x0000000405047291 */ /* 0x008fc6000f8ec03f */
[-C--:B------:R-:W-:Y:S02]  /*01d0*/  IABS R7, R4.reuse ;  /* 0x0000000400077213 */ /* 0x080fe40000000000 */
[----:B------:R-:W-:Y:S02]  /*01e0*/  IABS R10, R4 ;  /* 0x00000004000a7213 */ /* 0x000fe40000000000 */
[----:B------:R-:W0:Y:S08]  /*01f0*/  I2F.RP R0, R7 ;  /* 0x0000000700007306 */ /* 0x000e300000209400 */
[----:B0-----:R-:W0:Y:S02]  /*0200*/  MUFU.RCP R0, R0 ;  /* 0x0000000000007308 */ /* 0x001e240000001000 */
[----:B0-----:R-:W-:-:S02]  /*0210*/  VIADD R2, R0, 0xffffffe ;  /* 0x0ffffffe00027836 */ /* 0x001fc40000000000 */
[----:B------:R-:W-:-:S04]  /*0220*/  IMAD.MOV R0, RZ, RZ, -R10 ;  /* 0x000000ffff007224 */ /* 0x000fc800078e0a0a */
[----:B------:R0:W1:Y:S02]  /*0230*/  F2I.FTZ.U32.TRUNC.NTZ R3, R2 ;  /* 0x0000000200037305 */ /* 0x000064000021f000 */
[----:B0-----:R-:W-:Y:S02]  /*0240*/  IMAD.MOV.U32 R2, RZ, RZ, RZ ;  /* 0x000000ffff027224 */ /* 0x001fe400078e00ff */
[----:B-1----:R-:W-:-:S04]  /*0250*/  IMAD.MOV R6, RZ, RZ, -R3 ;  /* 0x000000ffff067224 */ /* 0x002fc800078e0a03 */
[----:B------:R-:W-:Y:S02]  /*0260*/  IMAD R9, R6, R7, RZ ;  /* 0x0000000706097224 */ /* 0x000fe400078e02ff */
[----:B------:R-:W-:Y:S02]  /*0270*/  IMAD.MOV.U32 R6, RZ, RZ, R8 ;  /* 0x000000ffff067224 */ /* 0x000fe400078e0008 */
[----:B------:R-:W-:-:S06]  /*0280*/  IMAD.HI.U32 R3, R3, R9, R2 ;  /* 0x0000000903037227 */ /* 0x000fcc00078e0002 */
[----:B------:R-:W-:-:S04]  /*0290*/  IMAD.HI.U32 R3, R3, R6, RZ ;  /* 0x0000000603037227 */ /* 0x000fc800078e00ff */
[----:B------:R-:W-:-:S05]  /*02a0*/  IMAD R0, R3, R0, R6 ;  /* 0x0000000003007224 */ /* 0x000fca00078e0206 */
[----:B------:R-:W-:-:S13]  /*02b0*/  ISETP.GT.U32.AND P1, PT, R7, R0, PT ;  /* 0x000000000700720c */ /* 0x000fda0003f24070 */
[----:B------:R-:W-:Y:S02]  /*02c0*/  @!P1 IMAD.IADD R0, R0, 0x1, -R7 ;  /* 0x0000000100009824 */ /* 0x000fe400078e0a07 */
[----:B------:R-:W-:Y:S01]  /*02d0*/  @!P1 VIADD R3, R3, 0x1 ;  /* 0x0000000103039836 */ /* 0x000fe20000000000 */
[----:B------:R-:W-:Y:S02]  /*02e0*/  ISETP.NE.AND P1, PT, R4, RZ, PT ;  /* 0x000000ff0400720c */ /* 0x000fe40003f25270 */
[----:B------:R-:W-:Y:S02]  /*02f0*/  ISETP.GE.U32.AND P0, PT, R0, R7, PT ;  /* 0x000000070000720c */ /* 0x000fe40003f06070 */
[----:B------:R-:W-:-:S04]  /*0300*/  LOP3.LUT R0, R5, R4, RZ, 0x3c, !PT ;  /* 0x0000000405007212 */ /* 0x000fc800078e3cff */
[----:B------:R-:W-:Y:S01]  /*0310*/  ISETP.GE.AND P2, PT, R0, RZ, PT ;  /* 0x000000ff0000720c */ /* 0x000fe20003f46270 */
[----:B------:R-:W-:-:S06]  /*0320*/  VIADD R0, R56, 0x7f ;  /* 0x0000007f38007836 */ /* 0x000fcc0000000000 */
[----:B------:R-:W-:-:S04]  /*0330*/  @P0 VIADD R3, R3, 0x1 ;  /* 0x0000000103030836 */ /* 0x000fc80000000000 */
[----:B------:R-:W-:Y:S01]  /*0340*/  IMAD.MOV.U32 R8, RZ, RZ, R3 ;  /* 0x000000ffff087224 */ /* 0x000fe200078e0003 */
[----:B------:R-:W-:-:S03]  /*0350*/  SHF.R.S32.HI R3, RZ, 0x1f, R0 ;  /* 0x0000001fff037819 */ /* 0x000fc60000011400 */
[----:B------:R-:W-:Y:S01]  /*0360*/  @!P2 IMAD.MOV R8, RZ, RZ, -R8 ;  /* 0x000000ffff08a224 */ /* 0x000fe200078e0a08 */
[----:B------:R-:W-:Y:S02]  /*0370*/  LEA.HI R3, R3, R0, RZ, 0x7 ;  /* 0x0000000003037211 */ /* 0x000fe400078f38ff */
[----:B------:R-:W-:-:S04]  /*0380*/  @!P1 LOP3.LUT R8, RZ, R4, RZ, 0x33, !PT ;  /* 0x00000004ff089212 */ /* 0x000fc800078e33ff */
[----:B------:R-:W-:Y:S01]  /*0390*/  LEA.HI.SX32 R3, R3, -R8, 0x19 ;  /* 0x8000000803037211 */ /* 0x000fe200078fcaff */
[----:B------:R-:W-:-:S03]  /*03a0*/  IMAD.MOV R6, RZ, RZ, -R8 ;  /* 0x000000ffff067224 */ /* 0x000fc600078e0a08 */
[----:B------:R-:W-:Y:S01]  /*03b0*/  VIMNMX R9, R3, 0x1, PT ;  /* 0x0000000103097848 */ /* 0x000fe20003fe0100 */
[----:B------:R-:W-:-:S03]  /*03c0*/  IMAD R6, R4, R6, R5 ;  /* 0x0000000604067224 */ /* 0x000fc600078e0205 */
        /* <DEDUP_REMOVED lines=9> */
[----:B------:R-:W-:Y:S01]  /*0460*/  IMAD.MOV.U32 R4, RZ, RZ, R10 ;  /* 0x000000ffff047224 */ /* 0x000fe200078e000a */
[----:B------:R-:W-:-:S03]  /*0470*/  IABS R10, R6 ;  /* 0x00000006000a7213 */ /* 0x000fc60000000000 */
[----:B------:R-:W-:Y:S02]  /*0480*/  IMAD R5, R4, R7, RZ ;  /* 0x0000000704057224 */ /* 0x000fe400078e02ff */
[----:B------:R-:W-:Y:S02]  /*0490*/  IMAD.MOV.U32 R4, RZ, RZ, R10 ;  /* 0x000000ffff047224 */ /* 0x000fe400078e000a */
[----:B------:R-:W-:Y:S02]  /*04a0*/  IMAD.HI.U32 R3, R3, R5, R2 ;  /* 0x0000000503037227 */ /* 0x000fe400078e0002 */
[----:B------:R-:W0:Y:S04]  /*04b0*/  S2R R2, SR_TID.X ;  /* 0x0000000000027919 */ /* 0x000e280000002100 */
[----:B------:R-:W-:-:S04]  /*04c0*/  IMAD.HI.U32 R3, R3, R4, RZ ;  /* 0x0000000403037227 */ /* 0x000fc800078e00ff */
[----:B------:R-:W-:Y:S01]  /*04d0*/  IMAD R0, R3, R0, R4 ;  /* 0x0000000003007224 */ /* 0x000fe200078e0204 */
[----:B------:R-:W-:-:S04]  /*04e0*/  CS2R R4, SRZ ;  /* 0x0000000000047805 */ /* 0x000fc8000001ff00 */
[----:B------:R-:W-:-:S13]  /*04f0*/  ISETP.GT.U32.AND P1, PT, R7, R0, PT ;  /* 0x000000000700720c */ /* 0x000fda0003f24070 */
[----:B------:R-:W-:Y:S02]  /*0500*/  @!P1 IMAD.IADD R0, R0, 0x1, -R7 ;  /* 0x0000000100009824 */ /* 0x000fe400078e0a07 */
[----:B------:R-:W-:Y:S01]  /*0510*/  @!P1 VIADD R3, R3, 0x1 ;  /* 0x0000000103039836 */ /* 0x000fe20000000000 */
[----:B------:R-:W-:Y:S02]  /*0520*/  ISETP.NE.AND P1, PT, R9, RZ, PT ;  /* 0x000000ff0900720c */ /* 0x000fe40003f25270 */
[----:B------:R-:W-:Y:S02]  /*0530*/  ISETP.GE.U32.AND P0, PT, R0, R7, PT ;  /* 0x000000070000720c */ /* 0x000fe40003f06070 */
[----:B------:R-:W-:Y:S02]  /*0540*/  LOP3.LUT R0, R6, R9, RZ, 0x3c, !PT ;  /* 0x0000000906007212 */ /* 0x000fe400078e3cff */
[----:B0-----:R-:W-:Y:S02]  /*0550*/  LOP3.LUT R110, R2, 0x7f, RZ, 0xc0, !PT ;  /* 0x0000007f026e7812 */ /* 0x001fe400078ec0ff */
[----:B------:R-:W-:-:S07]  /*0560*/  ISETP.GE.AND P2, PT, R0, RZ, PT ;  /* 0x000000ff0000720c */ /* 0x000fce0003f46270 */
[----:B------:R-:W-:Y:S01]  /*0570*/  @P0 VIADD R3, R3, 0x1 ;  /* 0x0000000103030836 */ /* 0x000fe20000000000 */
[----:B------:R-:W-:-:S05]  /*0580*/  ISETP.GE.AND P0, PT, R112, 0x80, PT ;  /* 0x000000807000780c */ /* 0x000fca0003f06270 */
[----:B------:R-:W-:Y:S01]  /*0590*/  @!P2 IMAD.MOV R3, RZ, RZ, -R3 ;  /* 0x000000ffff03a224 */ /* 0x000fe200078e0a03 */
[----:B------:R-:W-:-:S05]  /*05a0*/  @!P1 LOP3.LUT R3, RZ, R9, RZ, 0x33, !PT ;  /* 0x00000009ff039212 */ /* 0x000fca00078e33ff */
[----:B------:R-:W-:-:S04]  /*05b0*/  IMAD.MOV R0, RZ, RZ, -R3 ;  /* 0x000000ffff007224 */ /* 0x000fc800078e0a03 */
[----:B------:R-:W-:Y:S01]  /*05c0*/  IMAD R0, R9, R0, R6 ;  /* 0x0000000009007224 */ /* 0x000fe200078e0206 */
[----:B------:R-:W-:-:S03]  /*05d0*/  CS2R R6, SRZ ;  /* 0x0000000000067805 */ /* 0x000fc6000001ff00 */
[----:B------:R-:W-:Y:S02]  /*05e0*/  IMAD.IADD R8, R8, 0x1, R0 ;  /* 0x0000000108087824 */ /* 0x000fe400078e0200 */
[----:B------:R-:W-:Y:S02]  /*05f0*/  IMAD.SHL.U32 R0, R3, 0x40, RZ ;  /* 0x0000004003007824 */ /* 0x000fe400078e00ff */
[----:B------:R-:W-:Y:S02]  /*0600*/  IMAD R19, R8, 0x80, R110 ;  /* 0x0000008008137824 */ /* 0x000fe400078e026e */
[C---:B------:R-:W-:Y:S02]  /*0610*/  VIADD R74, R0.reuse, 0x1 ;  /* 0x00000001004a7836 */ /* 0x040fe40000000000 */
[C---:B------:R-:W-:Y:S01]  /*0620*/  VIADD R76, R0.reuse, 0x2 ;  /* 0x00000002004c7836 */ /* 0x040fe20000000000 */
[----:B------:R0:W-:Y:S01]  /*0630*/  STL [R1+0x578], R19 ;  /* 0x0005781301007387 */ /* 0x0001e20000100800 */
[----:B------:R-:W-:-:S02]  /*0640*/  VIADD R79, R0, 0x3 ;  /* 0x00000003004f7836 */ /* 0x000fc40000000000 */
[C---:B------:R-:W-:Y:S02]  /*0650*/  VIADD R78, R0.reuse, 0x4 ;  /* 0x00000004004e7836 */ /* 0x040fe40000000000 */
[C---:B------:R-:W-:Y:S02]  /*0660*/  VIADD R80, R0.reuse, 0x5 ;  /* 0x0000000500507836 */ /* 0x040fe40000000000 */
[C---:B------:R-:W-:Y:S02]  /*0670*/  VIADD R81, R0.reuse, 0x6 ;  /* 0x0000000600517836 */ /* 0x040fe40000000000 */
[C---:B------:R-:W-:Y:S02]  /*0680*/  VIADD R83, R0.reuse, 0x7 ;  /* 0x0000000700537836 */ /* 0x040fe40000000000 */
[C---:B------:R-:W-:Y:S02]  /*0690*/  VIADD R82, R0.reuse, 0x8 ;  /* 0x0000000800527836 */ /* 0x040fe40000000000 */
        /* <DEDUP_REMOVED lines=54> */
[----:B------:R-:W-:Y:S01]  /*0a00*/  VIADD R13, R0, 0x3f ;  /* 0x0000003f000d7836 */ /* 0x000fe20000000000 */
[----:B0-----:R-:W-:Y:S06]  /*0a10*/  @!P0 BRA `(.L_x_0) ;  /* 0x0000011400988947 */ /* 0x001fec0003800000 */
[----:B------:R-:W-:Y:S01]  /*0a20*/  IABS R12, R56 ;  /* 0x00000038000c7213 */ /* 0x000fe20000000000 */
[----:B------:R-:W-:Y:S01]  /*0a30*/  ULDC UR60, c[0x0][0x23c] ;  /* 0x00008f00003c7ab9 */ /* 0x000fe20000000800 */
[----:B------:R-:W-:Y:S01]  /*0a40*/  IABS R4, R57 ;  /* 0x0000003900047213 */ /* 0x000fe20000000000 */
[----:B------:R-:W-:Y:S01]  /*0a50*/  ULDC.64 UR8, c[0x0][0x218] ;  /* 0x0000860000087ab9 */ /* 0x000fe20000000a00 */
[----:B------:R-:W0:Y:S01]  /*0a60*/  I2F.RP R5, R12 ;  /* 0x0000000c00057306 */ /* 0x000e220000209400 */
[----:B------:R-:W-:Y:S01]  /*0a70*/  IABS R111, R19 ;  /* 0x00000013006f7213 */ /* 0x000fe20000000000 */
[----:B------:R-:W-:Y:S01]  /*0a80*/  ULDC UR10, c[0x0][0x240] ;  /* 0x00009000000a7ab9 */ /* 0x000fe20000000800 */
[----:B------:R-:W-:Y:S01]  /*0a90*/  ISETP.GE.AND P3, PT, R13, RZ, PT ;  /* 0x000000ff0d00720c */ /* 0x000fe20003f66270 */
[----:B------:R-:W-:Y:S01]  /*0aa0*/  ULDC UR5, c[0x0][0x234] ;  /* 0x00008d0000057ab9 */ /* 0x000fe20000000800 */
[----:B------:R-:W-:Y:S01]  /*0ab0*/  IABS R16, R109 ;  /* 0x0000006d00107213 */ /* 0x000fe20000000000 */
[----:B------:R-:W-:Y:S01]  /*0ac0*/  USHF.R.U32.HI UR36, URZ, 0x4, UR4 ;  /* 0x000000043f247899 */ /* 0x000fe20008011604 */
[----:B------:R-:W-:Y:S01]  /*0ad0*/  IABS R14, R18 ;  /* 0x00000012000e7213 */ /* 0x000fe20000000000 */
[----:B------:R-:W1:Y:S01]  /*0ae0*/  I2F.RP R10, R4 ;  /* 0x00000004000a7306 */ /* 0x000e620000209400 */
[----:B------:R-:W-:Y:S01]  /*0af0*/  ISETP.GE.AND P5, PT, R15, RZ, PT ;  /* 0x000000ff0f00720c */ /* 0x000fe20003fa6270 */
[----:B------:R-:W-:Y:S01]  /*0b00*/  USGXT.U32 UR36, UR36, 0xe ;  /* 0x0000000e2424789a */ /* 0x000fe20008000000 */
[----:B------:R-:W-:Y:S01]  /*0b10*/  ISETP.GE.AND P4, PT, R19, RZ, PT ;  /* 0x000000ff1300720c */ /* 0x000fe20003f86270 */
[----:B------:R-:W-:Y:S01]  /*0b20*/  UMOV UR39, 0x40000040 ;  /* 0x4000004000277882 */ /* 0x000fe20000000000 */
[----:B------:R-:W-:Y:S01]  /*0b30*/  ISETP.NE.AND P2, PT, R56, RZ, PT ;  /* 0x000000ff3800720c */ /* 0x000fe20003f45270 */
[----:B------:R-:W-:Y:S01]  /*0b40*/  UIADD3 UR11, UP0, UR36, 0x80, URZ ;  /* 0x00000080240b7890 */ /* 0x000fe2000ff1e03f */
[----:B------:R-:W-:Y:S01]  /*0b50*/  IABS R19, R102 ;  /* 0x0000006600137213 */ /* 0x000fe20000000000 */
[----:B0-----:R-:W0:Y:S01]  /*0b60*/  MUFU.RCP R5, R5 ;  /* 0x0000000500057308 */ /* 0x001e220000001000 */
[----:B------:R-:W-:-:S02]  /*0b70*/  IABS R20, R26 ;  /* 0x0000001a00147213 */ /* 0x000fc40000000000 */
[----:B------:R-:W-:Y:S02]  /*0b80*/  IABS R28, R100 ;  /* 0x00000064001c7213 */ /* 0x000fe40000000000 */
[----:B------:R-:W-:Y:S02]  /*0b90*/  IABS R30, R99 ;  /* 0x00000063001e7213 */ /* 0x000fe40000000000 */
[----:B------:R-:W-:Y:S01]  /*0ba0*/  IABS R31, R98 ;  /* 0x00000062001f7213 */ /* 0x000fe20000000000 */
[----:B-1----:R-:W1:Y:S01]  /*0bb0*/  MUFU.RCP R10, R10 ;  /* 0x0000000a000a7308 */ /* 0x002e620000001000 */
[----:B------:R-:W-:Y:S02]  /*0bc0*/  IABS R32, R96 ;  /* 0x0000006000207213 */ /* 0x000fe40000000000 */
[----:B------:R-:W-:Y:S02]  /*0bd0*/  IABS R35, R94 ;  /* 0x0000005e00237213 */ /* 0x000fe40000000000 */
[----:B------:R-:W-:-:S02]  /*0be0*/  IABS R34, R95 ;  /* 0x0000005f00227213 */ /* 0x000fc40000000000 */
[----:B------:R-:W-:Y:S01]  /*0bf0*/  IABS R36, R91 ;  /* 0x0000005b00247213 */ /* 0x000fe20000000000 */
[----:B0-----:R-:W-:Y:S01]  /*0c00*/  VIADD R6, R5, 0xffffffe ;  /* 0x0ffffffe05067836 */ /* 0x001fe20000000000 */
[----:B------:R-:W-:Y:S02]  /*0c10*/  IABS R38, R89 ;  /* 0x0000005900267213 */ /* 0x000fe40000000000 */
[----:B------:R-:W-:Y:S01]  /*0c20*/  IABS R39, R88 ;  /* 0x0000005800277213 */ /* 0x000fe20000000000 */
[----:B------:R0:W2:Y:S01]  /*0c30*/  F2I.FTZ.U32.TRUNC.NTZ R7, R6 ;  /* 0x0000000600077305 */ /* 0x0000a2000021f000 */
[----:B------:R-:W-:Y:S02]  /*0c40*/  IABS R41, R87 ;  /* 0x0000005700297213 */ /* 0x000fe40000000000 */
[----:B------:R-:W-:Y:S01]  /*0c50*/  IABS R42, R86 ;  /* 0x00000056002a7213 */ /* 0x000fe20000000000 */
[----:B-1----:R-:W-:Y:S01]  /*0c60*/  VIADD R8, R10, 0xffffffe ;  /* 0x0ffffffe0a087836 */ /* 0x002fe20000000000 */
[----:B------:R-:W-:-:S02]  /*0c70*/  IABS R10, R13 ;  /* 0x0000000d000a7213 */ /* 0x000fc40000000000 */
[----:B------:R-:W-:Y:S01]  /*0c80*/  IABS R13, R15 ;  /* 0x0000000f000d7213 */ /* 0x000fe20000000000 */
[----:B------:R1:W3:Y:S01]  /*0c90*/  F2I.FTZ.U32.TRUNC.NTZ R9, R8 ;  /* 0x0000000800097305 */ /* 0x0002e2000021f000 */
[----:B0-----:R-:W-:Y:S01]  /*0ca0*/  IMAD.MOV.U32 R6, RZ, RZ, RZ ;  /* 0x000000ffff067224 */ /* 0x001fe200078e00ff */
[----:B------:R-:W-:Y:S02]  /*0cb0*/  IABS R44, R77 ;  /* 0x0000004d002c7213 */ /* 0x000fe40000000000 */
[----:B------:R-:W-:Y:S02]  /*0cc0*/  IABS R46, R73 ;  /* 0x00000049002e7213 */ /* 0x000fe40000000000 */
[----:B------:R-:W-:Y:S01]  /*0cd0*/  IABS R47, R70 ;  /* 0x00000046002f7213 */ /* 0x000fe20000000000 */
[----:B--2---:R-:W-:Y:S01]  /*0ce0*/  IMAD.MOV R11, RZ, RZ, -R7 ;  /* 0x000000ffff0b7224 */ /* 0x004fe200078e0a07 */
[----:B------:R-:W-:Y:S01]  /*0cf0*/  IABS R48, R72 ;  /* 0x0000004800307213 */ /* 0x000fe20000000000 */
[----:B-1----:R-:W-:Y:S01]  /*0d00*/  IMAD.MOV.U32 R8, RZ, RZ, RZ ;  /* 0x000000ffff087224 */ /* 0x002fe200078e00ff */
[----:B------:R-:W-:Y:S01]  /*0d10*/  IABS R49, R71 ;  /* 0x0000004700317213 */ /* 0x000fe20000000000 */
[----:B------:R-:W-:Y:S01]  /*0d20*/  IMAD R11, R11, R12, RZ ;  /* 0x0000000c0b0b7224 */ /* 0x000fe200078e02ff */
[----:B------:R-:W-:-:S02]  /*0d30*/  IABS R51, R69 ;  /* 0x0000004500337213 */ /* 0x000fc40000000000 */
[----:B------:R-:W-:Y:S01]  /*0d40*/  IABS R53, R67 ;  /* 0x0000004300357213 */ /* 0x000fe20000000000 */
[----:B------:R-:W-:Y:S01]  /*0d50*/  IMAD.HI.U32 R7, R7, R11, R6 ;  /* 0x0000000b07077227 */ /* 0x000fe200078e0006 */
[----:B------:R-:W-:Y:S02]  /*0d60*/  IABS R55, R64 ;  /* 0x0000004000377213 */ /* 0x000fe40000000000 */
[----:B------:R-:W-:Y:S01]  /*0d70*/  IABS R50, R63 ;  /* 0x0000003f00327213 */ /* 0x000fe20000000000 */
[----:B---3--:R-:W-:Y:S02]  /*0d80*/  IMAD.MOV R5, RZ, RZ, -R9 ;  /* 0x000000ffff057224 */ /* 0x008fe400078e0a09 */
[----:B------:R-:W-:-:S04]  /*0d90*/  IMAD.HI.U32 R7, R7, R111, RZ ;  /* 0x0000006f07077227 */ /* 0x000fc800078e00ff */
[----:B------:R-:W-:Y:S02]  /*0da0*/  IMAD.MOV R7, RZ, RZ, -R7 ;  /* 0x000000ffff077224 */ /* 0x000fe400078e0a07 */
[----:B------:R-:W-:Y:S02]  /*0db0*/  IMAD R5, R5, R4, RZ ;  /* 0x0000000405057224 */ /* 0x000fe400078e02ff */
[----:B------:R-:W-:Y:S02]  /*0dc0*/  IMAD R111, R12, R7, R111 ;  /* 0x000000070c6f7224 */ /* 0x000fe400078e026f */
[----:B------:R-:W-:-:S03]  /*0dd0*/  IMAD.HI.U32 R5, R9, R5, R8 ;  /* 0x0000000509057227 */ /* 0x000fc600078e0008 */
[----:B------:R-:W-:-:S03]  /*0de0*/  ISETP.GT.U32.AND P0, PT, R12, R111, PT ;  /* 0x0000006f0c00720c */ /* 0x000fc60003f04070 */
[----:B------:R-:W-:-:S04]  /*0df0*/  IMAD.HI.U32 R6, R5, R10, RZ ;  /* 0x0000000a05067227 */ /* 0x000fc800078e00ff */
[----:B------:R-:W-:-:S04]  /*0e00*/  IMAD.HI.U32 R7, R5, R13, RZ ;  /* 0x0000000d05077227 */ /* 0x000fc800078e00ff */
[----:B------:R-:W-:-:S04]  /*0e10*/  IMAD.HI.U32 R9, R5, R16, RZ ;  /* 0x0000001005097227 */ /* 0x000fc800078e00ff */
[----:B------:R-:W-:Y:S02]  /*0e20*/  IMAD.MOV R11, RZ, RZ, -R6 ;  /* 0x000000ffff0b7224 */ /* 0x000fe400078e0a06 */
[----:B------:R-:W-:-:S04]  /*0e30*/  IMAD.HI.U32 R8, R5, R14, RZ ;  /* 0x0000000e05087227 */ /* 0x000fc800078e00ff */
[----:B------:R-:W-:Y:S02]  /*0e40*/  IMAD.MOV R7, RZ, RZ, -R7 ;  /* 0x000000ffff077224 */ /* 0x000fe400078e0a07 */
[----:B------:R-:W-:Y:S02]  /*0e50*/  IMAD.MOV R17, RZ, RZ, -R9 ;  /* 0x000000ffff117224 */ /* 0x000fe400078e0a09 */
[----:B------:R-:W-:Y:S02]  /*0e60*/  @!P0 IMAD.IADD R111, R111, 0x1, -R12 ;  /* 0x000000016f6f8824 */ /* 0x000fe400078e0a0c */
[----:B------:R-:W-:Y:S02]  /*0e70*/  IMAD R9, R4, R11, R10 ;  /* 0x0000000b04097224 */ /* 0x000fe400078e020a */
[----:B------:R-:W-:Y:S01]  /*0e80*/  IMAD.MOV R15, RZ, RZ, -R8 ;  /* 0x000000ffff0f7224 */ /* 0x000fe200078e0a08 */
[----:B------:R-:W-:Y:S01]  /*0e90*/  ISETP.GT.U32.AND P0, PT, R12, R111, PT ;  /* 0x0000006f0c00720c */ /* 0x000fe20003f04070 */
[C---:B------:R-:W-:Y:S01]  /*0ea0*/  IMAD R10, R4.reuse, R7, R13 ;  /* 0x00000007040a7224 */ /* 0x040fe200078e020d */
[----:B------:R-:W-:Y:S01]  /*0eb0*/  IABS R8, R108 ;  /* 0x0000006c00087213 */ /* 0x000fe20000000000 */
[C---:B------:R-:W-:Y:S01]  /*0ec0*/  IMAD R6, R4.reuse, R15, R14 ;  /* 0x0000000f04067224 */ /* 0x040fe200078e020e */
[----:B------:R-:W-:Y:S01]  /*0ed0*/  IABS R14, R107 ;  /* 0x0000006b000e7213 */ /* 0x000fe20000000000 */
[C---:B------:R-:W-:Y:S01]  /*0ee0*/  IMAD R7, R4.reuse, R17, R16 ;  /* 0x0000001104077224 */ /* 0x040fe200078e0210 */
[C---:B------:R-:W-:Y:S01]  /*0ef0*/  ISETP.GT.U32.AND P1, PT, R4.reuse, R10, PT ;  /* 0x0000000a0400720c */ /* 0x040fe20003f24070 */
[----:B------:R-:W-:Y:S01]  /*0f00*/  IMAD.MOV.U32 R13, RZ, RZ, R8 ;  /* 0x000000ffff0d7224 */ /* 0x000fe200078e0008 */
[----:B------:R-:W-:Y:S01]  /*0f10*/  ISETP.GT.U32.AND P6, PT, R4, R6, PT ;  /* 0x000000060400720c */ /* 0x000fe20003fc4070 */
[----:B------:R-:W-:Y:S01]  /*0f20*/  IMAD.HI.U32 R11, R5, R14, RZ ;  /* 0x0000000e050b7227 */ /* 0x000fe200078e00ff */
[----:B------:R-:W-:-:S02]  /*0f30*/  IABS R15, R106 ;  /* 0x0000006a000f7213 */ /* 0x000fc40000000000 */
[----:B------:R-:W-:Y:S01]  /*0f40*/  IABS R16, R105 ;  /* 0x0000006900107213 */ /* 0x000fe20000000000 */
[----:B------:R-:W-:Y:S01]  /*0f50*/  @!P0 IMAD.IADD R111, R111, 0x1, -R12 ;  /* 0x000000016f6f8824 */ /* 0x000fe200078e0a0c */
[----:B------:R-:W-:Y:S01]  /*0f60*/  ISETP.GT.U32.AND P0, PT, R4, R9, PT ;  /* 0x000000090400720c */ /* 0x000fe20003f04070 */
[----:B------:R-:W-:-:S04]  /*0f70*/  IMAD.HI.U32 R12, R5, R15, RZ ;  /* 0x0000000f050c7227 */ /* 0x000fc800078e00ff */
[--C-:B------:R-:W-:Y:S01]  /*0f80*/  @!P1 IMAD.IADD R10, R10, 0x1, -R4.reuse ;  /* 0x000000010a0a9824 */ /* 0x100fe200078e0a04 */
[----:B------:R-:W-:Y:S01]  /*0f90*/  ISETP.GE.AND P1, PT, R18, RZ, PT ;  /* 0x000000ff1200720c */ /* 0x000fe20003f26270 */
[----:B------:R-:W-:Y:S01]  /*0fa0*/  @!P4 IMAD.MOV R111, RZ, RZ, -R111 ;  /* 0x000000ffff6fc224 */ /* 0x000fe200078e0a6f */
[----:B------:R-:W-:Y:S01]  /*0fb0*/  ISETP.GT.U32.AND P4, PT, R4, R7, PT ;  /* 0x000000070400720c */ /* 0x000fe20003f84070 */
[----:B------:R-:W-:Y:S01]  /*0fc0*/  @!P6 IMAD.IADD R6, R6, 0x1, -R4 ;  /* 0x000000010606e824 */ /* 0x000fe200078e0a04 */
[----:B------:R-:W-:Y:S01]  /*0fd0*/  ISETP.GT.U32.AND P6, PT, R4, R10, PT ;  /* 0x0000000a0400720c */ /* 0x000fe20003fc4070 */
[----:B------:R-:W-:Y:S01]  /*0fe0*/  IMAD.MOV R11, RZ, RZ, -R11 ;  /* 0x000000ffff0b7224 */ /* 0x000fe200078e0a0b */
[----:B------:R-:W-:Y:S01]  /*0ff0*/  @!P2 LOP3.LUT R111, RZ, R56, RZ, 0x33, !PT ;  /* 0x00000038ff6fa212 */ /* 0x000fe200078e33ff */
[----:B------:R-:W-:Y:S01]  /*1000*/  IMAD.MOV R12, RZ, RZ, -R12 ;  /* 0x000000ffff0c7224 */ /* 0x000fe200078e0a0c */
[----:B------:R-:W-:Y:S01]  /*1010*/  IABS R18, R103 ;  /* 0x0000006700127213 */ /* 0x000fe20000000000 */
[----:B------:R-:W-:-:S04]  /*1020*/  IMAD.HI.U32 R8, R5, R13, RZ ;  /* 0x0000000d05087227 */ /* 0x000fc800078e00ff */
[C---:B------:R-:W-:Y:S02]  /*1030*/  IMAD R11, R4.reuse, R11, R14 ;  /* 0x0000000b040b7224 */ /* 0x040fe400078e020e */
[C---:B------:R-:W-:Y:S01]  /*1040*/  IMAD R12, R4.reuse, R12, R15 ;  /* 0x0000000c040c7224 */ /* 0x040fe200078e020f */
[----:B------:R-:W-:Y:S01]  /*1050*/  IABS R15, R104 ;  /* 0x00000068000f7213 */ /* 0x000fe20000000000 */
[----:B------:R-:W-:Y:S02]  /*1060*/  IMAD.MOV R8, RZ, RZ, -R8 ;  /* 0x000000ffff087224 */ /* 0x000fe400078e0a08 */
[--C-:B------:R-:W-:Y:S01]  /*1070*/  @!P4 IMAD.IADD R7, R7, 0x1, -R4.reuse ;  /* 0x000000010707c824 */ /* 0x100fe200078e0a04 */
[----:B------:R-:W-:Y:S01]  /*1080*/  ISETP.GT.U32.AND P4, PT, R4, R6, PT ;  /* 0x000000060400720c */ /* 0x000fe20003f84070 */
[----:B------:R-:W-:Y:S01]  /*1090*/  @!P6 IMAD.IADD R10, R10, 0x1, -R4 ;  /* 0x000000010a0ae824 */ /* 0x000fe200078e0a04 */
[C---:B------:R-:W-:Y:S01]  /*10a0*/  ISETP.GT.U32.AND P6, PT, R4.reuse, R11, PT ;  /* 0x0000000b0400720c */ /* 0x040fe20003fc4070 */
[----:B------:R-:W-:-:S02]  /*10b0*/  IMAD R8, R4, R8, R13 ;  /* 0x0000000804087224 */ /* 0x000fc400078e020d */
[----:B------:R-:W-:-:S04]  /*10c0*/  IMAD.HI.U32 R14, R5, R15, RZ ;  /* 0x0000000f050e7227 */ /* 0x000fc800078e00ff */
[----:B------:R-:W-:Y:S01]  /*10d0*/  @!P0 IMAD.IADD R9, R9, 0x1, -R4 ;  /* 0x0000000109098824 */ /* 0x000fe200078e0a04 */
[----:B------:R-:W-:Y:S01]  /*10e0*/  ISETP.GT.U32.AND P0, PT, R4, R8, PT ;  /* 0x000000080400720c */ /* 0x000fe20003f04070 */
[----:B------:R-:W-:Y:S02]  /*10f0*/  IMAD.MOV R14, RZ, RZ, -R14 ;  /* 0x000000ffff0e7224 */ /* 0x000fe400078e0a0e */
[--C-:B------:R-:W-:Y:S01]  /*1100*/  @!P4 IMAD.IADD R6, R6, 0x1, -R4.reuse ;  /* 0x000000010606c824 */ /* 0x100fe200078e0a04 */
[C---:B------:R-:W-:Y:S01]  /*1110*/  ISETP.GT.U32.AND P4, PT, R4.reuse, R12, PT ;  /* 0x0000000c0400720c */ /* 0x040fe20003f84070 */
[C---:B------:R-:W-:Y:S01]  /*1120*/  IMAD R14, R4.reuse, R14, R15 ;  /* 0x0000000e040e7224 */ /* 0x040fe200078e020f */
[C---:B------:R-:W-:Y:S01]  /*1130*/  ISETP.GT.U32.AND P2, PT, R4.reuse, R9, PT ;  /* 0x000000090400720c */ /* 0x040fe20003f44070 */
[----:B------:R-:W-:Y:S02]  /*1140*/  @!P6 IMAD.IADD R11, R11, 0x1, -R4 ;  /* 0x000000010b0be824 */ /* 0x000fe400078e0a04 */
[----:B------:R-:W-:Y:S01]  /*1150*/  IMAD.HI.U32 R13, R5, R16, RZ ;  /* 0x00000010050d7227 */ /* 0x000fe200078e00ff */
[----:B------:R-:W-:-:S03]  /*1160*/  ISETP.GT.U32.AND P6, PT, R4, R14, PT ;  /* 0x0000000e0400720c */ /* 0x000fc60003fc4070 */
[--C-:B------:R-:W-:Y:S02]  /*1170*/  @!P0 IMAD.IADD R8, R8, 0x1, -R4.reuse ;  /* 0x0000000108088824 */ /* 0x100fe400078e0a04 */
[----:B------:R-:W-:Y:S02]  /*1180*/  IMAD.MOV R13, RZ, RZ, -R13 ;  /* 0x000000ffff0d7224 */ /* 0x000fe400078e0a0d */
[----:B------:R-:W-:Y:S01]  /*1190*/  @!P4 IMAD.IADD R12, R12, 0x1, -R4 ;  /* 0x000000010c0cc824 */ /* 0x000fe200078e0a04 */
[C---:B------:R-:W-:Y:S01]  /*11a0*/  ISETP.GT.U32.AND P0, PT, R4.reuse, R8, PT ;  /* 0x000000080400720c */ /* 0x040fe20003f04070 */
[----:B------:R-:W-:Y:S01]  /*11b0*/  IMAD R13, R4, R13, R16 ;  /* 0x0000000d040d7224 */ /* 0x000fe200078e0210 */
[----:B------:R-:W-:Y:S01]  /*11c0*/  ISETP.GE.AND P4, PT, R108, RZ, PT ;  /* 0x000000ff6c00720c */ /* 0x000fe20003f86270 */
[----:B------:R-:W-:-:S04]  /*11d0*/  IMAD.HI.U32 R16, R5, R19, RZ ;  /* 0x0000001305107227 */ /* 0x000fc800078e00ff */
[--C-:B------:R-:W-:Y:S01]  /*11e0*/  @!P6 IMAD.IADD R14, R14, 0x1, -R4.reuse ;  /* 0x000000010e0ee824 */ /* 0x100fe200078e0a04 */
[C---:B------:R-:W-:Y:S01]  /*11f0*/  ISETP.GT.U32.AND P6, PT, R4.reuse, R12, PT ;  /* 0x0000000c0400720c */ /* 0x040fe20003fc4070 */
[----:B------:R-:W-:Y:S01]  /*1200*/  @!P2 IMAD.IADD R9, R9, 0x1, -R4 ;  /* 0x000000010909a824 */ /* 0x000fe200078e0a04 */
[C---:B------:R-:W-:Y:S01]  /*1210*/  ISETP.GT.U32.AND P2, PT, R4.reuse, R7, PT ;  /* 0x000000070400720c */ /* 0x040fe20003f44070 */
[----:B------:R-:W-:Y:S01]  /*1220*/  @!P5 IMAD.MOV R10, RZ, RZ, -R10 ;  /* 0x000000ffff0ad224 */ /* 0x000fe200078e0a0a */
[----:B------:R-:W-:Y:S01]  /*1230*/  ISETP.GT.U32.AND P5, PT, R4, R14, PT ;  /* 0x0000000e0400720c */ /* 0x000fe20003fa4070 */
[----:B------:R-:W-:-:S04]  /*1240*/  IMAD.HI.U32 R17, R5, R20, RZ ;  /* 0x0000001405117227 */ /* 0x000fc800078e00ff */
[----:B------:R-:W-:Y:S02]  /*1250*/  IMAD.MOV R16, RZ, RZ, -R16 ;  /* 0x000000ffff107224 */ /* 0x000fe400078e0a10 */
[----:B------:R-:W-:Y:S01]  /*1260*/  @!P0 IMAD.IADD R8, R8, 0x1, -R4 ;  /* 0x0000000108088824 */ /* 0x000fe200078e0a04 */
[----:B------:R-:W-:Y:S01]  /*1270*/  ISETP.GE.AND P0, PT, R109, RZ, PT ;  /* 0x000000ff6d00720c */ /* 0x000fe20003f06270 */
[----:B------:R-:W-:Y:S02]  /*1280*/  IMAD.MOV R17, RZ, RZ, -R17 ;  /* 0x000000ffff117224 */ /* 0x000fe400078e0a11 */
[----:B------:R-:W-:Y:S01]  /*1290*/  IMAD R16, R4, R16, R19 ;  /* 0x0000001004107224 */ /* 0x000fe200078e0213 */
[----:B------:R-:W-:Y:S01]  /*12a0*/  IABS R19, R25 ;  /* 0x0000001900137213 */ /* 0x000fe20000000000 */
[----:B------:R-:W-:-:S04]  /*12b0*/  IMAD.HI.U32 R15, R5, R18, RZ ;  /* 0x00000012050f7227 */ /* 0x000fc800078e00ff */
[C---:B------:R-:W-:Y:S01]  /*12c0*/  IMAD R17, R4.reuse, R17, R20 ;  /* 0x0000001104117224 */ /* 0x040fe200078e0214 */
[----:B------:R-:W-:Y:S01]  /*12d0*/  IABS R20, R21 ;  /* 0x0000001500147213 */ /* 0x000fe20000000000 */
[----:B------:R-:W-:Y:S01]  /*12e0*/  @!P4 IMAD.MOV R8, RZ, RZ, -R8 ;  /* 0x000000ffff08c224 */ /* 0x000fe200078e0a08 */
[----:B------:R-:W-:Y:S01]  /*12f0*/  ISETP.GT.U32.AND P4, PT, R4, R16, PT ;  /* 0x000000100400720c */ /* 0x000fe20003f84070 */
[----:B------:R-:W-:Y:S02]  /*1300*/  IMAD.MOV R15, RZ, RZ, -R15 ;  /* 0x000000ffff0f7224 */ /* 0x000fe400078e0a0f */
[--C-:B------:R-:W-:Y:S01]  /*1310*/  @!P6 IMAD.IADD R12, R12, 0x1, -R4.reuse ;  /* 0x000000010c0ce824 */ /* 0x100fe200078e0a04 */
[C---:B------:R-:W-:Y:S01]  /*1320*/  ISETP.GT.U32.AND P6, PT, R4.reuse, R17, PT ;  /* 0x000000110400720c */ /* 0x040fe20003fc4070 */
[--C-:B------:R-:W-:Y:S01]  /*1330*/  @!P2 IMAD.IADD R7, R7, 0x1, -R4.reuse ;  /* 0x000000010707a824 */ /* 0x100fe200078e0a04 */
[----:B------:R-:W-:Y:S01]  /*1340*/  ISETP.GT.U32.AND P2, PT, R4, R13, PT ;  /* 0x0000000d0400720c */ /* 0x000fe20003f44070 */
[----:B------:R-:W-:Y:S01]  /*1350*/  @!P5 IMAD.IADD R14, R14, 0x1, -R4 ;  /* 0x000000010e0ed824 */ /* 0x000fe200078e0a04 */
[----:B------:R-:W-:Y:S01]  /*1360*/  ISETP.GE.AND P5, PT, R104, RZ, PT ;  /* 0x000000ff6800720c */ /* 0x000fe20003fa6270 */
[----:B------:R-:W-:-:S02]  /*1370*/  IMAD R15, R4, R15, R18 ;  /* 0x0000000f040f7224 */ /* 0x000fc400078e0212 */
[----:B------:R-:W-:-:S04]  /*1380*/  IMAD.HI.U32 R18, R5, R19, RZ ;  /* 0x0000001305127227 */ /* 0x000fc800078e00ff */
[----:B------:R-:W-:Y:S02]  /*1390*/  IMAD.MOV R18, RZ, RZ, -R18 ;  /* 0x000000ffff127224 */ /* 0x000fe400078e0a12 */
[--C-:B------:R-:W-:Y:S01]  /*13a0*/  @!P4 IMAD.IADD R16, R16, 0x1, -R4.reuse ;  /* 0x000000011010c824 */ /* 0x100fe200078e0a04 */
[----:B------:R-:W-:Y:S01]  /*13b0*/  ISETP.GE.AND P4, PT, R102, RZ, PT ;  /* 0x000000ff6600720c */ /* 0x000fe20003f86270 */
[C---:B------:R-:W-:Y:S02]  /*13c0*/  IMAD R18, R4.reuse, R18, R19 ;  /* 0x0000001204127224 */ /* 0x040fe400078e0213 */
[----:B------:R-:W-:Y:S01]  /*13d0*/  @!P3 IMAD.MOV R9, RZ, RZ, -R9 ;  /* 0x000000ffff09b224 */ /* 0x000fe200078e0a09 */
[C---:B------:R-:W-:Y:S01]  /*13e0*/  ISETP.GT.U32.AND P3, PT, R4.reuse, R11, PT ;  /* 0x0000000b0400720c */ /* 0x040fe20003f64070 */
[--C-:B------:R-:W-:Y:S01]  /*13f0*/  @!P6 IMAD.IADD R17, R17, 0x1, -R4.reuse ;  /* 0x000000011111e824 */ /* 0x100fe200078e0a04 */
[C---:B------:R-:W-:Y:S01]  /*1400*/  ISETP.GT.U32.AND P6, PT, R4.reuse, R16, PT ;  /* 0x000000100400720c */ /* 0x040fe20003fc4070 */
[----:B------:R-:W-:Y:S01]  /*1410*/  @!P2 IMAD.IADD R13, R13, 0x1, -R4 ;  /* 0x000000010d0da824 */ /* 0x000fe200078e0a04 */
[----:B------:R-:W-:Y:S01]  /*1420*/  ISETP.GE.AND P2, PT, R107, RZ, PT ;  /* 0x000000ff6b00720c */ /* 0x000fe20003f46270 */
[----:B------:R-:W-:Y:S01]  /*1430*/  @!P5 IMAD.MOV R14, RZ, RZ, -R14 ;  /* 0x000000ffff0ed224 */ /* 0x000fe200078e0a0e */
[C---:B------:R-:W-:Y:S01]  /*1440*/  ISETP.GT.U32.AND P5, PT, R4.reuse, R18, PT ;  /* 0x000000120400720c */ /* 0x040fe20003fa4070 */
[----:B------:R-:W-:Y:S01]  /*1450*/  @!P1 IMAD.MOV R6, RZ, RZ, -R6 ;  /* 0x000000ffff069224 */ /* 0x000fe200078e0a06 */
[C---:B------:R-:W-:Y:S01]  /*1460*/  ISETP.GT.U32.AND P1, PT, R4.reuse, R13, PT ;  /* 0x0000000d0400720c */ /* 0x040fe20003f24070 */
[----:B------:R-:W-:Y:S01]  /*1470*/  @!P0 IMAD.MOV R7, RZ, RZ, -R7 ;  /* 0x000000ffff078224 */ /* 0x000fe200078e0a07 */
[----:B------:R-:W-:Y:S01]  /*1480*/  ISETP.GT.U32.AND P0, PT, R4, R15, PT ;  /* 0x0000000f0400720c */ /* 0x000fe20003f04070 */
[----:B------:R-:W-:-:S04]  /*1490*/  IMAD.HI.U32 R19, R5, R20, RZ ;  /* 0x0000001405137227 */ /* 0x000fc800078e00ff */
[--C-:B------:R-:W-:Y:S01]  /*14a0*/  @!P3 IMAD.IADD R11, R11, 0x1, -R4.reuse ;  /* 0x000000010b0bb824 */ /* 0x100fe200078e0a04 */
[----:B------:R-:W-:Y:S01]  /*14b0*/  ISETP.GE.AND P3, PT, R106, RZ, PT ;  /* 0x000000ff6a00720c */ /* 0x000fe20003f66270 */
[--C-:B------:R-:W-:Y:S01]  /*14c0*/  @!P6 IMAD.IADD R16, R16, 0x1, -R4.reuse ;  /* 0x000000011010e824 */ /* 0x100fe200078e0a04 */
[----:B------:R-:W-:Y:S01]  /*14d0*/  ISETP.GE.AND P6, PT, R21, RZ, PT ;  /* 0x000000ff1500720c */ /* 0x000fe20003fc6270 */
[--C-:B------:R-:W-:Y:S01]  /*14e0*/  @!P5 IMAD.IADD R18, R18, 0x1, -R4.reuse ;  /* 0x000000011212d824 */ /* 0x100fe200078e0a04 */
[----:B------:R-:W-:Y:S01]  /*14f0*/  IABS R21, R24 ;  /* 0x0000001800157213 */ /* 0x000fe20000000000 */
[----:B------:R-:W-:Y:S02]  /*1500*/  IMAD.MOV R19, RZ, RZ, -R19 ;  /* 0x000000ffff137224 */ /* 0x000fe400078e0a13 */
[----:B------:R-:W-:Y:S01]  /*1510*/  @!P1 IMAD.IADD R13, R13, 0x1, -R4 ;  /* 0x000000010d0d9824 */ /* 0x000fe200078e0a04 */
[----:B------:R-:W-:Y:S01]  /*1520*/  ISETP.GE.AND P1, PT, R105, RZ, PT ;  /* 0x000000ff6900720c */ /* 0x000fe20003f26270 */
[C---:B------:R-:W-:Y:S01]  /*1530*/  IMAD R19, R4.reuse, R19, R20 ;  /* 0x0000001304137224 */ /* 0x040fe200078e0214 */
[----:B------:R-:W-:Y:S01]  /*1540*/  ISETP.GT.U32.AND P5, PT, R4, R18, PT ;  /* 0x000000120400720c */ /* 0x000fe20003fa4070 */
[----:B------:R-:W-:-:S04]  /*1550*/  IMAD.HI.U32 R20, R5, R21, RZ ;  /* 0x0000001505147227 */ /* 0x000fc800078e00ff */
[----:B------:R-:W-:Y:S01]  /*1560*/  @!P0 IMAD.IADD R15, R15, 0x1, -R4 ;  /* 0x000000010f0f8824 */ /* 0x000fe200078e0a04 */
[----:B------:R-:W-:Y:S01]  /*1570*/  ISETP.GE.AND P0, PT, R103, RZ, PT ;  /* 0x000000ff6700720c */ /* 0x000fe20003f06270 */
[----:B------:R-:W-:Y:S01]  /*1580*/  @!P4 IMAD.MOV R16, RZ, RZ, -R16 ;  /* 0x000000ffff10c224 */ /* 0x000fe200078e0a10 */
[C---:B------:R-:W-:Y:S01]  /*1590*/  ISETP.GT.U32.AND P4, PT, R4.reuse, R19, PT ;  /* 0x000000130400720c */ /* 0x040fe20003f84070 */
[----:B------:R-:W-:Y:S02]  /*15a0*/  IMAD.MOV R20, RZ, RZ, -R20 ;  /* 0x000000ffff147224 */ /* 0x000fe400078e0a14 */
[----:B------:R-:W-:Y:S01]  /*15b0*/  @!P2 IMAD.MOV R11, RZ, RZ, -R11 ;  /* 0x000000ffff0ba224 */ /* 0x000fe200078e0a0b */
[C---:B------:R-:W-:Y:S01]  /*15c0*/  ISETP.GT.U32.AND P2, PT, R4.reuse, R15, PT ;  /* 0x0000000f0400720c */ /* 0x040fe20003f44070 */
[----:B------:R-:W-:Y:S01]  /*15d0*/  @!P3 IMAD.MOV R12, RZ, RZ, -R12 ;  /* 0x000000ffff0cb224 */ /* 0x000fe200078e0a0c */
[C---:B------:R-:W-:Y:S01]  /*15e0*/  ISETP.GT.U32.AND P3, PT, R4.reuse, R17, PT ;  /* 0x000000110400720c */ /* 0x040fe20003f64070 */
[----:B------:R-:W-:-:S02]  /*15f0*/  IMAD R20, R4, R20, R21 ;  /* 0x0000001404147224 */ /* 0x000fc400078e0215 */
[----:B------:R-:W-:Y:S01]  /*1600*/  @!P1 IMAD.MOV R13, RZ, RZ, -R13 ;  /* 0x000000ffff0d9224 */ /* 0x000fe200078e0a0d */
[----:B------:R-:W-:Y:S01]  /*1610*/  ISETP.GE.AND P1, PT, R26, RZ, PT ;  /* 0x000000ff1a00720c */ /* 0x000fe20003f26270 */
[--C-:B------:R-:W-:Y:S01]  /*1620*/  @!P5 IMAD.IADD R18, R18, 0x1, -R4.reuse ;  /* 0x000000011212d824 */ /* 0x100fe200078e0a04 */
[----:B------:R-:W-:Y:S01]  /*1630*/  ISETP.GT.U32.AND P5, PT, R4, R20, PT ;  /* 0x000000140400720c */ /* 0x000fe20003fa4070 */
[----:B------:R-:W-:Y:S01]  /*1640*/  @!P4 IMAD.IADD R19, R19, 0x1, -R4 ;  /* 0x000000011313c824 */ /* 0x000fe200078e0a04 */
[----:B------:R-:W-:Y:S01]  /*1650*/  IABS R26, R27 ;  /* 0x0000001b001a7213 */ /* 0x000fe20000000000 */
[----:B------:R-:W-:-:S03]  /*1660*/  IMAD.HI.U32 R40, R5, R44, RZ ;  /* 0x0000002c05287227 */ /* 0x000fc600078e00ff */
[----:B------:R-:W-:Y:S01]  /*1670*/  ISETP.GT.U32.AND P4, PT, R4, R19, PT ;  /* 0x000000130400720c */ /* 0x000fe20003f84070 */
[--C-:B------:R-:W-:Y:S01]  /*1680*/  @!P2 IMAD.IADD R15, R15, 0x1, -R4.reuse ;  /* 0x000000010f0fa824 */ /* 0x100fe200078e0a04 */
[----:B------:R-:W-:Y:S01]  /*1690*/  ISETP.GE.AND P2, PT, R25, RZ, PT ;  /* 0x000000ff1900720c */ /* 0x000fe20003f46270 */
[--C-:B------:R-:W-:Y:S01]  /*16a0*/  @!P3 IMAD.IADD R17, R17, 0x1, -R4.reuse ;  /* 0x000000011111b824 */ /* 0x100fe200078e0a04 */
[----:B------:R-:W-:Y:S01]  /*16b0*/  ISETP.GE.AND P3, PT, R24, RZ, PT ;  /* 0x000000ff1800720c */ /* 0x000fe20003f66270 */
[----:B------:R-:W-:Y:S01]  /*16c0*/  @!P0 IMAD.MOV R15, RZ, RZ, -R15 ;  /* 0x000000ffff0f8224 */ /* 0x000fe200078e0a0f */
[----:B------:R-:W-:Y:S01]  /*16d0*/  IABS R24, R23 ;  /* 0x0000001700187213 */ /* 0x000fe20000000000 */
[----:B------:R-:W-:Y:S01]  /*16e0*/  @!P1 IMAD.MOV R17, RZ, RZ, -R17 ;  /* 0x000000ffff119224 */ /* 0x000fe200078e0a11 */
[----:B------:R-:W-:Y:S01]  /*16f0*/  IABS R25, R22 ;  /* 0x0000001600197213 */ /* 0x000fe20000000000 */
[----:B------:R-:W-:Y:S01]  /*1700*/  @!P5 IMAD.IADD R20, R20, 0x1, -R4 ;  /* 0x000000011414d824 */ /* 0x000fe200078e0a04 */
[----:B------:R-:W-:Y:S01]  /*1710*/  ISETP.GE.AND P1, PT, R22, RZ, PT ;  /* 0x000000ff1600720c */ /* 0x000fe20003f26270 */
[----:B------:R-:W-:Y:S01]  /*1720*/  IMAD.HI.U32 R21, R5, R24, RZ ;  /* 0x0000001805157227 */ /* 0x000fe200078e00ff */
[----:B------:R-:W-:-:S02]  /*1730*/  ISETP.GE.AND P0, PT, R23, RZ, PT ;  /* 0x000000ff1700720c */ /* 0x000fc40003f06270 */
[----:B------:R-:W-:Y:S01]  /*1740*/  ISETP.GT.U32.AND P5, PT, R4, R20, PT ;  /* 0x000000140400720c */ /* 0x000fe20003fa4070 */
[----:B------:R-:W-:-:S04]  /*1750*/  IMAD.HI.U32 R22, R5, R25, RZ ;  /* 0x0000001905167227 */ /* 0x000fc800078e00ff */
[----:B------:R-:W-:-:S04]  /*1760*/  IMAD.HI.U32 R23, R5, R26, RZ ;  /* 0x0000001a05177227 */ /* 0x000fc800078e00ff */
[----:B------:R-:W-:Y:S02]  /*1770*/  IMAD.MOV R21, RZ, RZ, -R21 ;  /* 0x000000ffff157224 */ /* 0x000fe400078e0a15 */
[----:B------:R-:W-:Y:S02]  /*1780*/  IMAD.MOV R22, RZ, RZ, -R22 ;  /* 0x000000ffff167224 */ /* 0x000fe400078e0a16 */
[----:B------:R-:W-:Y:S02]  /*1790*/  IMAD.MOV R23, RZ, RZ, -R23 ;  /* 0x000000ffff177224 */ /* 0x000fe400078e0a17 */
[C---:B------:R-:W-:Y:S02]  /*17a0*/  IMAD R21, R4.reuse, R21, R24 ;  /* 0x0000001504157224 */ /* 0x040fe400078e0218 */
[C---:B------:R-:W-:Y:S02]  /*17b0*/  IMAD R22, R4.reuse, R22, R25 ;  /* 0x0000001604167224 */ /* 0x040fe400078e0219 */
[----:B------:R-:W-:Y:S01]  /*17c0*/  @!P4 IMAD.IADD R19, R19, 0x1, -R4 ;  /* 0x000000011313c824 */ /* 0x000fe200078e0a04 */
[C---:B------:R-:W-:Y:S01]  /*17d0*/  ISETP.GT.U32.AND P4, PT, R4.reuse, R21, PT ;  /* 0x000000150400720c */ /* 0x040fe20003f84070 */
[C---:B------:R-:W-:Y:S01]  /*17e0*/  IMAD R23, R4.reuse, R23, R26 ;  /* 0x0000001704177224 */ /* 0x040fe200078e021a */
[----:B------:R-:W-:Y:S01]  /*17f0*/  IABS R26, R101 ;  /* 0x00000065001a7213 */ /* 0x000fe20000000000 */
[----:B------:R-:W-:Y:S01]  /*1800*/  @!P6 IMAD.MOV R19, RZ, RZ, -R19 ;  /* 0x000000ffff13e224 */ /* 0x000fe200078e0a13 */
[----:B------:R-:W-:Y:S01]  /*1810*/  ISETP.GT.U32.AND P6, PT, R4, R22, PT ;  /* 0x000000160400720c */ /* 0x000fe20003fc4070 */
[----:B------:R-:W-:Y:S01]  /*1820*/  @!P5 IMAD.IADD R20, R20, 0x1, -R4 ;  /* 0x000000011414d824 */ /* 0x000fe200078e0a04 */
[----:B------:R-:W-:Y:S01]  /*1830*/  ISETP.GT.U32.AND P5, PT, R4, R23, PT ;  /* 0x000000170400720c */ /* 0x000fe20003fa4070 */
[----:B------:R-:W-:-:S04]  /*1840*/  IMAD.HI.U32 R24, R5, R26, RZ ;  /* 0x0000001a05187227 */ /* 0x000fc800078e00ff */
[----:B------:R-:W-:-:S04]  /*1850*/  IMAD.HI.U32 R25, R5, R28, RZ ;  /* 0x0000001c05197227 */ /* 0x000fc800078e00ff */
[--C-:B------:R-:W-:Y:S01]  /*1860*/  @!P4 IMAD.IADD R21, R21, 0x1, -R4.reuse ;  /* 0x000000011515c824 */ /* 0x100fe200078e0a04 */
[----:B------:R-:W-:Y:S01]  /*1870*/  ISETP.GE.AND P4, PT, R101, RZ, PT ;  /* 0x000000ff6500720c */ /* 0x000fe20003f86270 */
[----:B------:R-:W-:Y:S02]  /*1880*/  @!P6 IMAD.IADD R22, R22, 0x1, -R4 ;  /* 0x000000011616e824 */ /* 0x000fe400078e0a04 */
[----:B------:R-:W-:Y:S01]  /*1890*/  @!P2 IMAD.MOV R18, RZ, RZ, -R18 ;  /* 0x000000ffff12a224 */ /* 0x000fe200078e0a12 */
[----:B------:R-:W-:Y:S01]  /*18a0*/  ISETP.GE.AND P2, PT, R27, RZ, PT ;  /* 0x000000ff1b00720c */ /* 0x000fe20003f46270 */
[----:B------:R-:W-:Y:S01]  /*18b0*/  @!P5 IMAD.IADD R23, R23, 0x1, -R4 ;  /* 0x000000011717d824 */ /* 0x000fe200078e0a04 */
[C---:B------:R-:W-:Y:S01]  /*18c0*/  ISETP.GT.U32.AND P6, PT, R4.reuse, R21, PT ;  /* 0x000000150400720c */ /* 0x040fe20003fc4070 */
[----:B------:R-:W-:Y:S01]  /*18d0*/  IMAD.MOV R27, RZ, RZ, -R24 ;  /* 0x000000ffff1b7224 */ /* 0x000fe200078e0a18 */
[----:B------:R-:W-:Y:S01]  /*18e0*/  ISETP.GT.U32.AND P5, PT, R4, R22, PT ;  /* 0x000000160400720c */ /* 0x000fe20003fa4070 */
[----:B------:R-:W-:-:S02]  /*18f0*/  IMAD.MOV R29, RZ, RZ, -R25 ;  /* 0x000000ffff1d7224 */ /* 0x000fc400078e0a19 */
[----:B------:R-:W-:-:S04]  /*1900*/  IMAD.HI.U32 R24, R5, R30, RZ ;  /* 0x0000001e05187227 */ /* 0x000fc800078e00ff */
[C---:B------:R-:W-:Y:S02]  /*1910*/  IMAD R25, R4.reuse, R27, R26 ;  /* 0x0000001b04197224 */ /* 0x040fe400078e021a */
[C---:B------:R-:W-:Y:S02]  /*1920*/  IMAD R26, R4.reuse, R29, R28 ;  /* 0x0000001d041a7224 */ /* 0x040fe400078e021c */
[----:B------:R-:W-:Y:S01]  /*1930*/  IMAD.MOV R27, RZ, RZ, -R24 ;  /* 0x000000ffff1b7224 */ /* 0x000fe200078e0a18 */
[----:B------:R-:W-:Y:S01]  /*1940*/  IABS R24, R97 ;  /* 0x0000006100187213 */ /* 0x000fe20000000000 */
[----:B------:R-:W-:Y:S02]  /*1950*/  IMAD.MOV.U32 R29, RZ, RZ, R31 ;  /* 0x000000ffff1d7224 */ /* 0x000fe400078e001f */
[----:B------:R-:W-:Y:S02]  /*1960*/  IMAD R27, R4, R27, R30 ;  /* 0x0000001b041b7224 */ /* 0x000fe400078e021e */
[----:B------:R-:W-:-:S04]  /*1970*/  IMAD.HI.U32 R28, R5, R29, RZ ;  /* 0x0000001d051c7227 */ /* 0x000fc800078e00ff */
[----:B------:R-:W-:Y:S02]  /*1980*/  IMAD.MOV.U32 R30, RZ, RZ, R24 ;  /* 0x000000ffff1e7224 */ /* 0x000fe400078e0018 */
[--C-:B------:R-:W-:Y:S01]  /*1990*/  @!P6 IMAD.IADD R21, R21, 0x1, -R4.reuse ;  /* 0x000000011515e824 */ /* 0x100fe200078e0a04 */
[----:B------:R-:W-:Y:S01]  /*19a0*/  ISETP.GT.U32.AND P6, PT, R4, R25, PT ;  /* 0x000000190400720c */ /* 0x000fe20003fc4070 */
[----:B------:R-:W-:Y:S01]  /*19b0*/  @!P5 IMAD.IADD R22, R22, 0x1, -R4 ;  /* 0x000000011616d824 */ /* 0x000fe200078e0a04 */
[----:B------:R-:W-:Y:S01]  /*19c0*/  ISETP.GT.U32.AND P5, PT, R4, R26, PT ;  /* 0x0000001a0400720c */ /* 0x000fe20003fa4070 */
[----:B------:R-:W-:Y:S02]  /*19d0*/  IMAD.MOV R28, RZ, RZ, -R28 ;  /* 0x000000ffff1c7224 */ /* 0x000fe400078e0a1c */
[----:B------:R-:W-:-:S04]  /*19e0*/  IMAD.HI.U32 R24, R5, R30, RZ ;  /* 0x0000001e05187227 */ /* 0x000fc800078e00ff */
[C---:B------:R-:W-:Y:S02]  /*19f0*/  IMAD R28, R4.reuse, R28, R29 ;  /* 0x0000001c041c7224 */ /* 0x040fe400078e021d */
[----:B------:R-:W-:Y:S02]  /*1a00*/  IMAD.MOV R29, RZ, RZ, -R24 ;  /* 0x000000ffff1d7224 */ /* 0x000fe400078e0a18 */
[----:B------:R-:W-:Y:S01]  /*1a10*/  @!P3 IMAD.MOV R20, RZ, RZ, -R20 ;  /* 0x000000ffff14b224 */ /* 0x000fe200078e0a14 */
[C---:B------:R-:W-:Y:S01]  /*1a20*/  ISETP.GT.U32.AND P3, PT, R4.reuse, R23, PT ;  /* 0x000000170400720c */ /* 0x040fe20003f64070 */
[C---:B------:R-:W-:Y:S02]  /*1a30*/  IMAD R29, R4.reuse, R29, R30 ;  /* 0x0000001d041d7224 */ /* 0x040fe400078e021e */
[--C-:B------:R-:W-:Y:S01]  /*1a40*/  @!P6 IMAD.IADD R25, R25, 0x1, -R4.reuse ;  /* 0x000000011919e824 */ /* 0x100fe200078e0a04 */
[----:B------:R-:W-:Y:S01]  /*1a50*/  ISETP.GT.U32.AND P6, PT, R4, R28, PT ;  /* 0x0000001c0400720c */ /* 0x000fe20003fc4070 */
[----:B------:R-:W-:Y:S01]  /*1a60*/  @!P5 IMAD.IADD R26, R26, 0x1, -R4 ;  /* 0x000000011a1ad824 */ /* 0x000fe200078e0a04 */
[----:B------:R-:W-:Y:S01]  /*1a70*/  ISETP.GT.U32.AND P5, PT, R4, R29, PT ;  /* 0x0000001d0400720c */ /* 0x000fe20003fa4070 */
[----:B------:R-:W-:-:S04]  /*1a80*/  IMAD.HI.U32 R24, R5, R32, RZ ;  /* 0x0000002005187227 */ /* 0x000fc800078e00ff */
[----:B------:R-:W-:Y:S02]  /*1a90*/  IMAD.MOV R33, RZ, RZ, -R24 ;  /* 0x000000ffff217224 */ /* 0x000fe400078e0a18 */
[----:B------:R-:W-:Y:S01]  /*1aa0*/  @!P3 IMAD.IADD R23, R23, 0x1, -R4 ;  /* 0x000000011717b824 */ /* 0x000fe200078e0a04 */
[----:B------:R-:W-:Y:S01]  /*1ab0*/  ISETP.GT.U32.AND P3, PT, R4, R27, PT ;  /* 0x0000001b0400720c */ /* 0x000fe20003f64070 */
[----:B------:R-:W-:-:S04]  /*1ac0*/  IMAD.HI.U32 R24, R5, R35, RZ ;  /* 0x0000002305187227 */ /* 0x000fc800078e00ff */
[--C-:B------:R-:W-:Y:S01]  /*1ad0*/  @!P6 IMAD.IADD R28, R28, 0x1, -R4.reuse ;  /* 0x000000011c1ce824 */ /* 0x100fe200078e0a04 */
[C---:B------:R-:W-:Y:S01]  /*1ae0*/  ISETP.GT.U32.AND P6, PT, R4.reuse, R25, PT ;  /* 0x000000190400720c */ /* 0x040fe20003fc4070 */
[----:B------:R-:W-:Y:S02]  /*1af0*/  @!P5 IMAD.IADD R29, R29, 0x1, -R4 ;  /* 0x000000011d1dd824 */ /* 0x000fe400078e0a04 */
[C---:B------:R-:W-:Y:S01]  /*1b00*/  IMAD R30, R4.reuse, R33, R32 ;  /* 0x00000021041e7224 */ /* 0x040fe200078e0220 */
[----:B------:R-:W-:Y:S01]  /*1b10*/  IABS R33, R92 ;  /* 0x0000005c00217213 */ /* 0x000fe20000000000 */
[----:B------:R-:W-:Y:S01]  /*1b20*/  IMAD.MOV R24, RZ, RZ, -R24 ;  /* 0x000000ffff187224 */ /* 0x000fe200078e0a18 */
[----:B------:R-:W-:Y:S01]  /*1b30*/  ISETP.GT.U32.AND P5, PT, R4, R29, PT ;  /* 0x0000001d0400720c */ /* 0x000fe20003fa4070 */
[----:B------:R-:W-:Y:S01]  /*1b40*/  @!P3 IMAD.IADD R27, R27, 0x1, -R4 ;  /* 0x000000011b1bb824 */ /* 0x000fe200078e0a04 */
[----:B------:R-:W-:Y:S01]  /*1b50*/  ISETP.GE.AND P3, PT, R100, RZ, PT ;  /* 0x000000ff6400720c */ /* 0x000fe20003f66270 */
[----:B------:R-:W-:-:S02]  /*1b60*/  @!P1 IMAD.MOV R22, RZ, RZ, -R22 ;  /* 0x000000ffff169224 */ /* 0x000fc400078e0a16 */
[C---:B------:R-:W-:Y:S01]  /*1b70*/  IMAD R32, R4.reuse, R24, R35 ;  /* 0x0000001804207224 */ /* 0x040fe200078e0223 */
[C---:B------:R-:W-:Y:S01]  /*1b80*/  ISETP.GT.U32.AND P1, PT, R4.reuse, R27, PT ;  /* 0x0000001b0400720c */ /* 0x040fe20003f24070 */
[----:B------:R-:W-:Y:S01]  /*1b90*/  @!P6 IMAD.IADD R25, R25, 0x1, -R4 ;  /* 0x000000011919e824 */ /* 0x000fe200078e0a04 */
[----:B------:R-:W-:Y:S01]  /*1ba0*/  ISETP.GT.U32.AND P6, PT, R4, R30, PT ;  /* 0x0000001e0400720c */ /* 0x000fe20003fc4070 */
[----:B------:R-:W-:Y:S01]  /*1bb0*/  IMAD.HI.U32 R31, R5, R34, RZ ;  /* 0x00000022051f7227 */ /* 0x000fe200078e00ff */
[----:B------:R-:W-:-:S03]  /*1bc0*/  IABS R35, R93 ;  /* 0x0000005d00237213 */ /* 0x000fc60000000000 */
[----:B------:R-:W-:Y:S01]  /*1bd0*/  @!P5 IMAD.IADD R29, R29, 0x1, -R4 ;  /* 0x000000011d1dd824 */ /* 0x000fe200078e0a04 */
[C---:B------:R-:W-:Y:S01]  /*1be0*/  ISETP.GT.U32.AND P5, PT, R4.reuse, R32, PT ;  /* 0x000000200400720c */ /* 0x040fe20003fa4070 */
[----:B------:R-:W-:Y:S02]  /*1bf0*/  IMAD.MOV R31, RZ, RZ, -R31 ;  /* 0x000000ffff1f7224 */ /* 0x000fe400078e0a1f */
[----:B------:R-:W-:Y:S01]  /*1c00*/  @!P2 IMAD.MOV R23, RZ, RZ, -R23 ;  /* 0x000000ffff17a224 */ /* 0x000fe200078e0a17 */
[C---:B------:R-:W-:Y:S01]  /*1c10*/  ISETP.GT.U32.AND P2, PT, R4.reuse, R28, PT ;  /* 0x0000001c0400720c */ /* 0x040fe20003f44070 */
[C---:B------:R-:W-:Y:S02]  /*1c20*/  IMAD R31, R4.reuse, R31, R34 ;  /* 0x0000001f041f7224 */ /* 0x040fe400078e0222 */
[----:B------:R-:W-:Y:S01]  /*1c30*/  @!P0 IMAD.MOV R21, RZ, RZ, -R21 ;  /* 0x000000ffff158224 */ /* 0x000fe200078e0a15 */
[C---:B------:R-:W-:Y:S01]  /*1c40*/  ISETP.GT.U32.AND P0, PT, R4.reuse, R26, PT ;  /* 0x0000001a0400720c */ /* 0x040fe20003f04070 */
[--C-:B------:R-:W-:Y:S01]  /*1c50*/  @!P1 IMAD.IADD R27, R27, 0x1, -R4.reuse ;  /* 0x000000011b1b9824 */ /* 0x100fe200078e0a04 */
[----:B------:R-:W-:Y:S01]  /*1c60*/  ISETP.GT.U32.AND P1, PT, R4, R31, PT ;  /* 0x0000001f0400720c */ /* 0x000fe20003f24070 */
[----:B------:R-:W-:Y:S01]  /*1c70*/  @!P6 IMAD.IADD R30, R30, 0x1, -R4 ;  /* 0x000000011e1ee824 */ /* 0x000fe200078e0a04 */
[----:B------:R-:W-:Y:S01]  /*1c80*/  ISETP.GE.AND P6, PT, R97, RZ, PT ;  /* 0x000000ff6100720c */ /* 0x000fe20003fc6270 */
[----:B------:R-:W-:-:S04]  /*1c90*/  IMAD.HI.U32 R24, R5, R33, RZ ;  /* 0x0000002105187227 */ /* 0x000fc800078e00ff */
[----:B------:R-:W-:Y:S01]  /*1ca0*/  @!P5 IMAD.IADD R32, R32, 0x1, -R4 ;  /* 0x000000012020d824 */ /* 0x000fe200078e0a04 */
[----:B------:R-:W-:Y:S01]  /*1cb0*/  ISETP.GT.U32.AND P5, PT, R4, R30, PT ;  /* 0x0000001e0400720c */ /* 0x000fe20003fa4070 */
[----:B------:R-:W-:Y:S02]  /*1cc0*/  IMAD.MOV R34, RZ, RZ, -R24 ;  /* 0x000000ffff227224 */ /* 0x000fe400078e0a18 */
[----:B------:R-:W-:-:S04]  /*1cd0*/  IMAD.HI.U32 R24, R5, R35, RZ ;  /* 0x0000002305187227 */ /* 0x000fc800078e00ff */
[----:B------:R-:W-:Y:S01]  /*1ce0*/  @!P2 IMAD.IADD R28, R28, 0x1, -R4 ;  /* 0x000000011c1ca824 */ /* 0x000fe200078e0a04 */
[----:B------:R-:W-:Y:S01]  /*1cf0*/  ISETP.GE.AND P2, PT, R98, RZ, PT ;  /* 0x000000ff6200720c */ /* 0x000fe20003f46270 */
[----:B------:R-:W-:Y:S02]  /*1d00*/  IMAD.MOV R24, RZ, RZ, -R24 ;  /* 0x000000ffff187224 */ /* 0x000fe400078e0a18 */
[----:B------:R-:W-:Y:S02]  /*1d10*/  IMAD R33, R4, R34, R33 ;  /* 0x0000002204217224 */ /* 0x000fe400078e0221 */
[--C-:B------:R-:W-:Y:S01]  /*1d20*/  @!P0 IMAD.IADD R26, R26, 0x1, -R4.reuse ;  /* 0x000000011a1a8824 */ /* 0x100fe200078e0a04 */
[----:B------:R-:W-:Y:S01]  /*1d30*/  ISETP.GE.AND P0, PT, R99, RZ, PT ;  /* 0x000000ff6300720c */ /* 0x000fe20003f06270 */
[----:B------:R-:W-:Y:S01]  /*1d40*/  @!P1 IMAD.IADD R31, R31, 0x1, -R4 ;  /* 0x000000011f1f9824 */ /* 0x000fe200078e0a04 */
[----:B------:R-:W-:Y:S01]  /*1d50*/  ISETP.GE.AND P1, PT, R96, RZ, PT ;  /* 0x000000ff6000720c */ /* 0x000fe20003f26270 */
[----:B------:R-:W-:-:S02]  /*1d60*/  IMAD R34, R4, R24, R35 ;  /* 0x0000001804227224 */ /* 0x000fc400078e0223 */
[----:B------:R-:W-:Y:S01]  /*1d70*/  @!P3 IMAD.MOV R26, RZ, RZ, -R26 ;  /* 0x000000ffff1ab224 */ /* 0x000fe200078e0a1a */
[----:B------:R-:W-:Y:S01]  /*1d80*/  ISETP.GT.U32.AND P3, PT, R4, R31, PT ;  /* 0x0000001f0400720c */ /* 0x000fe20003f64070 */
[----:B------:R-:W-:Y:S01]  /*1d90*/  @!P5 IMAD.IADD R30, R30, 0x1, -R4 ;  /* 0x000000011e1ed824 */ /* 0x000fe200078e0a04 */
[----:B------:R-:W-:Y:S01]  /*1da0*/  ISETP.GT.U32.AND P5, PT, R4, R34, PT ;  /* 0x000000220400720c */ /* 0x000fe20003fa4070 */
[----:B------:R-:W-:Y:S01]  /*1db0*/  @!P2 IMAD.MOV R28, RZ, RZ, -R28 ;  /* 0x000000ffff1ca224 */ /* 0x000fe200078e0a1c */
[----:B------:R-:W-:Y:S01]  /*1dc0*/  ISETP.GE.AND P2, PT, R95, RZ, PT ;  /* 0x000000ff5f00720c */ /* 0x000fe20003f46270 */
[----:B------:R-:W-:-:S04]  /*1dd0*/  IMAD.HI.U32 R24, R5, R36, RZ ;  /* 0x0000002405187227 */ /* 0x000fc800078e00ff */
[----:B------:R-:W-:Y:S01]  /*1de0*/  @!P0 IMAD.MOV R27, RZ, RZ, -R27 ;  /* 0x000000ffff1b8224 */ /* 0x000fe200078e0a1b */
[----:B------:R-:W-:Y:S01]  /*1df0*/  ISETP.GT.U32.AND P0, PT, R4, R33, PT ;  /* 0x000000210400720c */ /* 0x000fe20003f04070 */
[----:B------:R-:W-:Y:S01]  /*1e00*/  IMAD.MOV R35, RZ, RZ, -R24 ;  /* 0x000000ffff237224 */ /* 0x000fe200078e0a18 */
[----:B------:R-:W-:Y:S01]  /*1e10*/  IABS R24, R90 ;  /* 0x0000005a00187213 */ /* 0x000fe20000000000 */
[----:B------:R-:W-:Y:S01]  /*1e20*/  @!P3 IMAD.IADD R31, R31, 0x1, -R4 ;  /* 0x000000011f1fb824 */ /* 0x000fe200078e0a04 */
[----:B------:R-:W-:Y:S01]  /*1e30*/  ISETP.GE.AND P3, PT, R92, RZ, PT ;  /* 0x000000ff5c00720c */ /* 0x000fe20003f66270 */
[----:B------:R-:W-:Y:S02]  /*1e40*/  IMAD R35, R4, R35, R36 ;  /* 0x0000002304237224 */ /* 0x000fe400078e0224 */
[----:B------:R-:W-:Y:S02]  /*1e50*/  @!P5 IMAD.IADD R34, R34, 0x1, -R4 ;  /* 0x000000012222d824 */ /* 0x000fe400078e0a04 */
[----:B------:R-:W-:-:S02]  /*1e60*/  IMAD.MOV.U32 R36, RZ, RZ, R24 ;  /* 0x000000ffff247224 */ /* 0x000fc400078e0018 */
[----:B------:R-:W-:Y:S01]  /*1e70*/  @!P1 IMAD.MOV R30, RZ, RZ, -R30 ;  /* 0x000000ffff1e9224 */ /* 0x000fe200078e0a1e */
[C---:B------:R-:W-:Y:S01]  /*1e80*/  ISETP.GT.U32.AND P1, PT, R4.reuse, R34, PT ;  /* 0x000000220400720c */ /* 0x040fe20003f24070 */
[----:B------:R-:W-:Y:S01]  /*1e90*/  @!P2 IMAD.MOV R31, RZ, RZ, -R31 ;  /* 0x000000ffff1fa224 */ /* 0x000fe200078e0a1f */
[----:B------:R-:W-:Y:S01]  /*1ea0*/  ISETP.GT.U32.AND P2, PT, R4, R35, PT ;  /* 0x000000230400720c */ /* 0x000fe20003f44070 */
[----:B------:R-:W-:-:S04]  /*1eb0*/  IMAD.HI.U32 R24, R5, R36, RZ ;  /* 0x0000002405187227 */ /* 0x000fc800078e00ff */
[----:B------:R-:W-:Y:S01]  /*1ec0*/  @!P0 IMAD.IADD R33, R33, 0x1, -R4 ;  /* 0x0000000121218824 */ /* 0x000fe200078e0a04 */
[----:B------:R-:W-:Y:S01]  /*1ed0*/  ISETP.GE.AND P0, PT, R91, RZ, PT ;  /* 0x000000ff5b00720c */ /* 0x000fe20003f06270 */
[----:B------:R-:W-:Y:S02]  /*1ee0*/  IMAD.MOV R37, RZ, RZ, -R24 ;  /* 0x000000ffff257224 */ /* 0x000fe400078e0a18 */
[----:B------:R-:W-:Y:S01]  /*1ef0*/  IMAD.HI.U32 R24, R5, R38, RZ ;  /* 0x0000002605187227 */ /* 0x000fe200078e00ff */
[----:B------:R-:W-:-:S03]  /*1f00*/  ISETP.GT.U32.AND P5, PT, R4, R33, PT ;  /* 0x000000210400720c */ /* 0x000fc60003fa4070 */
[----:B------:R-:W-:Y:S02]  /*1f10*/  IMAD R36, R4, R37, R36 ;  /* 0x0000002504247224 */ /* 0x000fe400078e0224 */
[--C-:B------:R-:W-:Y:S02]  /*1f20*/  @!P1 IMAD.IADD R34, R34, 0x1, -R4.reuse ;  /* 0x0000000122229824 */ /* 0x100fe400078e0a04 */
[----:B------:R-:W-:Y:S01]  /*1f30*/  @!P2 IMAD.IADD R35, R35, 0x1, -R4 ;  /* 0x000000012323a824 */ /* 0x000fe200078e0a04 */
[C---:B------:R-:W-:Y:S01]  /*1f40*/  ISETP.GT.U32.AND P1, PT, R4.reuse, R36, PT ;  /* 0x000000240400720c */ /* 0x040fe20003f24070 */
[----:B------:R-:W-:Y:S01]  /*1f50*/  @!P4 IMAD.MOV R25, RZ, RZ, -R25 ;  /* 0x000000ffff19c224 */ /* 0x000fe200078e0a19 */
[C---:B------:R-:W-:Y:S01]  /*1f60*/  ISETP.GT.U32.AND P4, PT, R4.reuse, R32, PT ;  /* 0x000000200400720c */ /* 0x040fe20003f84070 */
[----:B------:R-:W-:Y:S01]  /*1f70*/  IMAD.MOV R37, RZ, RZ, -R24 ;  /* 0x000000ffff257224 */ /* 0x000fe200078e0a18 */
[----:B------:R-:W-:Y:S01]  /*1f80*/  ISETP.GT.U32.AND P2, PT, R4, R35, PT ;  /* 0x000000230400720c */ /* 0x000fe20003f44070 */
[----:B------:R-:W-:-:S04]  /*1f90*/  IMAD.HI.U32 R24, R5, R39, RZ ;  /* 0x0000002705187227 */ /* 0x000fc800078e00ff */
[----:B------:R-:W-:Y:S01]  /*1fa0*/  @!P6 IMAD.MOV R29, RZ, RZ, -R29 ;  /* 0x000000ffff1de224 */ /* 0x000fe200078e0a1d */
[----:B------:R-:W-:Y:S01]  /*1fb0*/  ISETP.GE.AND P6, PT, R94, RZ, PT ;  /* 0x000000ff5e00720c */ /* 0x000fe20003fc6270 */
[----:B------:R-:W-:Y:S01]  /*1fc0*/  @!P5 IMAD.IADD R33, R33, 0x1, -R4 ;  /* 0x000000012121d824 */ /* 0x000fe200078e0a04 */
[----:B------:R-:W-:Y:S01]  /*1fd0*/  ISETP.GE.AND P5, PT, R89, RZ, PT ;  /* 0x000000ff5900720c */ /* 0x000fe20003fa6270 */
[C---:B------:R-:W-:Y:S02]  /*1fe0*/  IMAD R37, R4.reuse, R37, R38 ;  /* 0x0000002504257224 */ /* 0x040fe400078e0226 */
[----:B------:R-:W-:Y:S02]  /*1ff0*/  IMAD.MOV R24, RZ, RZ, -R24 ;  /* 0x000000ffff187224 */ /* 0x000fe400078e0a18 */
[----:B------:R-:W-:Y:S01]  /*2000*/  @!P3 IMAD.MOV R33, RZ, RZ, -R33 ;  /* 0x000000ffff21b224 */ /* 0x000fe200078e0a21 */
[C---:B------:R-:W-:Y:S01]  /*2010*/  ISETP.GT.U32.AND P3, PT, R4.reuse, R37, PT ;  /* 0x000000250400720c */ /* 0x040fe20003f64070 */
[----:B------:R-:W-:-:S02]  /*2020*/  IMAD R38, R4, R24, R39 ;  /* 0x0000001804267224 */ /* 0x000fc400078e0227 */
[--C-:B------:R-:W-:Y:S02]  /*2030*/  @!P1 IMAD.IADD R36, R36, 0x1, -R4.reuse ;  /* 0x0000000124249824 */ /* 0x100fe400078e0a04 */
[--C-:B------:R-:W-:Y:S01]  /*2040*/  @!P4 IMAD.IADD R32, R32, 0x1, -R4.reuse ;  /* 0x000000012020c824 */ /* 0x100fe200078e0a04 */
[----:B------:R-:W-:Y:S01]  /*2050*/  ISETP.GE.AND P4, PT, R93, RZ, PT ;  /* 0x000000ff5d00720c */ /* 0x000fe20003f86270 */
[----:B------:R-:W-:Y:S01]  /*2060*/  @!P2 IMAD.IADD R35, R35, 0x1, -R4 ;  /* 0x000000012323a824 */ /* 0x000fe200078e0a04 */
[C---:B------:R-:W-:Y:S01]  /*2070*/  ISETP.GT.U32.AND P1, PT, R4.reuse, R36, PT ;  /* 0x000000240400720c */ /* 0x040fe20003f24070 */
[----:B------:R-:W-:Y:S01]  /*2080*/  @!P6 IMAD.MOV R32, RZ, RZ, -R32 ;  /* 0x000000ffff20e224 */ /* 0x000fe200078e0a20 */
[----:B------:R-:W-:Y:S01]  /*2090*/  ISETP.GT.U32.AND P2, PT, R4, R38, PT ;  /* 0x000000260400720c */ /* 0x000fe20003f44070 */
[----:B------:R-:W-:Y:S01]  /*20a0*/  IMAD.HI.U32 R24, R5, R41, RZ ;  /* 0x0000002905187227 */ /* 0x000fe200078e00ff */
[----:B------:R-:W-:-:S03]  /*20b0*/  ISETP.GE.AND P6, PT, R90, RZ, PT ;  /* 0x000000ff5a00720c */ /* 0x000fc60003fc6270 */
[----:B------:R-:W-:-:S04]  /*20c0*/  IMAD.HI.U32 R39, R5, R42, RZ ;  /* 0x0000002a05277227 */ /* 0x000fc800078e00ff */
[----:B------:R-:W-:Y:S02]  /*20d0*/  IMAD.MOV R24, RZ, RZ, -R24 ;  /* 0x000000ffff187224 */ /* 0x000fe400078e0a18 */
[----:B------:R-:W-:Y:S02]  /*20e0*/  @!P3 IMAD.IADD R37, R37, 0x1, -R4 ;  /* 0x000000012525b824 */ /* 0x000fe400078e0a04 */
[----:B------:R-:W-:Y:S02]  /*20f0*/  IMAD.MOV R43, RZ, RZ, -R39 ;  /* 0x000000ffff2b7224 */ /* 0x000fe400078e0a27 */
[C---:B------:R-:W-:Y:S01]  /*2100*/  IMAD R39, R4.reuse, R24, R41 ;  /* 0x0000001804277224 */ /* 0x040fe200078e0229 */
[----:B------:R-:W-:Y:S01]  /*2110*/  ISETP.GT.U32.AND P3, PT, R4, R37, PT ;  /* 0x000000250400720c */ /* 0x000fe20003f64070 */
[----:B------:R-:W-:Y:S02]  /*2120*/  IMAD.MOV R41, RZ, RZ, -R40 ;  /* 0x000000ffff297224 */ /* 0x000fe400078e0a28 */
[--C-:B------:R-:W-:Y:S01]  /*2130*/  @!P1 IMAD.IADD R36, R36, 0x1, -R4.reuse ;  /* 0x0000000124249824 */ /* 0x100fe200078e0a04 */
[----:B------:R-:W-:Y:S01]  /*2140*/  ISETP.GE.AND P1, PT, R86, RZ, PT ;  /* 0x000000ff5600720c */ /* 0x000fe20003f26270 */
[----:B------:R-:W-:-:S02]  /*2150*/  @!P2 IMAD.IADD R38, R38, 0x1, -R4 ;  /* 0x000000012626a824 */ /* 0x000fc400078e0a04 */
[C---:B------:R-:W-:Y:S01]  /*2160*/  IMAD R40, R4.reuse, R43, R42 ;  /* 0x0000002b04287224 */ /* 0x040fe200078e022a */
[----:B------:R-:W-:Y:S01]  /*2170*/  IABS R43, R85 ;  /* 0x00000055002b7213 */ /* 0x000fe20000000000 */
[----:B------:R-:W-:Y:S01]  /*2180*/  @!P6 IMAD.MOV R36, RZ, RZ, -R36 ;  /* 0x000000ffff24e224 */ /* 0x000fe200078e0a24 */
[C---:B------:R-:W-:Y:S01]  /*2190*/  ISETP.GT.U32.AND P2, PT, R4.reuse, R38, PT ;  /* 0x000000260400720c */ /* 0x040fe20003f44070 */
[----:B------:R-:W-:Y:S01]  /*21a0*/  @!P4 IMAD.MOV R34, RZ, RZ, -R34 ;  /* 0x000000ffff22c224 */ /* 0x000fe200078e0a22 */
[----:B------:R-:W-:Y:S01]  /*21b0*/  ISETP.GT.U32.AND P6, PT, R4, R40, PT ;  /* 0x000000280400720c */ /* 0x000fe20003fc4070 */
[----:B------:R-:W-:Y:S01]  /*21c0*/  @!P3 IMAD.IADD R37, R37, 0x1, -R4 ;  /* 0x000000012525b824 */ /* 0x000fe200078e0a04 */
[----:B------:R-:W-:Y:S01]  /*21d0*/  ISETP.GE.AND P4, PT, R88, RZ, PT ;  /* 0x000000ff5800720c */ /* 0x000fe20003f86270 */
[C---:B------:R-:W-:Y:S01]  /*21e0*/  IMAD R41, R4.reuse, R41, R44 ;  /* 0x0000002904297224 */ /* 0x040fe200078e022c */
[----:B------:R-:W-:Y:S01]  /*21f0*/  ISETP.GT.U32.AND P3, PT, R4, R39, PT ;  /* 0x000000270400720c */ /* 0x000fe20003f64070 */
[----:B------:R-:W-:Y:S01]  /*2200*/  IMAD.HI.U32 R24, R5, R43, RZ ;  /* 0x0000002b05187227 */ /* 0x000fe200078e00ff */
[----:B------:R-:W-:-:S03]  /*2210*/  IABS R44, R75 ;  /* 0x0000004b002c7213 */ /* 0x000fc60000000000 */
[----:B------:R-:W-:Y:S02]  /*2220*/  IMAD.MOV R24, RZ, RZ, -R24 ;  /* 0x000000ffff187224 */ /* 0x000fe400078e0a18 */
[--C-:B------:R-:W-:Y:S01]  /*2230*/  @!P2 IMAD.IADD R38, R38, 0x1, -R4.reuse ;  /* 0x000000012626a824 */ /* 0x100fe200078e0a04 */
[----:B------:R-:W-:Y:S01]  /*2240*/  ISETP.GT.U32.AND P2, PT, R4, R41, PT ;  /* 0x000000290400720c */ /* 0x000fe20003f44070 */
[----:B------:R-:W-:Y:S02]  /*2250*/  @!P6 IMAD.IADD R40, R40, 0x1, -R4 ;  /* 0x000000012828e824 */ /* 0x000fe400078e0a04 */
[----:B------:R-:W-:Y:S02]  /*2260*/  @!P4 IMAD.MOV R38, RZ, RZ, -R38 ;  /* 0x000000ffff26c224 */ /* 0x000fe400078e0a26 */
[----:B------:R-:W-:Y:S01]  /*2270*/  IMAD.HI.U32 R42, R5, R44, RZ ;  /* 0x0000002c052a7227 */ /* 0x000fe200078e00ff */
[----:B------:R-:W-:-:S03]  /*2280*/  ISETP.GT.U32.AND P4, PT, R4, R40, PT ;  /* 0x000000280400720c */ /* 0x000fc60003f84070 */
[----:B------:R-:W-:Y:S01]  /*2290*/  @!P3 IMAD.IADD R39, R39, 0x1, -R4 ;  /* 0x000000012727b824 */ /* 0x000fe200078e0a04 */
[----:B------:R-:W-:Y:S01]  /*22a0*/  ISETP.GE.AND P3, PT, R85, RZ, PT ;  /* 0x000000ff5500720c */ /* 0x000fe20003f66270 */
[----:B------:R-:W-:Y:S02]  /*22b0*/  IMAD.MOV R45, RZ, RZ, -R42 ;  /* 0x000000ffff2d7224 */ /* 0x000fe400078e0a2a */
[C---:B------:R-:W-:Y:S01]  /*22c0*/  IMAD R42, R4.reuse, R24, R43 ;  /* 0x00000018042a7224 */ /* 0x040fe200078e022b */
[C---:B------:R-:W-:Y:S01]  /*22d0*/  ISETP.GT.U32.AND P6, PT, R4.reuse, R39, PT ;  /* 0x000000270400720c */ /* 0x040fe20003fc4070 */
[----:B------:R-:W-:Y:S02]  /*22e0*/  IMAD R43, R4, R45, R44 ;  /* 0x0000002d042b7224 */ /* 0x000fe400078e022c */
[----:B------:R-:W-:-:S04]  /*22f0*/  IMAD.HI.U32 R24, R5, R46, RZ ;  /* 0x0000002e05187227 */ /* 0x000fc800078e00ff */
[--C-:B------:R-:W-:Y:S01]  /*2300*/  @!P4 IMAD.IADD R40, R40, 0x1, -R4.reuse ;  /* 0x000000012828c824 */ /* 0x100fe200078e0a04 */
[C---:B------:R-:W-:Y:S01]  /*2310*/  ISETP.GT.U32.AND P4, PT, R4.reuse, R43, PT ;  /* 0x0000002b0400720c */ /* 0x040fe20003f84070 */
[----:B------:R-:W-:Y:S02]  /*2320*/  @!P2 IMAD.IADD R41, R41, 0x1, -R4 ;  /* 0x000000012929a824 */ /* 0x000fe400078e0a04 */
[----:B------:R-:W-:Y:S02]  /*2330*/  IMAD.MOV R45, RZ, RZ, -R24 ;  /* 0x000000ffff2d7224 */ /* 0x000fe400078e0a18 */
[----:B------:R-:W-:Y:S01]  /*2340*/  @!P6 IMAD.IADD R39, R39, 0x1, -R4 ;  /* 0x000000012727e824 */ /* 0x000fe200078e0a04 */
[C---:B------:R-:W-:Y:S01]  /*2350*/  ISETP.GT.U32.AND P2, PT, R4.reuse, R41, PT ;  /* 0x000000290400720c */ /* 0x040fe20003f44070 */
[----:B------:R-:W-:Y:S01]  /*2360*/  IMAD.HI.U32 R24, R5, R47, RZ ;  /* 0x0000002f05187227 */ /* 0x000fe200078e00ff */
[----:B------:R-:W-:-:S03]  /*2370*/  ISETP.GT.U32.AND P6, PT, R4, R42, PT ;  /* 0x0000002a0400720c */ /* 0x000fc60003fc4070 */
[----:B------:R-:W-:Y:S02]  /*2380*/  IMAD R44, R4, R45, R46 ;  /* 0x0000002d042c7224 */ /* 0x000fe400078e022e */
[----:B------:R-:W-:Y:S01]  /*2390*/  @!P0 IMAD.MOV R35, RZ, RZ, -R35 ;  /* 0x000000ffff238224 */ /* 0x000fe200078e0a23 */
[----:B------:R-:W-:Y:S01]  /*23a0*/  ISETP.GE.AND P0, PT, R87, RZ, PT ;  /* 0x000000ff5700720c */ /* 0x000fe20003f06270 */
[----:B------:R-:W-:Y:S01]  /*23b0*/  @!P5 IMAD.MOV R37, RZ, RZ, -R37 ;  /* 0x000000ffff25d224 */ /* 0x000fe200078e0a25 */
[----:B------:R-:W-:Y:S01]  /*23c0*/  ISETP.GE.AND P5, PT, R77, RZ, PT ;  /* 0x000000ff4d00720c */ /* 0x000fe20003fa6270 */
[----:B------:R-:W-:Y:S01]  /*23d0*/  IMAD.HI.U32 R45, R5, R48, RZ ;  /* 0x00000030052d7227 */ /* 0x000fe200078e00ff */
[----:B------:R-:W-:Y:S02]  /*23e0*/  IABS R77, R76 ;  /* 0x0000004c004d7213 */ /* 0x000fe40000000000 */
[----:B------:R-:W-:Y:S01]  /*23f0*/  CS2R R86, SRZ ;  /* 0x0000000000567805 */ /* 0x000fe2000001ff00 */
[----:B------:R-:W-:Y:S01]  /*2400*/  @!P4 IMAD.IADD R43, R43, 0x1, -R4 ;  /* 0x000000012b2bc824 */ /* 0x000fe200078e0a04 */
[----:B------:R-:W-:Y:S01]  /*2410*/  ISETP.GE.AND P4, PT, R73, RZ, PT ;  /* 0x000000ff4900720c */ /* 0x000fe20003f86270 */
[----:B------:R-:W-:Y:S01]  /*2420*/  IMAD.MOV R24, RZ, RZ, -R24 ;  /* 0x000000ffff187224 */ /* 0x000fe200078e0a18 */
[----:B------:R-:W-:Y:S01]  /*2430*/  IABS R73, R78 ;  /* 0x0000004e00497213 */ /* 0x000fe20000000000 */
[----:B------:R-:W-:-:S02]  /*2440*/  IMAD.MOV.U32 R46, RZ, RZ, R49 ;  /* 0x000000ffff2e7224 */ /* 0x000fc400078e0031 */
[----:B------:R-:W-:Y:S02]  /*2450*/  IMAD.MOV R49, RZ, RZ, -R45 ;  /* 0x000000ffff317224 */ /* 0x000fe400078e0a2d */
[----:B------:R-:W-:Y:S01]  /*2460*/  @!P1 IMAD.MOV R40, RZ, RZ, -R40 ;  /* 0x000000ffff289224 */ /* 0x000fe200078e0a28 */
[C---:B------:R-:W-:Y:S01]  /*2470*/  ISETP.GT.U32.AND P1, PT, R4.reuse, R43, PT ;  /* 0x0000002b0400720c */ /* 0x040fe20003f24070 */
[----:B------:R-:W-:Y:S02]  /*2480*/  IMAD R45, R4, R24, R47 ;  /* 0x00000018042d7224 */ /* 0x000fe400078e022f */
[----:B------:R-:W-:-:S04]  /*2490*/  IMAD.HI.U32 R24, R5, R46, RZ ;  /* 0x0000002e05187227 */ /* 0x000fc800078e00ff */
[----:B------:R-:W-:Y:S01]  /*24a0*/  IMAD R47, R4, R49, R48 ;  /* 0x00000031042f7224 */ /* 0x000fe200078e0230 */
[----:B------:R-:W-:Y:S01]  /*24b0*/  IABS R48, R66 ;  /* 0x0000004200307213 */ /* 0x000fe20000000000 */
[--C-:B------:R-:W-:Y:S01]  /*24c0*/  @!P2 IMAD.IADD R41, R41, 0x1, -R4.reuse ;  /* 0x000000012929a824 */ /* 0x100fe200078e0a04 */
[----:B------:R-:W-:Y:S01]  /*24d0*/  ISETP.GE.AND P2, PT, R75, RZ, PT ;  /* 0x000000ff4b00720c */ /* 0x000fe20003f46270 */
[----:B------:R-:W-:Y:S01]  /*24e0*/  @!P6 IMAD.IADD R42, R42, 0x1, -R4 ;  /* 0x000000012a2ae824 */ /* 0x000fe200078e0a04 */
[C---:B------:R-:W-:Y:S01]  /*24f0*/  ISETP.GT.U32.AND P6, PT, R4.reuse, R44, PT ;  /* 0x0000002c0400720c */ /* 0x040fe20003fc4070 */
[----:B------:R-:W-:Y:S01]  /*2500*/  IMAD.MOV R49, RZ, RZ, -R24 ;  /* 0x000000ffff317224 */ /* 0x000fe200078e0a18 */
[----:B------:R-:W-:Y:S01]  /*2510*/  IABS R75, R79 ;  /* 0x0000004f004b7213 */ /* 0x000fe20000000000 */
[----:B------:R-:W-:Y:S01]  /*2520*/  @!P0 IMAD.MOV R39, RZ, RZ, -R39 ;  /* 0x000000ffff278224 */ /* 0x000fe200078e0a27 */
[C---:B------:R-:W-:Y:S01]  /*2530*/  ISETP.GT.U32.AND P0, PT, R4.reuse, R42, PT ;  /* 0x0000002a0400720c */ /* 0x040fe20003f04070 */
[----:B------:R-:W-:-:S02]  /*2540*/  IMAD R49, R4, R49, R46 ;  /* 0x0000003104317224 */ /* 0x000fc400078e022e */
[----:B------:R-:W-:Y:S01]  /*2550*/  @!P5 IMAD.MOV R41, RZ, RZ, -R41 ;  /* 0x000000ffff29d224 */ /* 0x000fe200078e0a29 */
[C---:B------:R-:W-:Y:S01]  /*2560*/  ISETP.GT.U32.AND P5, PT, R4.reuse, R47, PT ;  /* 0x0000002f0400720c */ /* 0x040fe20003fa4070 */
[----:B------:R-:W-:Y:S01]  /*2570*/  @!P1 IMAD.IADD R43, R43, 0x1, -R4 ;  /* 0x000000012b2b9824 */ /* 0x000fe200078e0a04 */
[----:B------:R-:W-:Y:S01]  /*2580*/  ISETP.GT.U32.AND P1, PT, R4, R49, PT ;  /* 0x000000310400720c */ /* 0x000fe20003f24070 */
[----:B------:R-:W-:-:S04]  /*2590*/  IMAD.HI.U32 R24, R5, R51, RZ ;  /* 0x0000003305187227 */ /* 0x000fc800078e00ff */
[----:B------:R-:W-:Y:S02]  /*25a0*/  IMAD.MOV R24, RZ, RZ, -R24 ;  /* 0x000000ffff187224 */ /* 0x000fe400078e0a18 */
[--C-:B------:R-:W-:Y:S01]  /*25b0*/  @!P0 IMAD.IADD R42, R42, 0x1, -R4.reuse ;  /* 0x000000012a2a8824 */ /* 0x100fe200078e0a04 */
[C---:B------:R-:W-:Y:S01]  /*25c0*/  ISETP.GT.U32.AND P0, PT, R4.reuse, R45, PT ;  /* 0x0000002d0400720c */ /* 0x040fe20003f04070 */
[C---:B------:R-:W-:Y:S02]  /*25d0*/  IMAD R51, R4.reuse, R24, R51 ;  /* 0x0000001804337224 */ /* 0x040fe400078e0233 */
[--C-:B------:R-:W-:Y:S02]  /*25e0*/  @!P5 IMAD.IADD R47, R47, 0x1, -R4.reuse ;  /* 0x000000012f2fd824 */ /* 0x100fe400078e0a04 */
[----:B------:R-:W-:Y:S02]  /*25f0*/  @!P1 IMAD.IADD R49, R49, 0x1, -R4 ;  /* 0x0000000131319824 */ /* 0x000fe400078e0a04 */
[----:B------:R-:W-:Y:S01]  /*2600*/  IMAD.HI.U32 R24, R5, R53, RZ ;  /* 0x0000003505187227 */ /* 0x000fe200078e00ff */
[----:B------:R-:W-:-:S03]  /*2610*/  ISETP.GT.U32.AND P1, PT, R4, R47, PT ;  /* 0x0000002f0400720c */ /* 0x000fc60003f24070 */
[----:B------:R-:W-:Y:S02]  /*2620*/  @!P6 IMAD.IADD R44, R44, 0x1, -R4 ;  /* 0x000000012c2ce824 */ /* 0x000fe400078e0a04 */
[----:B------:R-:W-:Y:S02]  /*2630*/  IMAD.MOV R24, RZ, RZ, -R24 ;  /* 0x000000ffff187224 */ /* 0x000fe400078e0a18 */
[--C-:B------:R-:W-:Y:S01]  /*2640*/  @!P0 IMAD.IADD R45, R45, 0x1, -R4.reuse ;  /* 0x000000012d2d8824 */ /* 0x100fe200078e0a04 */
[C---:B------:R-:W-:Y:S01]  /*2650*/  ISETP.GT.U32.AND P6, PT, R4.reuse, R44, PT ;  /* 0x0000002c0400720c */ /* 0x040fe20003fc4070 */
[C---:B------:R-:W-:Y:S01]  /*2660*/  IMAD R53, R4.reuse, R24, R53 ;  /* 0x0000001804357224 */ /* 0x040fe200078e0235 */
[----:B------:R-:W-:Y:S01]  /*2670*/  ISETP.GE.AND P0, PT, R71, RZ, PT ;  /* 0x000000ff4700720c */ /* 0x000fe20003f06270 */
[----:B------:R-:W-:Y:S01]  /*2680*/  @!P2 IMAD.MOV R43, RZ, RZ, -R43 ;  /* 0x000000ffff2ba224 */ /* 0x000fe200078e0a2b */
[C---:B------:R-:W-:Y:S01]  /*2690*/  ISETP.GT.U32.AND P2, PT, R4.reuse, R49, PT ;  /* 0x000000310400720c */ /* 0x040fe20003f44070 */
[----:B------:R-:W-:Y:S01]  /*26a0*/  @!P1 IMAD.IADD R47, R47, 0x1, -R4 ;  /* 0x000000012f2f9824 */ /* 0x000fe200078e0a04 */
[C---:B------:R-:W-:Y:S01]  /*26b0*/  ISETP.GT.U32.AND P5, PT, R4.reuse, R45, PT ;  /* 0x0000002d0400720c */ /* 0x040fe20003fa4070 */
[----:B------:R-:W-:Y:S01]  /*26c0*/  IMAD.HI.U32 R24, R5, R55, RZ ;  /* 0x0000003705187227 */ /* 0x000fe200078e00ff */
[----:B------:R-:W-:-:S03]  /*26d0*/  ISETP.GT.U32.AND P1, PT, R4, R53, PT ;  /* 0x000000350400720c */ /* 0x000fc60003f24070 */
[----:B------:R-:W-:-:S04]  /*26e0*/  IMAD.HI.U32 R46, R5, R48, RZ ;  /* 0x00000030052e7227 */ /* 0x000fc800078e00ff */
[--C-:B------:R-:W-:Y:S01]  /*26f0*/  @!P6 IMAD.IADD R44, R44, 0x1, -R4.reuse ;  /* 0x000000012c2ce824 */ /* 0x100fe200078e0a04 */
[----:B------:R-:W-:Y:S01]  /*2700*/  ISETP.GE.AND P6, PT, R72, RZ, PT ;  /* 0x000000ff4800720c */ /* 0x000fe20003fc6270 */
[--C-:B------:R-:W-:Y:S01]  /*2710*/  @!P2 IMAD.IADD R49, R49, 0x1, -R4.reuse ;  /* 0x000000013131a824 */ /* 0x100fe200078e0a04 */
[----:B------:R-:W-:Y:S01]  /*2720*/  ISETP.GE.AND P2, PT, R67, RZ, PT ;  /* 0x000000ff4300720c */ /* 0x000fe20003f46270 */
[--C-:B------:R-:W-:Y:S01]  /*2730*/  @!P5 IMAD.IADD R45, R45, 0x1, -R4.reuse ;  /* 0x000000012d2dd824 */ /* 0x100fe200078e0a04 */
[----:B------:R-:W-:Y:S01]  /*2740*/  ISETP.GE.AND P5, PT, R69, RZ, PT ;  /* 0x000000ff4500720c */ /* 0x000fe20003fa6270 */
[----:B------:R-:W-:Y:S02]  /*2750*/  @!P1 IMAD.IADD R53, R53, 0x1, -R4 ;  /* 0x0000000135359824 */ /* 0x000fe400078e0a04 */
[----:B------:R-:W-:Y:S02]  /*2760*/  IMAD.MOV R24, RZ, RZ, -R24 ;  /* 0x000000ffff187224 */ /* 0x000fe400078e0a18 */
[----:B------:R-:W-:Y:S01]  /*2770*/  IMAD.MOV R67, RZ, RZ, -R46 ;  /* 0x000000ffff437224 */ /* 0x000fe200078e0a2e */
[C---:B------:R-:W-:Y:S01]  /*2780*/  ISETP.GT.U32.AND P1, PT, R4.reuse, R53, PT ;  /* 0x000000350400720c */ /* 0x040fe20003f24070 */
[----:B------:R-:W-:Y:S01]  /*2790*/  IMAD.MOV.U32 R46, RZ, RZ, R50 ;  /* 0x000000ffff2e7224 */ /* 0x000fe200078e0032 */
[----:B------:R-:W-:Y:S01]  /*27a0*/  IABS R50, R59 ;  /* 0x0000003b00327213 */ /* 0x000fe20000000000 */
[----:B------:R-:W-:Y:S01]  /*27b0*/  @!P4 IMAD.MOV R44, RZ, RZ, -R44 ;  /* 0x000000ffff2cc224 */ /* 0x000fe200078e0a2c */
[----:B------:R-:W-:Y:S01]  /*27c0*/  ISETP.GT.U32.AND P4, PT, R4, R51, PT ;  /* 0x000000330400720c */ /* 0x000fe20003f84070 */
[----:B------:R-:W-:-:S02]  /*27d0*/  IMAD.MOV.U32 R52, RZ, RZ, R45 ;  /* 0x000000ffff347224 */ /* 0x000fc400078e002d */
[C---:B------:R-:W-:Y:S02]  /*27e0*/  IMAD R55, R4.reuse, R24, R55 ;  /* 0x0000001804377224 */ /* 0x040fe400078e0237 */
[----:B------:R-:W-:Y:S01]  /*27f0*/  IMAD R45, R4, R67, R48 ;  /* 0x00000043042d7224 */ /* 0x000fe200078e0230 */
[----:B------:R-:W-:Y:S01]  /*2800*/  IABS R48, R60 ;  /* 0x0000003c00307213 */ /* 0x000fe20000000000 */
[----:B------:R-:W-:Y:S02]  /*2810*/  IMAD.MOV.U32 R54, RZ, RZ, R47 ;  /* 0x000000ffff367224 */ /* 0x000fe400078e002f */
[----:B------:R-:W-:-:S04]  /*2820*/  IMAD.HI.U32 R24, R5, R46, RZ ;  /* 0x0000002e05187227 */ /* 0x000fc800078e00ff */
[----:B------:R-:W-:Y:S01]  /*2830*/  @!P6 IMAD.MOV R54, RZ, RZ, -R54 ;  /* 0x000000ffff36e224 */ /* 0x000fe200078e0a36 */
[C---:B------:R-:W-:Y:S01]  /*2840*/  ISETP.GT.U32.AND P6, PT, R4.reuse, R45, PT ;  /* 0x0000002d0400720c */ /* 0x040fe20003fc4070 */
[----:B------:R-:W-:Y:S02]  /*2850*/  IMAD.MOV R47, RZ, RZ, -R24 ;  /* 0x000000ffff2f7224 */ /* 0x000fe400078e0a18 */
[----:B------:R-:W-:Y:S02]  /*2860*/  @!P4 IMAD.IADD R51, R51, 0x1, -R4 ;  /* 0x000000013333c824 */ /* 0x000fe400078e0a04 */
[C---:B------:R-:W-:Y:S01]  /*2870*/  IMAD R47, R4.reuse, R47, R46 ;  /* 0x0000002f042f7224 */ /* 0x040fe200078e022e */
[----:B------:R-:W-:Y:S01]  /*2880*/  IABS R46, R62 ;  /* 0x0000003e002e7213 */ /* 0x000fe20000000000 */
[----:B------:R-:W-:Y:S01]  /*2890*/  @!P1 IMAD.IADD R53, R53, 0x1, -R4 ;  /* 0x0000000135359824 */ /* 0x000fe200078e0a04 */
[C---:B------:R-:W-:Y:S01]  /*28a0*/  ISETP.GT.U32.AND P4, PT, R4.reuse, R51, PT ;  /* 0x000000330400720c */ /* 0x040fe20003f84070 */
[----:B------:R-:W-:Y:S01]  /*28b0*/  @!P3 IMAD.MOV R42, RZ, RZ, -R42 ;  /* 0x000000ffff2ab224 */ /* 0x000fe200078e0a2a */
[----:B------:R-:W-:Y:S01]  /*28c0*/  ISETP.GT.U32.AND P1, PT, R4, R47, PT ;  /* 0x0000002f0400720c */ /* 0x000fe20003f24070 */
[----:B------:R-:W-:Y:S01]  /*28d0*/  IMAD.MOV.U32 R56, RZ, RZ, R49 ;  /* 0x000000ffff387224 */ /* 0x000fe200078e0031 */
[----:B------:R-:W-:Y:S01]  /*28e0*/  ISETP.GE.AND P3, PT, R70, RZ, PT ;  /* 0x000000ff4600720c */ /* 0x000fe20003f66270 */
[----:B------:R-:W-:Y:S01]  /*28f0*/  @!P6 IMAD.IADD R45, R45, 0x1, -R4 ;  /* 0x000000012d2de824 */ /* 0x000fe200078e0a04 */
[----:B------:R-:W-:Y:S01]  /*2900*/  IABS R49, R58 ;  /* 0x0000003a00317213 */ /* 0x000fe20000000000 */
[----:B------:R-:W-:Y:S01]  /*2910*/  @!P2 IMAD.MOV R53, RZ, RZ, -R53 ;  /* 0x000000ffff35a224 */ /* 0x000fe200078e0a35 */
[----:B------:R-:W-:Y:S01]  /*2920*/  ISETP.GE.AND P2, PT, R58, RZ, PT ;  /* 0x000000ff3a00720c */ /* 0x000fe20003f46270 */
[----:B------:R-:W-:Y:S01]  /*2930*/  @!P0 IMAD.MOV R56, RZ, RZ, -R56 ;  /* 0x000000ffff388224 */ /* 0x000fe200078e0a38 */
[----:B------:R-:W-:Y:S01]  /*2940*/  ISETP.GT.U32.AND P6, PT, R4, R45, PT ;  /* 0x0000002d0400720c */ /* 0x000fe20003fc4070 */
[----:B------:R-:W-:Y:S01]  /*2950*/  IMAD.HI.U32 R24, R5, R49, RZ ;  /* 0x0000003105187227 */ /* 0x000fe200078e00ff */
[----:B------:R-:W-:-:S02]  /*2960*/  ISETP.GE.AND P0, PT, R64, RZ, PT ;  /* 0x000000ff4000720c */ /* 0x000fc40003f06270 */
[----:B------:R-:W-:Y:S01]  /*2970*/  IABS R70, R81 ;  /* 0x0000005100467213 */ /* 0x000fe20000000000 */
[----:B------:R-:W-:Y:S02]  /*2980*/  @!P1 IMAD.IADD R47, R47, 0x1, -R4 ;  /* 0x000000012f2f9824 */ /* 0x000fe400078e0a04 */
[----:B------:R-:W-:Y:S02]  /*2990*/  IMAD.MOV R24, RZ, RZ, -R24 ;  /* 0x000000ffff187224 */ /* 0x000fe400078e0a18 */
[----:B------:R-:W-:Y:S01]  /*29a0*/  @!P3 IMAD.MOV R52, RZ, RZ, -R52 ;  /* 0x000000ffff34b224 */ /* 0x000fe200078e0a34 */
[C---:B------:R-:W-:Y:S01]  /*29b0*/  ISETP.GT.U32.AND P3, PT, R4.reuse, R55, PT ;  /* 0x000000370400720c */ /* 0x040fe20003f64070 */
[----:B------:R-:W-:Y:S01]  /*29c0*/  @!P4 IMAD.IADD R51, R51, 0x1, -R4 ;  /* 0x000000013333c824 */ /* 0x000fe200078e0a04 */
[C---:B------:R-:W-:Y:S01]  /*29d0*/  ISETP.GT.U32.AND P1, PT, R4.reuse, R47, PT ;  /* 0x0000002f0400720c */ /* 0x040fe20003f24070 */
[----:B------:R-:W-:Y:S01]  /*29e0*/  IMAD R49, R4, R24, R49 ;  /* 0x0000001804317224 */ /* 0x000fe200078e0231 */
[----:B------:R-:W-:Y:S01]  /*29f0*/  ISETP.GE.AND P4, PT, R66, RZ, PT ;  /* 0x000000ff4200720c */ /* 0x000fe20003f86270 */
[----:B------:R-:W-:Y:S01]  /*2a00*/  IMAD.HI.U32 R24, R5, R46, RZ ;  /* 0x0000002e05187227 */ /* 0x000fe200078e00ff */
[----:B------:R-:W-:-:S03]  /*2a10*/  IABS R66, R65 ;  /* 0x0000004100427213 */ /* 0x000fc60000000000 */
[----:B------:R-:W-:Y:S01]  /*2a20*/  @!P5 IMAD.MOV R51, RZ, RZ, -R51 ;  /* 0x000000ffff33d224 */ /* 0x000fe200078e0a33 */
[----:B------:R-:W-:Y:S01]  /*2a30*/  ISETP.GE.AND P5, PT, R63, RZ, PT ;  /* 0x000000ff3f00720c */ /* 0x000fe20003fa6270 */
[----:B------:R-:W-:Y:S01]  /*2a40*/  @!P6 IMAD.IADD R45, R45, 0x1, -R4 ;  /* 0x000000012d2de824 */ /* 0x000fe200078e0a04 */
[C---:B------:R-:W-:Y:S01]  /*2a50*/  ISETP.GT.U32.AND P6, PT, R4.reuse, R49, PT ;  /* 0x000000310400720c */ /* 0x040fe20003fc4070 */
[----:B------:R-:W-:Y:S02]  /*2a60*/  IMAD.MOV R63, RZ, RZ, -R24 ;  /* 0x000000ffff3f7224 */ /* 0x000fe400078e0a18 */
[----:B------:R-:W-:Y:S02]  /*2a70*/  IMAD.MOV.U32 R58, RZ, RZ, R45 ;  /* 0x000000ffff3a7224 */ /* 0x000fe400078e002d */
[----:B------:R-:W-:Y:S02]  /*2a80*/  IMAD R45, R4, R63, R46 ;  /* 0x0000003f042d7224 */ /* 0x000fe400078e022e */
[----:B------:R-:W-:-:S02]  /*2a90*/  @!P3 IMAD.IADD R55, R55, 0x1, -R4 ;  /* 0x000000013737b824 */ /* 0x000fc400078e0a04 */
[----:B------:R-:W-:Y:S01]  /*2aa0*/  @!P1 IMAD.IADD R47, R47, 0x1, -R4 ;  /* 0x000000012f2f9824 */ /* 0x000fe200078e0a04 */
[C---:B------:R-:W-:Y:S01]  /*2ab0*/  ISETP.GT.U32.AND P1, PT, R4.reuse, R45, PT ;  /* 0x0000002d0400720c */ /* 0x040fe20003f24070 */
[----:B------:R-:W-:Y:S01]  /*2ac0*/  IMAD.HI.U32 R24, R5, R48, RZ ;  /* 0x0000003005187227 */ /* 0x000fe200078e00ff */
[----:B------:R-:W-:-:S03]  /*2ad0*/  ISETP.GT.U32.AND P3, PT, R4, R55, PT ;  /* 0x000000370400720c */ /* 0x000fc60003f64070 */
[----:B------:R-:W-:Y:S02]  /*2ae0*/  @!P6 IMAD.IADD R49, R49, 0x1, -R4 ;  /* 0x000000013131e824 */ /* 0x000fe400078e0a04 */
[----:B------:R-:W-:Y:S01]  /*2af0*/  IMAD.MOV R63, RZ, RZ, -R24 ;  /* 0x000000ffff3f7224 */ /* 0x000fe200078e0a18 */
[----:B------:R-:W-:Y:S01]  /*2b00*/  IABS R24, R3 ;  /* 0x0000000300187213 */ /* 0x000fe20000000000 */
[----:B------:R-:W-:Y:S01]  /*2b10*/  @!P4 IMAD.MOV R58, RZ, RZ, -R58 ;  /* 0x000000ffff3ac224 */ /* 0x000fe200078e0a3a */
[----:B------:R-:W-:Y:S01]  /*2b20*/  ISETP.GT.U32.AND P6, PT, R4, R49, PT ;  /* 0x000000310400720c */ /* 0x000fe20003fc4070 */
[----:B------:R-:W-:Y:S01]  /*2b30*/  IMAD.HI.U32 R46, R5, R50, RZ ;  /* 0x00000032052e7227 */ /* 0x000fe200078e00ff */
[----:B------:R-:W-:-:S03]  /*2b40*/  ISETP.GE.AND P4, PT, R3, RZ, PT ;  /* 0x000000ff0300720c */ /* 0x000fc60003f86270 */
[--C-:B------:R-:W-:Y:S02]  /*2b50*/  @!P1 IMAD.IADD R45, R45, 0x1, -R4.reuse ;  /* 0x000000012d2d9824 */ /* 0x100fe400078e0a04 */
[----:B------:R-:W-:Y:S01]  /*2b60*/  @!P3 IMAD.IADD R55, R55, 0x1, -R4 ;  /* 0x000000013737b824 */ /* 0x000fe200078e0a04 */
[----:B------:R-:W-:Y:S01]  /*2b70*/  ISETP.GE.AND P3, PT, R62, RZ, PT ;  /* 0x000000ff3e00720c */ /* 0x000fe20003f66270 */
[C---:B------:R-:W-:Y:S01]  /*2b80*/  IMAD R3, R4.reuse, R63, R48 ;  /* 0x0000003f04037224 */ /* 0x040fe200078e0230 */
[----:B------:R-:W-:Y:S01]  /*2b90*/  ISETP.GT.U32.AND P1, PT, R4, R45, PT ;  /* 0x0000002d0400720c */ /* 0x000fe20003f24070 */
[----:B------:R-:W-:Y:S01]  /*2ba0*/  @!P0 IMAD.MOV R55, RZ, RZ, -R55 ;  /* 0x000000ffff378224 */ /* 0x000fe200078e0a37 */
[----:B------:R-:W-:Y:S01]  /*2bb0*/  ISETP.GE.AND P0, PT, R60, RZ, PT ;  /* 0x000000ff3c00720c */ /* 0x000fe20003f06270 */
[----:B------:R-:W-:Y:S01]  /*2bc0*/  IMAD.MOV.U32 R48, RZ, RZ, R24 ;  /* 0x000000ffff307224 */ /* 0x000fe200078e0018 */
[----:B------:R-:W-:Y:S01]  /*2bd0*/  IABS R63, R61 ;  /* 0x0000003d003f7213 */ /* 0x000fe20000000000 */
[----:B------:R-:W-:-:S02]  /*2be0*/  IMAD.MOV.U32 R60, RZ, RZ, R47 ;  /* 0x000000ffff3c7224 */ /* 0x000fc400078e002f */
[----:B------:R-:W-:-:S04]  /*2bf0*/  IMAD.HI.U32 R24, R5, R48, RZ ;  /* 0x0000003005187227 */ /* 0x000fc800078e00ff */
[----:B------:R-:W-:Y:S01]  /*2c00*/  @!P5 IMAD.MOV R60, RZ, RZ, -R60 ;  /* 0x000000ffff3cd224 */ /* 0x000fe200078e0a3c */
[C---:B------:R-:W-:Y:S01]  /*2c10*/  ISETP.GT.U32.AND P5, PT, R4.reuse, R3, PT ;  /* 0x000000030400720c */ /* 0x040fe20003fa4070 */
[----:B------:R-:W-:Y:S02]  /*2c20*/  IMAD.MOV R47, RZ, RZ, -R24 ;  /* 0x000000ffff2f7224 */ /* 0x000fe400078e0a18 */
[----:B------:R-:W-:Y:S01]  /*2c30*/  @!P6 IMAD.IADD R49, R49, 0x1, -R4 ;  /* 0x000000013131e824 */ /* 0x000fe200078e0a04 */
[----:B------:R-:W-:Y:S01]  /*2c40*/  ISETP.GE.AND P6, PT, R59, RZ, PT ;  /* 0x000000ff3b00720c */ /* 0x000fe20003fc6270 */
[----:B------:R-:W-:Y:S02]  /*2c50*/  IMAD.MOV R59, RZ, RZ, -R46 ;  /* 0x000000ffff3b7224 */ /* 0x000fe400078e0a2e */
[----:B------:R-:W-:Y:S02]  /*2c60*/  IMAD R47, R4, R47, R48 ;  /* 0x0000002f042f7224 */ /* 0x000fe400078e0230 */
[----:B------:R-:W-:-:S02]  /*2c70*/  @!P1 IMAD.IADD R45, R45, 0x1, -R4 ;  /* 0x000000012d2d9824 */ /* 0x000fc400078e0a04 */
[C---:B------:R-:W-:Y:S01]  /*2c80*/  IMAD R59, R4.reuse, R59, R50 ;  /* 0x0000003b043b7224 */ /* 0x040fe200078e0232 */
[C---:B------:R-:W-:Y:S01]  /*2c90*/  ISETP.GT.U32.AND P1, PT, R4.reuse, R47, PT ;  /* 0x0000002f0400720c */ /* 0x040fe20003f24070 */
[----:B------:R-:W-:Y:S01]  /*2ca0*/  IMAD.MOV.U32 R64, RZ, RZ, R45 ;  /* 0x000000ffff407224 */ /* 0x000fe200078e002d */
[----:B------:R-:W-:Y:S01]  /*2cb0*/  IABS R50, R82 ;  /* 0x0000005200327213 */ /* 0x000fe20000000000 */
[----:B------:R-:W-:Y:S02]  /*2cc0*/  @!P5 IMAD.IADD R3, R3, 0x1, -R4 ;  /* 0x000000010303d824 */ /* 0x000fe400078e0a04 */
[----:B------:R-:W-:Y:S01]  /*2cd0*/  @!P3 IMAD.MOV R64, RZ, RZ, -R64 ;  /* 0x000000ffff40b224 */ /* 0x000fe200078e0a40 */
[C---:B------:R-:W-:Y:S01]  /*2ce0*/  ISETP.GT.U32.AND P3, PT, R4.reuse, R59, PT ;  /* 0x0000003b0400720c */ /* 0x040fe20003f64070 */
[----:B------:R-:W-:Y:S01]  /*2cf0*/  IMAD.HI.U32 R24, R5, R63, RZ ;  /* 0x0000003f05187227 */ /* 0x000fe200078e00ff */
[----:B------:R-:W-:-:S03]  /*2d00*/  ISETP.GT.U32.AND P5, PT, R4, R3, PT ;  /* 0x000000030400720c */ /* 0x000fc60003fa4070 */
[----:B------:R-:W-:Y:S02]  /*2d10*/  IMAD.MOV.U32 R62, RZ, RZ, R49 ;  /* 0x000000ffff3e7224 */ /* 0x000fe400078e0031 */
[----:B------:R-:W-:Y:S02]  /*2d20*/  IMAD.MOV R24, RZ, RZ, -R24 ;  /* 0x000000ffff187224 */ /* 0x000fe400078e0a18 */
[----:B------:R-:W-:Y:S02]  /*2d30*/  @!P1 IMAD.IADD R47, R47, 0x1, -R4 ;  /* 0x000000012f2f9824 */ /* 0x000fe400078e0a04 */
[----:B------:R-:W-:Y:S01]  /*2d40*/  @!P2 IMAD.MOV R62, RZ, RZ, -R62 ;  /* 0x000000ffff3ea224 */ /* 0x000fe200078e0a3e */
[----:B------:R-:W-:Y:S01]  /*2d50*/  ISETP.GE.AND P2, PT, R61, RZ, PT ;  /* 0x000000ff3d00720c */ /* 0x000fe20003f46270 */
[C---:B------:R-:W-:Y:S01]  /*2d60*/  IMAD R45, R4.reuse, R24, R63 ;  /* 0x00000018042d7224 */ /* 0x040fe200078e023f */
[----:B------:R-:W-:Y:S01]  /*2d70*/  IABS R61, R68 ;  /* 0x00000044003d7213 */ /* 0x000fe20000000000 */
[----:B------:R-:W-:Y:S01]  /*2d80*/  @!P3 IMAD.IADD R59, R59, 0x1, -R4 ;  /* 0x000000013b3bb824 */ /* 0x000fe200078e0a04 */
[----:B------:R-:W-:Y:S01]  /*2d90*/  ISETP.GT.U32.AND P1, PT, R4, R47, PT ;  /* 0x0000002f0400720c */ /* 0x000fe20003f24070 */
[----:B------:R-:W-:Y:S01]  /*2da0*/  IMAD.HI.U32 R46, R5, R66, RZ ;  /* 0x00000042052e7227 */ /* 0x000fe200078e00ff */
[----:B------:R-:W-:-:S02]  /*2db0*/  IABS R63, R84 ;  /* 0x00000054003f7213 */ /* 0x000fc40000000000 */
[C---:B------:R-:W-:Y:S01]  /*2dc0*/  ISETP.GT.U32.AND P3, PT, R4.reuse, R59, PT ;  /* 0x0000003b0400720c */ /* 0x040fe20003f64070 */
[----:B------:R-:W-:Y:S01]  /*2dd0*/  @!P5 IMAD.IADD R3, R3, 0x1, -R4 ;  /* 0x000000010303d824 */ /* 0x000fe200078e0a04 */
[----:B------:R-:W-:Y:S01]  /*2de0*/  ISETP.GT.U32.AND P5, PT, R4, R45, PT ;  /* 0x0000002d0400720c */ /* 0x000fe20003fa4070 */
[----:B------:R-:W-:Y:S02]  /*2df0*/  IMAD.MOV R49, RZ, RZ, -R46 ;  /* 0x000000ffff317224 */ /* 0x000fe400078e0a2e */
[----:B------:R-:W-:-:S04]  /*2e00*/  IMAD.HI.U32 R24, R5, R61, RZ ;  /* 0x0000003d05187227 */ /* 0x000fc800078e00ff */
[C---:B------:R-:W-:Y:S01]  /*2e10*/  IMAD R49, R4.reuse, R49, R66 ;  /* 0x0000003104317224 */ /* 0x040fe200078e0242 */
[----:B------:R-:W-:Y:S01]  /*2e20*/  IABS R66, R83 ;  /* 0x0000005300427213 */ /* 0x000fe20000000000 */
[----:B------:R-:W-:Y:S02]  /*2e30*/  IMAD.MOV R24, RZ, RZ, -R24 ;  /* 0x000000ffff187224 */ /* 0x000fe400078e0a18 */
[--C-:B------:R-:W-:Y:S01]  /*2e40*/  @!P1 IMAD.IADD R47, R47, 0x1, -R4.reuse ;  /* 0x000000012f2f9824 */ /* 0x100fe200078e0a04 */
[C---:B------:R-:W-:Y:S01]  /*2e50*/  ISETP.GT.U32.AND P1, PT, R4.reuse, R49, PT ;  /* 0x000000310400720c */ /* 0x040fe20003f24070 */
[C---:B------:R-:W-:Y:S02]  /*2e60*/  IMAD R61, R4.reuse, R24, R61 ;  /* 0x00000018043d7224 */ /* 0x040fe400078e023d */
[--C-:B------:R-:W-:Y:S02]  /*2e70*/  @!P5 IMAD.IADD R45, R45, 0x1, -R4.reuse ;  /* 0x000000012d2dd824 */ /* 0x100fe400078e0a04 */
[----:B------:R-:W-:Y:S01]  /*2e80*/  @!P3 IMAD.IADD R59, R59, 0x1, -R4 ;  /* 0x000000013b3bb824 */ /* 0x000fe200078e0a04 */
[C---:B------:R-:W-:Y:S01]  /*2e90*/  ISETP.GT.U32.AND P3, PT, R4.reuse, R61, PT ;  /* 0x0000003d0400720c */ /* 0x040fe20003f64070 */
[----:B------:R-:W-:Y:S01]  /*2ea0*/  IMAD.HI.U32 R46, R5, R63, RZ ;  /* 0x0000003f052e7227 */ /* 0x000fe200078e00ff */
[----:B------:R-:W-:-:S03]  /*2eb0*/  ISETP.GT.U32.AND P5, PT, R4, R45, PT ;  /* 0x0000002d0400720c */ /* 0x000fc60003fa4070 */
[----:B------:R-:W-:Y:S02]  /*2ec0*/  IMAD.MOV R46, RZ, RZ, -R46 ;  /* 0x000000ffff2e7224 */ /* 0x000fe400078e0a2e */
[----:B------:R-:W-:Y:S01]  /*2ed0*/  @!P1 IMAD.IADD R49, R49, 0x1, -R4 ;  /* 0x0000000131319824 */ /* 0x000fe200078e0a04 */
[----:B------:R-:W-:Y:S01]  /*2ee0*/  ISETP.GE.AND P1, PT, R65, RZ, PT ;  /* 0x000000ff4100720c */ /* 0x000fe20003f26270 */
[----:B------:R-:W-:Y:S02]  /*2ef0*/  IMAD R63, R4, R46, R63 ;  /* 0x0000002e043f7224 */ /* 0x000fe400078e023f */
[----:B------:R-:W-:-:S04]  /*2f00*/  IMAD.HI.U32 R24, R5, R50, RZ ;  /* 0x0000003205187227 */ /* 0x000fc800078e00ff */
[----:B------:R-:W-:Y:S01]  /*2f10*/  @!P3 IMAD.IADD R61, R61, 0x1, -R4 ;  /* 0x000000013d3db824 */ /* 0x000fe200078e0a04 */
[----:B------:R-:W-:Y:S01]  /*2f20*/  ISETP.GT.U32.AND P3, PT, R4, R49, PT ;  /* 0x000000310400720c */ /* 0x000fe20003f64070 */
[----:B------:R-:W-:-:S04]  /*2f30*/  IMAD.HI.U32 R46, R5, R66, RZ ;  /* 0x00000042052e7227 */ /* 0x000fc800078e00ff */
[----:B------:R-:W-:-:S04]  /*2f40*/  IMAD.HI.U32 R48, R5, R70, RZ ;  /* 0x0000004605307227 */ /* 0x000fc800078e00ff */
[----:B------:R-:W-:Y:S01]  /*2f50*/  @!P5 IMAD.IADD R45, R45, 0x1, -R4 ;  /* 0x000000012d2dd824 */ /* 0x000fe200078e0a04 */
[C---:B------:R-:W-:Y:S01]  /*2f60*/  ISETP.GT.U32.AND P5, PT, R4.reuse, R63, PT ;  /* 0x0000003f0400720c */ /* 0x040fe20003fa4070 */
[----:B------:R-:W-:Y:S01]  /*2f70*/  IMAD.MOV R67, RZ, RZ, -R24 ;  /* 0x000000ffff437224 */ /* 0x000fe200078e0a18 */
[----:B------:R-:W-:Y:S01]  /*2f80*/  IABS R24, R80 ;  /* 0x0000005000187213 */ /* 0x000fe20000000000 */
[----:B------:R-:W-:Y:S01]  /*2f90*/  IMAD.MOV R69, RZ, RZ, -R46 ;  /* 0x000000ffff457224 */ /* 0x000fe200078e0a2e */
[----:B------:R-:W-:Y:S01]  /*2fa0*/  IABS R46, R74 ;  /* 0x0000004a002e7213 */ /* 0x000fe20000000000 */
[----:B------:R-:W-:Y:S01]  /*2fb0*/  IMAD.MOV R71, RZ, RZ, -R48 ;  /* 0x000000ffff477224 */ /* 0x000fe200078e0a30 */
[----:B------:R-:W-:Y:S01]  /*2fc0*/  IABS R48, R0 ;  /* 0x0000000000307213 */ /* 0x000fe20000000000 */
[C---:B------:R-:W-:Y:S02]  /*2fd0*/  IMAD R65, R4.reuse, R67, R50 ;  /* 0x0000004304417224 */ /* 0x040fe400078e0232 */
[----:B------:R-:W-:-:S02]  /*2fe0*/  IMAD R67, R4, R69, R66 ;  /* 0x0000004504437224 */ /* 0x000fc400078e0242 */
[C---:B------:R-:W-:Y:S02]  /*2ff0*/  IMAD R69, R4.reuse, R71, R70 ;  /* 0x0000004704457224 */ /* 0x040fe400078e0246 */
[----:B------:R-:W-:Y:S02]  /*3000*/  IMAD.MOV.U32 R71, RZ, RZ, R24 ;  /* 0x000000ffff477224 */ /* 0x000fe400078e0018 */
[----:B------:R-:W-:Y:S01]  /*3010*/  @!P3 IMAD.IADD R49, R49, 0x1, -R4 ;  /* 0x000000013131b824 */ /* 0x000fe200078e0a04 */
[----:B------:R-:W-:Y:S01]  /*3020*/  ISETP.GT.U32.AND P3, PT, R4, R65, PT ;  /* 0x000000410400720c */ /* 0x000fe20003f64070 */
[----:B------:R-:W-:Y:S02]  /*3030*/  IMAD.MOV.U32 R66, RZ, RZ, R3 ;  /* 0x000000ffff427224 */ /* 0x000fe400078e0003 */
[----:B------:R-:W-:-:S04]  /*3040*/  IMAD.HI.U32 R3, R5, R71, RZ ;  /* 0x0000004705037227 */ /* 0x000fc800078e00ff */
        /* <DEDUP_REMOVED lines=8> */
[----:B------:R-:W-:Y:S01]  /*30d0*/  @!P3 IMAD.IADD R65, R65, 0x1, -R4 ;  /* 0x000000014141b824 */ /* 0x000fe200078e0a04 */
[C---:B------:R-:W-:Y:S01]  /*30e0*/  ISETP.GT.U32.AND P3, PT, R4.reuse, R71, PT ;  /* 0x000000470400720c */ /* 0x040fe20003f64070 */
[----:B------:R-:W-:Y:S02]  /*30f0*/  IMAD R73, R4, R3, R73 ;  /* 0x0000000304497224 */ /* 0x000fe400078e0249 */
[----:B------:R-:W-:-:S04]  /*3100*/  IMAD.HI.U32 R3, R5, R75, RZ ;  /* 0x0000004b05037227 */ /* 0x000fc800078e00ff */
[--C-:B------:R-:W-:Y:S01]  /*3110*/  @!P5 IMAD.IADD R61, R61, 0x1, -R4.reuse ;  /* 0x000000013d3dd824 */ /* 0x100fe200078e0a04 */
[C---:B------:R-:W-:Y:S01]  /*3120*/  ISETP.GT.U32.AND P5, PT, R4.reuse, R67, PT ;  /* 0x000000430400720c */ /* 0x040fe20003fa4070 */
[----:B------:R-:W-:Y:S02]  /*3130*/  IMAD.MOV R3, RZ, RZ, -R3 ;  /* 0x000000ffff037224 */ /* 0x000fe400078e0a03 */
[--C-:B------:R-:W-:Y:S01]  /*3140*/  @!P0 IMAD.IADD R63, R63, 0x1, -R4.reuse ;  /* 0x000000013f3f8824 */ /* 0x100fe200078e0a04 */
[C---:B------:R-:W-:Y:S01]  /*3150*/  ISETP.GT.U32.AND P0, PT, R4.reuse, R69, PT ;  /* 0x000000450400720c */ /* 0x040fe20003f04070 */
[C---:B------:R-:W-:Y:S02]  /*3160*/  IMAD R75, R4.reuse, R3, R75 ;  /* 0x00000003044b7224 */ /* 0x040fe400078e024b */
[----:B------:R-:W-:Y:S02]  /*3170*/  @!P3 IMAD.IADD R71, R71, 0x1, -R4 ;  /* 0x000000014747b824 */ /* 0x000fe400078e0a04 */
[----:B------:R-:W-:Y:S01]  /*3180*/  IMAD.MOV.U32 R72, RZ, RZ, R49 ;  /* 0x000000ffff487224 */ /* 0x000fe200078e0031 */
[----:B------:R-:W-:Y:S01]  /*3190*/  ISETP.GT.U32.AND P3, PT, R4, R75, PT ;  /* 0x0000004b0400720c */ /* 0x000fe20003f64070 */
[----:B------:R-:W-:-:S02]  /*31a0*/  @!P6 IMAD.MOV R59, RZ, RZ, -R59 ;  /* 0x000000ffff3be224 */ /* 0x000fc400078e0a3b */
[----:B------:R-:W-:Y:S01]  /*31b0*/  @!P5 IMAD.IADD R67, R67, 0x1, -R4 ;  /* 0x000000014343d824 */ /* 0x000fe200078e0a04 */
[----:B------:R-:W-:Y:S01]  /*31c0*/  ISETP.GT.U32.AND P5, PT, R4, R73, PT ;  /* 0x000000490400720c */ /* 0x000fe20003fa4070 */
[----:B------:R-:W-:Y:S02]  /*31d0*/  @!P1 IMAD.MOV R72, RZ, RZ, -R72 ;  /* 0x000000ffff489224 */ /* 0x000fe400078e0a48 */
[----:B------:R-:W-:Y:S01]  /*31e0*/  @!P0 IMAD.IADD R69, R69, 0x1, -R4 ;  /* 0x0000000145458824 */ /* 0x000fe200078e0a04 */
[----:B------:R-:W-:Y:S01]  /*31f0*/  ISETP.GE.AND P0, PT, R68, RZ, PT ;  /* 0x000000ff4400720c */ /* 0x000fe20003f06270 */
[----:B------:R-:W-:Y:S01]  /*3200*/  IMAD.MOV.U32 R68, RZ, RZ, R47 ;  /* 0x000000ffff447224 */ /* 0x000fe200078e002f */
[----:B------:R-:W-:Y:S01]  /*3210*/  ISETP.GT.U32.AND P6, PT, R4, R67, PT ;  /* 0x000000430400720c */ /* 0x000fe20003fc4070 */
[----:B------:R-:W-:-:S04]  /*3220*/  IMAD.HI.U32 R24, R5, R77, RZ ;  /* 0x0000004d05187227 */ /* 0x000fc800078e00ff */
[--C-:B------:R-:W-:Y:S02]  /*3230*/  @!P3 IMAD.IADD R75, R75, 0x1, -R4.reuse ;  /* 0x000000014b4bb824 */ /* 0x100fe400078e0a04 */
[----:B------:R-:W-:Y:S01]  /*3240*/  @!P5 IMAD.IADD R73, R73, 0x1, -R4 ;  /* 0x000000014949d824 */ /* 0x000fe200078e0a04 */
[C---:B------:R-:W-:Y:S01]  /*3250*/  ISETP.GT.U32.AND P5, PT, R4.reuse, R69, PT ;  /* 0x000000450400720c */ /* 0x040fe20003fa4070 */
[----:B------:R-:W-:Y:S01]  /*3260*/  @!P4 IMAD.MOV R68, RZ, RZ, -R68 ;  /* 0x000000ffff44c224 */ /* 0x000fe200078e0a44 */
[C---:B------:R-:W-:Y:S01]  /*3270*/  ISETP.GT.U32.AND P4, PT, R4.reuse, R65, PT ;  /* 0x000000410400720c */ /* 0x040fe20003f84070 */
[C---:B------:R-:W-:Y:S01]  /*3280*/  IMAD.HI.U32 R3, R5.reuse, R46, RZ ;  /* 0x0000002e05037227 */ /* 0x040fe200078e00ff */
[C---:B------:R-:W-:Y:S02]  /*3290*/  ISETP.GT.U32.AND P1, PT, R4.reuse, R75, PT ;  /* 0x0000004b0400720c */ /* 0x040fe40003f24070 */
[----:B------:R-:W-:Y:S01]  /*32a0*/  ISETP.GT.U32.AND P3, PT, R4, R73, PT ;  /* 0x000000490400720c */ /* 0x000fe20003f64070 */
[----:B------:R-:W-:-:S04]  /*32b0*/  IMAD.HI.U32 R5, R5, R48, RZ ;  /* 0x0000003005057227 */ /* 0x000fc800078e00ff */
[----:B------:R-:W-:Y:S02]  /*32c0*/  IMAD.MOV R24, RZ, RZ, -R24 ;  /* 0x000000ffff187224 */ /* 0x000fe400078e0a18 */
[----:B------:R-:W-:Y:S02]  /*32d0*/  IMAD.MOV R3, RZ, RZ, -R3 ;  /* 0x000000ffff037224 */ /* 0x000fe400078e0a03 */
[----:B------:R-:W-:Y:S02]  /*32e0*/  IMAD.MOV R5, RZ, RZ, -R5 ;  /* 0x000000ffff057224 */ /* 0x000fe400078e0a05 */
[----:B------:R-:W-:Y:S02]  /*32f0*/  IMAD.MOV.U32 R70, RZ, RZ, R45 ;  /* 0x000000ffff467224 */ /* 0x000fe400078e002d */
[----:B------:R-:W-:Y:S01]  /*3300*/  IMAD R77, R4, R24, R77 ;  /* 0x00000018044d7224 */ /* 0x000fe200078e024d */
[----:B------:R-:W-:Y:S01]  /*3310*/  LOP3.LUT R24, R2, 0x40, RZ, 0xc0, !PT ;  /* 0x0000004002187812 */ /* 0x000fe200078ec0ff */
[----:B------:R-:W-:-:S02]  /*3320*/  IMAD R45, R4, R3, R46 ;  /* 0x00000003042d7224 */ /* 0x000fc400078e022e */
[C---:B------:R-:W-:Y:S01]  /*3330*/  IMAD R47, R4.reuse, R5, R48 ;  /* 0x00000005042f7224 */ /* 0x040fe200078e0230 */
[----:B------:R-:W-:Y:S01]  /*3340*/  SHF.R.S32.HI R5, RZ, 0x1f, R112 ;  /* 0x0000001fff057819 */ /* 0x000fe20000011470 */
[--C-:B------:R-:W-:Y:S01]  /*3350*/  @!P4 IMAD.IADD R65, R65, 0x1, -R4.reuse ;  /* 0x000000014141c824 */ /* 0x100fe200078e0a04 */
[C---:B------:R-:W-:Y:S01]  /*3360*/  ISETP.GT.U32.AND P4, PT, R4.reuse, R77, PT ;  /* 0x0000004d0400720c */ /* 0x040fe20003f84070 */
[--C-:B------:R-:W-:Y:S01]  /*3370*/  @!P6 IMAD.IADD R67, R67, 0x1, -R4.reuse ;  /* 0x000000014343e824 */ /* 0x100fe200078e0a04 */
[C---:B------:R-:W-:Y:S01]  /*3380*/  ISETP.GT.U32.AND P6, PT, R4.reuse, R45, PT ;  /* 0x0000002d0400720c */ /* 0x040fe20003fc4070 */
[----:B------:R-:W-:Y:S01]  /*3390*/  @!P1 IMAD.IADD R75, R75, 0x1, -R4 ;  /* 0x000000014b4b9824 */ /* 0x000fe200078e0a04 */
[C---:B------:R-:W-:Y:S01]  /*33a0*/  ISETP.GT.U32.AND P1, PT, R4.reuse, R47, PT ;  /* 0x0000002f0400720c */ /* 0x040fe20003f24070 */
[----:B------:R-:W-:Y:S01]  /*33b0*/  @!P2 IMAD.MOV R70, RZ, RZ, -R70 ;  /* 0x000000ffff46a224 */ /* 0x000fe200078e0a46 */
[----:B------:R-:W-:Y:S01]  /*33c0*/  ISETP.GT.U32.AND P2, PT, R4, R71, PT ;  /* 0x000000470400720c */ /* 0x000fe20003f44070 */
[--C-:B------:R-:W-:Y:S01]  /*33d0*/  @!P3 IMAD.IADD R73, R73, 0x1, -R4.reuse ;  /* 0x000000014949b824 */ /* 0x100fe200078e0a04 */
[----:B------:R-:W-:Y:S01]  /*33e0*/  ISETP.GE.AND P3, PT, R83, RZ, PT ;  /* 0x000000ff5300720c */ /* 0x000fe20003f66270 */
[--C-:B------:R-:W-:Y:S01]  /*33f0*/  @!P5 IMAD.IADD R69, R69, 0x1, -R4.reuse ;  /* 0x000000014545d824 */ /* 0x100fe200078e0a04 */
[----:B------:R-:W-:Y:S01]  /*3400*/  ISETP.GE.AND P5, PT, R84, RZ, PT ;  /* 0x000000ff5400720c */ /* 0x000fe20003fa6270 */
[----:B------:R-:W-:Y:S01]  /*3410*/  @!P0 IMAD.MOV R61, RZ, RZ, -R61 ;  /* 0x000000ffff3d8224 */ /* 0x000fe200078e0a3d */
[----:B------:R-:W-:Y:S01]  /*3420*/  LEA.HI R112, R5, R112, RZ, 0x7 ;  /* 0x0000007005707211 */ /* 0x000fe200078f38ff */
[--C-:B------:R-:W-:Y:S01]  /*3430*/  @!P4 IMAD.IADD R77, R77, 0x1, -R4.reuse ;  /* 0x000000014d4dc824 */ /* 0x100fe200078e0a04 */
[----:B------:R-:W-:Y:S01]  /*3440*/  ISETP.GE.AND P4, PT, R81, RZ, PT ;  /* 0x000000ff5100720c */ /* 0x000fe20003f86270 */
[--C-:B------:R-:W-:Y:S01]  /*3450*/  @!P6 IMAD.IADD R45, R45, 0x1, -R4.reuse ;  /* 0x000000012d2de824 */ /* 0x100fe200078e0a04 */
[----:B------:R-:W-:Y:S01]  /*3460*/  LOP3.LUT R5, RZ, R57, RZ, 0x33, !PT ;  /* 0x00000039ff057212 */ /* 0x000fe200078e33ff */
[--C-:B------:R-:W-:Y:S01]  /*3470*/  @!P1 IMAD.IADD R47, R47, 0x1, -R4.reuse ;  /* 0x000000012f2f9824 */ /* 0x100fe200078e0a04 */
[----:B------:R-:W-:Y:S01]  /*3480*/  ISETP.GT.U32.AND P0, PT, R4, R77, PT ;  /* 0x0000004d0400720c */ /* 0x000fe20003f04070 */
[--C-:B------:R-:W-:Y:S01]  /*3490*/  @!P2 IMAD.IADD R71, R71, 0x1, -R4.reuse ;  /* 0x000000014747a824 */ /* 0x100fe200078e0a04 */
[----:B------:R-:W-:Y:S01]  /*34a0*/  ISETP.GE.AND P2, PT, R82, RZ, PT ;  /* 0x000000ff5200720c */ /* 0x000fe20003f46270 */
[----:B------:R-:W-:Y:S01]  /*34b0*/  @!P3 IMAD.MOV R67, RZ, RZ, -R67 ;  /* 0x000000ffff43b224 */ /* 0x000fe200078e0a43 */
[C---:B------:R-:W-:Y:S01]  /*34c0*/  ISETP.GT.U32.AND P6, PT, R4.reuse, R45, PT ;  /* 0x0000002d0400720c */ /* 0x040fe20003fc4070 */
[----:B------:R-:W-:Y:S01]  /*34d0*/  @!P5 IMAD.MOV R63, RZ, RZ, -R63 ;  /* 0x000000ffff3fd224 */ /* 0x000fe200078e0a3f */
[----:B------:R-:W-:Y:S01]  /*34e0*/  ISETP.GT.U32.AND P3, PT, R4, R47, PT ;  /* 0x0000002f0400720c */ /* 0x000fe20003f64070 */
[----:B------:R-:W-:Y:S01]  /*34f0*/  IMAD.SHL.U32 R3, R2, 0x2, RZ ;  /* 0x0000000202037824 */ /* 0x000fe200078e00ff */
[----:B------:R-:W-:Y:S01]  /*3500*/  ISETP.GE.AND P5, PT, R80, RZ, PT ;  /* 0x000000ff5000720c */ /* 0x000fe20003fa6270 */
[----:B------:R-:W-:Y:S01]  /*3510*/  @!P4 IMAD.MOV R69, RZ, RZ, -R69 ;  /* 0x000000ffff45c224 */ /* 0x000fe200078e0a45 */
[----:B------:R-:W-:Y:S01]  /*3520*/  ISETP.GE.AND P1, PT, R78, RZ, PT ;  /* 0x000000ff4e00720c */ /* 0x000fe20003f26270 */
[----:B------:R-:W-:Y:S01]  /*3530*/  IMAD R111, R111, UR5, RZ ;  /* 0x000000056f6f7c24 */ /* 0x000fe2000f8e02ff */
[----:B------:R-:W-:Y:S01]  /*3540*/  ISETP.NE.AND P4, PT, R57, RZ, PT ;  /* 0x000000ff3900720c */ /* 0x000fe20003f85270 */
[--C-:B------:R-:W-:Y:S01]  /*3550*/  @!P0 IMAD.IADD R77, R77, 0x1, -R4.reuse ;  /* 0x000000014d4d8824 */ /* 0x100fe200078e0a04 */
[----:B------:R-:W-:Y:S01]  /*3560*/  ISETP.GE.AND P0, PT, R76, RZ, PT ;  /* 0x000000ff4c00720c */ /* 0x000fe20003f06270 */
[----:B------:R-:W-:Y:S01]  /*3570*/  @!P2 IMAD.MOV R65, RZ, RZ, -R65 ;  /* 0x000000ffff41a224 */ /* 0x000fe200078e0a41 */
[----:B------:R-:W-:Y:S01]  /*3580*/  ISETP.GE.AND P2, PT, R79, RZ, PT ;  /* 0x000000ff4f00720c */ /* 0x000fe20003f46270 */
[--C-:B------:R-:W-:Y:S01]  /*3590*/  @!P6 IMAD.IADD R45, R45, 0x1, -R4.reuse ;  /* 0x000000012d2de824 */ /* 0x100fe200078e0a04 */
[----:B------:R-:W-:Y:S01]  /*35a0*/  ISETP.GE.AND P6, PT, R74, RZ, PT ;  /* 0x000000ff4a00720c */ /* 0x000fe20003fc6270 */
[----:B------:R-:W-:Y:S01]  /*35b0*/  @!P3 IMAD.IADD R47, R47, 0x1, -R4 ;  /* 0x000000012f2fb824 */ /* 0x000fe200078e0a04 */
[----:B------:R-:W-:Y:S01]  /*35c0*/  ISETP.GE.AND P3, PT, R0, RZ, PT ;  /* 0x000000ff0000720c */ /* 0x000fe20003f66270 */
[----:B------:R-:W-:Y:S01]  /*35d0*/  IMAD R4, R110, UR60, RZ ;  /* 0x0000003c6e047c24 */ /* 0x000fe2000f8e02ff */
[----:B------:R-:W-:Y:S01]  /*35e0*/  LOP3.LUT R3, R3, 0x7e, RZ, 0xc0, !PT ;  /* 0x0000007e03037812 */ /* 0x000fe200078ec0ff */
[----:B------:R-:W-:Y:S01]  /*35f0*/  IMAD.MOV.U32 R74, RZ, RZ, R45 ;  /* 0x000000ffff4a7224 */ /* 0x000fe200078e002d */
[C---:B------:R-:W-:Y:S01]  /*3600*/  SEL R6, R5.reuse, R6, !P4 ;  /* 0x0000000605067207 */ /* 0x040fe20006000000 */
[----:B------:R-:W-:Y:S01]  /*3610*/  IMAD.MOV.U32 R76, RZ, RZ, R47 ;  /* 0x000000ffff4c7224 */ /* 0x000fe200078e002f */
[C---:B------:R-:W-:Y:S01]  /*3620*/  SEL R8, R5.reuse, R8, !P4 ;  /* 0x0000000805087207 */ /* 0x040fe20006000000 */
[C-C-:B------:R-:W-:Y:S01]  /*3630*/  IMAD R2, R24.reuse, 0x100, R3.reuse ;  /* 0x0000010018027824 */ /* 0x140fe200078e0203 */
[C---:B------:R-:W-:Y:S01]  /*3640*/  SEL R11, R5.reuse, R11, !P4 ;  /* 0x0000000b050b7207 */ /* 0x040fe20006000000 */
[----:B------:R-:W-:Y:S01]  /*3650*/  IMAD R3, R24, 0x80, R3 ;  /* 0x0000008018037824 */ /* 0x000fe200078e0203 */
[C---:B------:R-:W-:Y:S01]  /*3660*/  SEL R10, R5.reuse, R10, !P4 ;  /* 0x0000000a050a7207 */ /* 0x040fe20006000000 */
[----:B------:R-:W-:Y:S01]  /*3670*/  @!P5 IMAD.MOV R71, RZ, RZ, -R71 ;  /* 0x000000ffff47d224 */ /* 0x000fe200078e0a47 */
[----:B------:R-:W-:Y:S01]  /*3680*/  LEA R24, P5, R4, UR8, 0x1 ;  /* 0x0000000804187c11 */ /* 0x000fe2000f8a08ff */
[----:B------:R-:W-:Y:S01]  /*3690*/  IMAD R6, R6, UR10, RZ ;  /* 0x0000000a06067c24 */ /* 0x000fe2000f8e02ff */
[C---:B------:R-:W-:Y:S01]  /*36a0*/  SEL R45, R5.reuse, R15, !P4 ;  /* 0x0000000f052d7207 */ /* 0x040fe20006000000 */
[----:B------:R-:W-:Y:S01]  /*36b0*/  @!P1 IMAD.MOV R73, RZ, RZ, -R73 ;  /* 0x000000ffff499224 */ /* 0x000fe200078e0a49 */
        /* <DEDUP_REMOVED lines=9> */
[----:B------:R-:W-:Y:S01]  /*3750*/  IMAD R8, R8, UR10, RZ ;  /* 0x0000000a08087c24 */ /* 0x000fe2000f8e02ff */
[----:B------:R-:W-:Y:S01]  /*3760*/  SEL R18, R5, R18, !P4 ;  /* 0x0000001205127207 */ /* 0x000fe20006000000 */
[----:B------:R-:W-:Y:S01]  /*3770*/  IMAD R11, R11, UR10, RZ ;  /* 0x0000000a0b0b7c24 */ /* 0x000fe2000f8e02ff */
[----:B------:R-:W-:Y:S01]  /*3780*/  SEL R20, R5, R20, !P4 ;  /* 0x0000001405147207 */ /* 0x000fe20006000000 */
[----:B------:R-:W-:Y:S01]  /*3790*/  IMAD R10, R10, UR10, RZ ;  /* 0x0000000a0a0a7c24 */ /* 0x000fe2000f8e02ff */
[----:B------:R-:W-:Y:S01]  /*37a0*/  LEA.HI.X.SX32 R25, R4, UR9, 0x1, P5 ;  /* 0x0000000904197c11 */ /* 0x000fe2000a8f0eff */
[----:B------:R-:W-:Y:S01]  /*37b0*/  IMAD R45, R45, UR10, RZ ;  /* 0x0000000a2d2d7c24 */ /* 0x000fe2000f8e02ff */
[----:B------:R-:W-:Y:S01]  /*37c0*/  SEL R22, R5, R22, !P4 ;  /* 0x0000001605167207 */ /* 0x000fe20006000000 */
[----:B------:R-:W-:Y:S01]  /*37d0*/  IMAD R9, R9, UR10, RZ ;  /* 0x0000000a09097c24 */ /* 0x000fe2000f8e02ff */
[----:B------:R-:W-:Y:S01]  /*37e0*/  LEA R90, P5, R6, R24, 0x1 ;  /* 0x00000018065a7211 */ /* 0x000fe200078a08ff */
[----:B------:R-:W-:Y:S01]  /*37f0*/  IMAD R46, R46, UR10, RZ ;  /* 0x0000000a2e2e7c24 */ /* 0x000fe2000f8e02ff */
[C---:B------:R-:W-:Y:S01]  /*3800*/  SEL R7, R5.reuse, R7, !P4 ;  /* 0x0000000705077207 */ /* 0x040fe20006000000 */
[----:B------:R-:W-:Y:S01]  /*3810*/  IMAD R17, R16, UR10, RZ ;  /* 0x0000000a10117c24 */ /* 0x000fe2000f8e02ff */
[C---:B------:R-:W-:Y:S01]  /*3820*/  SEL R13, R5.reuse, R13, !P4 ;  /* 0x0000000d050d7207 */ /* 0x040fe20006000000 */
[----:B------:R-:W-:Y:S01]  /*3830*/  IMAD R50, R50, UR10, RZ ;  /* 0x0000000a32327c24 */ /* 0x000fe2000f8e02ff */
[----:B------:R-:W-:Y:S01]  /*3840*/  SEL R14, R5, R14, !P4 ;  /* 0x0000000e050e7207 */ /* 0x000fe20006000000 */
[----:B------:R-:W-:Y:S01]  /*3850*/  IMAD R7, R7, UR10, RZ ;  /* 0x0000000a07077c24 */ /* 0x000fe2000f8e02ff */
[C---:B------:R-:W-:Y:S01]  /*3860*/  SEL R47, R5.reuse, R19, !P4 ;  /* 0x00000013052f7207 */ /* 0x040fe20006000000 */
[----:B------:R-:W-:Y:S01]  /*3870*/  IMAD R19, R18, UR10, RZ ;  /* 0x0000000a12137c24 */ /* 0x000fe2000f8e02ff */
[C---:B------:R-:W-:Y:S01]  /*3880*/  SEL R48, R5.reuse, R21, !P4 ;  /* 0x0000001505307207 */ /* 0x040fe20006000000 */
[----:B------:R-:W-:Y:S01]  /*3890*/  IMAD R21, R20, UR10, RZ ;  /* 0x0000000a14157c24 */ /* 0x000fe2000f8e02ff */
[C---:B------:R-:W-:Y:S01]  /*38a0*/  SEL R49, R5.reuse, R23, !P4 ;  /* 0x0000001705317207 */ /* 0x040fe20006000000 */
[----:B------:R-:W-:Y:S01]  /*38b0*/  IMAD R23, R22, UR10, RZ ;  /* 0x0000000a16177c24 */ /* 0x000fe2000f8e02ff */
[----:B------:R-:W-:Y:S01]  /*38c0*/  SEL R26, R5, R26, !P4 ;  /* 0x0000001a051a7207 */ /* 0x000fe20006000000 */
[----:B------:R-:W-:Y:S01]  /*38d0*/  IMAD R13, R13, UR10, RZ ;  /* 0x0000000a0d0d7c24 */ /* 0x000fe2000f8e02ff */
[----:B------:R-:W-:Y:S01]  /*38e0*/  SEL R27, R5, R27, !P4 ;  /* 0x0000001b051b7207 */ /* 0x000fe20006000000 */
        /* <DEDUP_REMOVED lines=87> */
[-C--:B------:R-:W-:Y:S01]  /*3e60*/  LEA R93, P2, R8, R24.reuse, 0x1 ;  /* 0x00000018085d7211 */ /* 0x080fe200078408ff */
[----:B------:R-:W-:Y:S01]  /*3e70*/  IMAD R71, R71, UR10, RZ ;  /* 0x0000000a47477c24 */ /* 0x000fe2000f8e02ff */
[-C--:B------:R-:W-:Y:S01]  /*3e80*/  LEA R94, P1, R11, R24.reuse, 0x1 ;  /* 0x000000180b5e7211 */ /* 0x080fe200078208ff */
[----:B------:R-:W-:Y:S01]  /*3e90*/  IMAD R73, R73, UR10, RZ ;  /* 0x0000000a49497c24 */ /* 0x000fe2000f8e02ff */
[-C--:B------:R-:W-:Y:S01]  /*3ea0*/  LEA.HI.X.SX32 R16, R6, R25.reuse, 0x1, P5 ;  /* 0x0000001906107211 */ /* 0x080fe200028f0eff */
        /* <DEDUP_REMOVED lines=8> */
[----:B------:R-:W-:Y:S01]  /*3f30*/  ULDC.64 UR8, c[0x0][0x210] ;  /* 0x0000840000087ab9 */ /* 0x000fe20000000a00 */
[-C--:B------:R-:W-:Y:S01]  /*3f40*/  LEA R100, P2, R46, R24.reuse, 0x1 ;  /* 0x000000182e647211 */ /* 0x080fe200078408ff */
[----:B------:R-:W-:Y:S01]  /*3f50*/  UIADD3 UR5, UR4, 0x8000, URZ ;  /* 0x0000800004057890 */ /* 0x000fe2000fffe03f */
[-C--:B------:R-:W-:Y:S01]  /*3f60*/  LEA R95, P0, R5, R24.reuse, 0x1 ;  /* 0x00000018055f7211 */ /* 0x080fe200078008ff */
[----:B------:R-:W-:Y:S01]  /*3f70*/  USHF.L.U32 UR60, UR60, 0x7, URZ ;  /* 0x000000073c3c7899 */ /* 0x000fe2000800063f */
[-C--:B------:R-:W-:Y:S01]  /*3f80*/  LEA.HI.X.SX32 R4, R11, R25.reuse, 0x1, P1 ;  /* 0x000000190b047211 */ /* 0x080fe200008f0eff */
[----:B------:R-:W-:Y:S01]  /*3f90*/  USHF.R.U32.HI UR5, URZ, 0x4, UR5 ;  /* 0x000000043f057899 */ /* 0x000fe20008011605 */
[-C--:B------:R-:W-:Y:S01]  /*3fa0*/  LEA.HI.X.SX32 R14, R10, R25.reuse, 0x1, P6 ;  /* 0x000000190a0e7211 */ /* 0x080fe200030f0eff */
[----:B------:R-:W-:Y:S01]  /*3fb0*/  USHF.R.S32.HI UR10, URZ, 0x1f, UR60 ;  /* 0x0000001f3f0a7899 */ /* 0x000fe2000801143c */
[-C--:B------:R-:W-:Y:S01]  /*3fc0*/  LEA R101, P1, R19, R24.reuse, 0x1 ;  /* 0x0000001813657211 */ /* 0x080fe200078208ff */
[----:B------:R-:W-:Y:S01]  /*3fd0*/  USGXT.U32 UR38, UR5, 0xe ;  /* 0x0000000e0526789a */ /* 0x000fe20008000000 */
[-C--:B------:R-:W-:Y:S01]  /*3fe0*/  LEA.HI.X.SX32 R8, R45, R25.reuse, 0x1, P5 ;  /* 0x000000192d087211 */ /* 0x080fe200028f0eff */
[----:B------:R-:W-:Y:S01]  /*3ff0*/  USHF.L.U32 UR5, UR60, 0x1, URZ ;  /* 0x000000013c057899 */ /* 0x000fe2000800063f */
[----:B------:R-:W-:Y:S01]  /*4000*/  LEA.HI.X.SX32 R12, R9, R25, 0x1, P4 ;  /* 0x00000019090c7211 */ /* 0x000fe200020f0eff */
[----:B------:R-:W-:Y:S01]  /*4010*/  USHF.L.U64.HI UR60, UR60, 0x1, UR10 ;  /* 0x000000013c3c7899 */ /* 0x000fe2000801020a */
[----:B------:R-:W-:-:S02]  /*4020*/  LEA R105, P5, R23, R24, 0x1 ;  /* 0x0000001817697211 */ /* 0x000fc400078a08ff */
[----:B------:R-:W-:Y:S02]  /*4030*/  CS2R R78, SRZ ;  /* 0x00000000004e7805 */ /* 0x000fe4000001ff00 */
[-C--:B------:R-:W-:Y:S02]  /*4040*/  LEA.HI.X.SX32 R10, R46, R25.reuse, 0x1, P2 ;  /* 0x000000192e0a7211 */ /* 0x080fe400010f0eff */
[----:B------:R-:W-:Y:S02]  /*4050*/  CS2R R80, SRZ ;  /* 0x0000000000507805 */ /* 0x000fe4000001ff00 */
[----:B------:R-:W-:Y:S02]  /*4060*/  LEA R96, P4, R13, R24, 0x1 ;  /* 0x000000180d607211 */ /* 0x000fe400078808ff */
[----:B------:R-:W-:Y:S02]  /*4070*/  CS2R R82, SRZ ;  /* 0x0000000000527805 */ /* 0x000fe4000001ff00 */
[----:B------:R-:W-:-:S02]  /*4080*/  LEA.HI.X.SX32 R5, R5, R25, 0x1, P0 ;  /* 0x0000001905057211 */ /* 0x000fc400000f0eff */
[----:B------:R-:W-:Y:S02]  /*4090*/  CS2R R84, SRZ ;  /* 0x0000000000547805 */ /* 0x000fe4000001ff00 */
[-C--:B------:R-:W-:Y:S02]  /*40a0*/  LEA R107, P2, R50, R24.reuse, 0x1 ;  /* 0x00000018326b7211 */ /* 0x080fe400078408ff */
[-C--:B------:R-:W-:Y:S02]  /*40b0*/  LEA R92, P3, R7, R24.reuse, 0x1 ;  /* 0x00000018075c7211 */ /* 0x080fe400078608ff */
[-C--:B------:R-:W-:Y:S02]  /*40c0*/  LEA R102, P0, R47, R24.reuse, 0x1 ;  /* 0x000000182f667211 */ /* 0x080fe400078008ff */
[----:B------:R-:W-:Y:S02]  /*40d0*/  LEA R97, P6, R15, R24, 0x1 ;  /* 0x000000180f617211 */ /* 0x000fe400078c08ff */
[----:B------:R-:W-:-:S02]  /*40e0*/  LEA.HI.X.SX32 R11, R19, R25, 0x1, P1 ;  /* 0x00000019130b7211 */ /* 0x000fc400008f0eff */
[-C--:B------:R-:W-:Y:S02]  /*40f0*/  LEA.HI.X.SX32 R19, R23, R25.reuse, 0x1, P5 ;  /* 0x0000001917137211 */ /* 0x080fe400028f0eff */
[-C--:B------:R-:W-:Y:S02]  /*4100*/  LEA.HI.X.SX32 R6, R13, R25.reuse, 0x1, P4 ;  /* 0x000000190d067211 */ /* 0x080fe400020f0eff */
[-C--:B------:R-:W-:Y:S02]  /*4110*/  LEA.HI.X.SX32 R23, R50, R25.reuse, 0x1, P2 ;  /* 0x0000001932177211 */ /* 0x080fe400010f0eff */
[-C--:B------:R-:W-:Y:S02]  /*4120*/  LEA.HI.X.SX32 R18, R7, R25.reuse, 0x1, P3 ;  /* 0x0000001907127211 */ /* 0x080fe400018f0eff */
[----:B------:R-:W-:Y:S02]  /*4130*/  LEA R108, P1, R26, R24, 0x1 ;  /* 0x000000181a6c7211 */ /* 0x000fe400078208ff */
[----:B------:R-:W-:-:S02]  /*4140*/  LEA.HI.X.SX32 R13, R47, R25, 0x1, P0 ;  /* 0x000000192f0d7211 */ /* 0x000fc400000f0eff */
[-C--:B------:R-:W-:Y:S02]  /*4150*/  LEA R216, P2, R32, R24.reuse, 0x1 ;  /* 0x0000001820d87211 */ /* 0x080fe400078408ff */
[-C--:B------:R-:W-:Y:S02]  /*4160*/  LEA R99, P3, R17, R24.reuse, 0x1 ;  /* 0x0000001811637211 */ /* 0x080fe400078608ff */
[-C--:B------:R-:W-:Y:S02]  /*4170*/  LEA R103, P4, R21, R24.reuse, 0x1 ;  /* 0x0000001815677211 */ /* 0x080fe400078808ff */
[----:B------:R-:W-:Y:S02]  /*4180*/  LEA.HI.X.SX32 R7, R15, R25, 0x1, P6 ;  /* 0x000000190f077211 */ /* 0x000fe400030f0eff */
[-C--:B------:R-:W-:Y:S02]  /*4190*/  LEA R109, P0, R27, R24.reuse, 0x1 ;  /* 0x000000181b6d7211 */ /* 0x080fe400078008ff */
[----:B------:R-:W-:-:S02]  /*41a0*/  LEA R104, P6, R48, R24, 0x1 ;  /* 0x0000001830687211 */ /* 0x000fc400078c08ff */
[-C--:B------:R-:W-:Y:S02]  /*41b0*/  LEA.HI.X.SX32 R89, R26, R25.reuse, 0x1, P1 ;  /* 0x000000191a597211 */ /* 0x080fe400008f0eff */
[-C--:B------:R-:W-:Y:S02]  /*41c0*/  LEA.HI.X.SX32 R215, R32, R25.reuse, 0x1, P2 ;  /* 0x0000001920d77211 */ /* 0x080fe400010f0eff */
[-C--:B------:R-:W-:Y:S02]  /*41d0*/  LEA.HI.X.SX32 R9, R17, R25.reuse, 0x1, P3 ;  /* 0x0000001911097211 */ /* 0x080fe400018f0eff */
[-C--:B------:R-:W-:Y:S02]  /*41e0*/  LEA.HI.X.SX32 R15, R21, R25.reuse, 0x1, P4 ;  /* 0x00000019150f7211 */ /* 0x080fe400020f0eff */
[----:B------:R-:W-:Y:S02]  /*41f0*/  LEA R223, P1, R33, R24, 0x1 ;  /* 0x0000001821df7211 */ /* 0x000fe400078208ff */
[----:B------:R-:W-:-:S02]  /*4200*/  LEA.HI.X.SX32 R91, R27, R25, 0x1, P0 ;  /* 0x000000191b5b7211 */ /* 0x000fc400000f0eff */
[----:B------:R-:W-:Y:S02]  /*4210*/  CS2R R26, SRZ ;  /* 0x00000000001a7805 */ /* 0x000fe4000001ff00 */
[-C--:B------:R-:W-:Y:S02]  /*4220*/  LEA R110, P2, R39, R24.reuse, 0x1 ;  /* 0x00000018276e7211 */ /* 0x080fe400078408ff */
[-C--:B------:R-:W-:Y:S02]  /*4230*/  LEA R196, P4, R28, R24.reuse, 0x1 ;  /* 0x000000181cc47211 */ /* 0x080fe400078808ff */
[----:B------:R-:W-:Y:S01]  /*4240*/  LEA.HI.X.SX32 R17, R48, R25, 0x1, P6 ;  /* 0x0000001930117211 */ /* 0x000fe200030f0eff */
[----:B------:R0:W-:Y:S01]  /*4250*/  STL [R1+0x4], R110 ;  /* 0x0000046e01007387 */ /* 0x0001e20000100800 */
[-C--:B------:R-:W-:Y:S02]  /*4260*/  LEA R226, P0, R34, R24.reuse, 0x1 ;  /* 0x0000001822e27211 */ /* 0x080fe400078008ff */
[----:B------:R-:W-:-:S02]  /*4270*/  LEA R203, P6, R29, R24, 0x1 ;  /* 0x000000181dcb7211 */ /* 0x000fc400078c08ff */
[-C--:B------:R-:W-:Y:S02]  /*4280*/  LEA R106, P3, R49, R24.reuse, 0x1 ;  /* 0x00000018316a7211 */ /* 0x080fe400078608ff */
[-C--:B------:R-:W-:Y:S02]  /*4290*/  LEA.HI.X.SX32 R219, R33, R25.reuse, 0x1, P1 ;  /* 0x0000001921db7211 */ /* 0x080fe400008f0eff */
[----:B------:R-:W-:Y:S02]  /*42a0*/  CS2R R32, SRZ ;  /* 0x0000000000207805 */ /* 0x000fe4000001ff00 */
[-C--:B------:R-:W-:Y:S02]  /*42b0*/  LEA.HI.X.SX32 R193, R28, R25.reuse, 0x1, P4 ;  /* 0x000000191cc17211 */ /* 0x080fe400020f0eff */
[----:B------:R-:W-:Y:S02]  /*42c0*/  LEA R113, P1, R40, R24, 0x1 ;  /* 0x0000001828717211 */ /* 0x000fe400078208ff */
[----:B------:R-:W-:-:S02]  /*42d0*/  LEA.HI.X.SX32 R225, R34, R25, 0x1, P0 ;  /* 0x0000001922e17211 */ /* 0x000fc400000f0eff */
[-C--:B------:R-:W-:Y:S01]  /*42e0*/  LEA R233, P4, R35, R24.reuse, 0x1 ;  /* 0x0000001823e97211 */ /* 0x080fe200078808ff */
[----:B------:R1:W-:Y:S01]  /*42f0*/  STL [R1+0xc], R113 ;  /* 0x00000c7101007387 */ /* 0x0003e20000100800 */
[-C--:B------:R-:W-:Y:S02]  /*4300*/  LEA.HI.X.SX32 R202, R29, R25.reuse, 0x1, P6 ;  /* 0x000000191dca7211 */ /* 0x080fe400030f0eff */
[----:B------:R-:W-:Y:S02]  /*4310*/  CS2R R28, SRZ ;  /* 0x00000000001c7805 */ /* 0x000fe4000001ff00 */
[-C--:B0-----:R-:W-:Y:S02]  /*4320*/  LEA R110, P0, R41, R24.reuse, 0x1 ;  /* 0x00000018296e7211 */ /* 0x081fe400078008ff */
[-C--:B------:R-:W-:Y:S02]  /*4330*/  LEA R209, P5, R30, R24.reuse, 0x1 ;  /* 0x000000181ed17211 */ /* 0x080fe400078a08ff */
[----:B------:R-:W-:Y:S01]  /*4340*/  LEA.HI.X.SX32 R21, R49, R25, 0x1, P3 ;  /* 0x0000001931157211 */ /* 0x000fe200018f0eff */
[----:B------:R0:W-:Y:S01]  /*4350*/  STL [R1+0x14], R110 ;  /* 0x0000146e01007387 */ /* 0x0001e20000100800 */
[----:B------:R-:W-:-:S02]  /*4360*/  LEA R239, P6, R36, R24, 0x1 ;  /* 0x0000001824ef7211 */ /* 0x000fc400078c08ff */
[-C--:B------:R-:W-:Y:S02]  /*4370*/  LEA R214, P3, R31, R24.reuse, 0x1 ;  /* 0x000000181fd67211 */ /* 0x080fe400078608ff */
[-C--:B------:R-:W-:Y:S02]  /*4380*/  LEA.HI.X.SX32 R231, R35, R25.reuse, 0x1, P4 ;  /* 0x0000001923e77211 */ /* 0x080fe400020f0eff */
[----:B------:R-:W-:Y:S02]  /*4390*/  CS2R R34, SRZ ;  /* 0x0000000000227805 */ /* 0x000fe4000001ff00 */
[-C--:B------:R-:W-:Y:S02]  /*43a0*/  LEA.HI.X.SX32 R204, R30, R25.reuse, 0x1, P5 ;  /* 0x000000191ecc7211 */ /* 0x080fe400028f0eff */
[----:B-1----:R-:W-:Y:S02]  /*43b0*/  LEA R113, P4, R42, R24, 0x1 ;  /* 0x000000182a717211 */ /* 0x002fe400078808ff */
[----:B------:R-:W-:-:S02]  /*43c0*/  LEA.HI.X.SX32 R234, R36, R25, 0x1, P6 ;  /* 0x0000001924ea7211 */ /* 0x000fc400030f0eff */
[-C--:B------:R-:W-:Y:S01]  /*43d0*/  LEA R241, P5, R37, R24.reuse, 0x1 ;  /* 0x0000001825f17211 */ /* 0x080fe200078a08ff */
[----:B------:R1:W-:Y:S01]  /*43e0*/  STL [R1+0x24], R113 ;  /* 0x0000247101007387 */ /* 0x0003e20000100800 */
[-C--:B------:R-:W-:Y:S02]  /*43f0*/  LEA.HI.X.SX32 R210, R31, R25.reuse, 0x1, P3 ;  /* 0x000000191fd27211 */ /* 0x080fe400018f0eff */
[----:B------:R-:W-:Y:S02]  /*4400*/  CS2R R30, SRZ ;  /* 0x00000000001e7805 */ /* 0x000fe4000001ff00 */
[-C--:B0-----:R-:W-:Y:S02]  /*4410*/  LEA R110, P6, R43, R24.reuse, 0x1 ;  /* 0x000000182b6e7211 */ /* 0x081fe400078c08ff */
[C---:B------:R-:W-:Y:S02]  /*4420*/  LEA R252, P3, R38.reuse, R24, 0x1 ;  /* 0x0000001826fc7211 */ /* 0x040fe400078608ff */
[-C--:B------:R-:W-:Y:S01]  /*4430*/  LEA.HI.X.SX32 R240, R37, R25.reuse, 0x1, P5 ;  /* 0x0000001925f07211 */ /* 0x080fe200028f0eff */
[----:B------:R0:W-:Y:S01]  /*4440*/  STL [R1+0x2c], R110 ;  /* 0x00002c6e01007387 */ /* 0x0001e20000100800 */
[----:B------:R-:W-:-:S02]  /*4450*/  LEA.HI.X.SX32 R249, R38, R25, 0x1, P3 ;  /* 0x0000001926f97211 */ /* 0x000fc400018f0eff */
[----:B------:R-:W-:Y:S02]  /*4460*/  CS2R R36, SRZ ;  /* 0x0000000000247805 */ /* 0x000fe4000001ff00 */
[-C--:B-1----:R-:W-:Y:S02]  /*4470*/  LEA R113, P5, R44, R24.reuse, 0x1 ;  /* 0x000000182c717211 */ /* 0x082fe400078a08ff */
[----:B------:R-:W-:Y:S02]  /*4480*/  LEA.HI.X.SX32 R114, R39, R25, 0x1, P2 ;  /* 0x0000001927727211 */ /* 0x000fe400010f0eff */
[----:B------:R-:W-:Y:S02]  /*4490*/  CS2R R38, SRZ ;  /* 0x0000000000267805 */ /* 0x000fe4000001ff00 */
[----:B------:R-:W-:Y:S01]  /*44a0*/  SHF.R.S32.HI R112, RZ, 0x7, R112 ;  /* 0x00000007ff707819 */ /* 0x000fe20000011470 */
[----:B------:R1:W-:Y:S01]  /*44b0*/  STL [R1+0x38], R113 ;  /* 0x0000387101007387 */ /* 0x0003e20000100800 */
[----:B0-----:R-:W-:-:S05]  /*44c0*/  LEA R110, P3, R52, R24, 0x1 ;  /* 0x00000018346e7211 */ /* 0x001fca00078608ff */
[----:B------:R0:W-:Y:S01]  /*44d0*/  STL [R1+0x44], R110 ;  /* 0x0000446e01007387 */ /* 0x0001e20000100800 */
[----:B-1----:R-:W-:-:S03]  /*44e0*/  LEA R113, P2, R54, R24, 0x1 ;  /* 0x0000001836717211 */ /* 0x002fc600078408ff */
[----:B------:R1:W-:Y:S04]  /*44f0*/  STL [R1], R114 ;  /* 0x0000007201007387 */ /* 0x0003e80000100800 */
[----:B------:R2:W-:Y:S01]  /*4500*/  STL [R1+0x58], R113 ;  /* 0x0000587101007387 */ /* 0x0005e20000100800 */
[-C--:B0-----:R-:W-:Y:S02]  /*4510*/  LEA.HI.X.SX32 R110, R40, R25.reuse, 0x1, P1 ;  /* 0x00000019286e7211 */ /* 0x081fe400008f0eff */
[----:B------:R-:W0:Y:S01]  /*4520*/  LDC R40, c[0x0][0x238] ;  /* 0x00008e00ff287b82 */ /* 0x000e220000000800 */
[----:B-1----:R-:W-:Y:S02]  /*4530*/  LEA R114, P1, R56, R24, 0x1 ;  /* 0x0000001838727211 */ /* 0x002fe400078208ff */
[----:B------:R1:W-:Y:S01]  /*4540*/  STL [R1+0x8], R110 ;  /* 0x0000086e01007387 */ /* 0x0003e20000100800 */
[----:B--2---:R-:W-:-:S03]  /*4550*/  LEA.HI.X.SX32 R113, R41, R25, 0x1, P0 ;  /* 0x0000001929717211 */ /* 0x004fc600000f0eff */
[----:B------:R2:W-:Y:S04]  /*4560*/  STL [R1+0x60], R114 ;  /* 0x0000607201007387 */ /* 0x0005e80000100800 */
[----:B------:R3:W-:Y:S01]  /*4570*/  STL [R1+0x10], R113 ;  /* 0x0000107101007387 */ /* 0x0007e20000100800 */
[----:B-1----:R-:W-:Y:S02]  /*4580*/  LEA R110, P0, R51, R24, 0x1 ;  /* 0x00000018336e7211 */ /* 0x002fe400078008ff */
[----:B--2---:R-:W-:-:S03]  /*4590*/  LEA.HI.X.SX32 R114, R42, R25, 0x1, P4 ;  /* 0x000000192a727211 */ /* 0x004fc600020f0eff */
[----:B------:R1:W-:Y:S01]  /*45a0*/  STL [R1+0x68], R110 ;  /* 0x0000686e01007387 */ /* 0x0003e20000100800 */
[----:B---3--:R-:W-:-:S03]  /*45b0*/  LEA R113, P4, R53, R24, 0x1 ;  /* 0x0000001835717211 */ /* 0x008fc600078808ff */
[----:B------:R2:W-:Y:S01]  /*45c0*/  STL [R1+0x18], R114 ;  /* 0x0000187201007387 */ /* 0x0005e20000100800 */
[----:B0-----:R-:W-:-:S03]  /*45d0*/  IMAD R159, R40, 0xfe, RZ ;  /* 0x000000fe289f7824 */ /* 0x001fc600078e02ff */
[----:B------:R0:W-:Y:S01]  /*45e0*/  STL [R1+0x70], R113 ;  /* 0x0000707101007387 */ /* 0x0001e20000100800 */
[C---:B------:R-:W-:Y:S01]  /*45f0*/  IMAD R160, R40.reuse, 0xfa, RZ ;  /* 0x000000fa28a07824 */ /* 0x040fe200078e02ff */
[-C--:B-1----:R-:W-:Y:S01]  /*4600*/  LEA.HI.X.SX32 R110, R43, R25.reuse, 0x1, P6 ;  /* 0x000000192b6e7211 */ /* 0x082fe200030f0eff */
[C---:B------:R-:W-:Y:S02]  /*4610*/  IMAD R161, R40.reuse, 0xf6, RZ ;  /* 0x000000f628a17824 */ /* 0x040fe400078e02ff */
[C---:B------:R-:W-:Y:S01]  /*4620*/  IMAD R162, R40.reuse, 0xf2, RZ ;  /* 0x000000f228a27824 */ /* 0x040fe200078e02ff */
[----:B--2---:R-:W-:Y:S01]  /*4630*/  LEA R114, P6, R55, R24, 0x1 ;  /* 0x0000001837727211 */ /* 0x004fe200078c08ff */
[----:B------:R1:W-:Y:S01]  /*4640*/  STL [R1+0x28], R110 ;  /* 0x0000286e01007387 */ /* 0x0003e20000100800 */
[----:B------:R-:W-:Y:S01]  /*4650*/  IMAD R163, R40, 0xee, RZ ;  /* 0x000000ee28a37824 */ /* 0x000fe200078e02ff */
[----:B0-----:R-:W-:Y:S02]  /*4660*/  LEA.HI.X.SX32 R113, R44, R25, 0x1, P5 ;  /* 0x000000192c717211 */ /* 0x001fe400028f0eff */
[----:B------:R0:W-:Y:S01]  /*4670*/  STL [R1+0x78], R114 ;  /* 0x0000787201007387 */ /* 0x0001e20000100800 */
[----:B------:R-:W-:-:S02]  /*4680*/  IMAD R164, R40, 0xea, RZ ;  /* 0x000000ea28a47824 */ /* 0x000fc400078e02ff */
[C---:B------:R-:W-:Y:S01]  /*4690*/  IMAD R165, R40.reuse, 0xe6, RZ ;  /* 0x000000e628a57824 */ /* 0x040fe200078e02ff */
[----:B------:R2:W-:Y:S01]  /*46a0*/  STL [R1+0x30], R113 ;  /* 0x0000307101007387 */ /* 0x0005e20000100800 */
[----:B------:R-:W-:Y:S01]  /*46b0*/  IMAD R166, R40, 0x7f, RZ ;  /* 0x0000007f28a67824 */ /* 0x000fe200078e02ff */
[-C--:B-1----:R-:W-:Y:S01]  /*46c0*/  LEA R110, P5, R58, R24.reuse, 0x1 ;  /* 0x000000183a6e7211 */ /* 0x082fe200078a08ff */
[C---:B------:R-:W-:Y:S02]  /*46d0*/  IMAD R167, R40.reuse, 0xe2, RZ ;  /* 0x000000e228a77824 */ /* 0x040fe400078e02ff */
[----:B------:R-:W-:Y:S01]  /*46e0*/  IMAD R168, R40, 0x7d, RZ ;  /* 0x0000007d28a87824 */ /* 0x000fe200078e02ff */
[----:B0-----:R-:W-:Y:S01]  /*46f0*/  LEA.HI.X.SX32 R114, R52, R25, 0x1, P3 ;  /* 0x0000001934727211 */ /* 0x001fe200018f0eff */
[----:B------:R0:W-:Y:S01]  /*4700*/  STL [R1+0x80], R110 ;  /* 0x0000806e01007387 */ /* 0x0001e20000100800 */
[----:B------:R-:W-:Y:S01]  /*4710*/  IMAD R169, R40, 0xde, RZ ;  /* 0x000000de28a97824 */ /* 0x000fe200078e02ff */
[----:B--2---:R-:W-:-:S02]  /*4720*/  LEA R113, P3, R60, R24, 0x1 ;  /* 0x000000183c717211 */ /* 0x004fc400078608ff */
[----:B------:R1:W-:Y:S01]  /*4730*/  STL [R1+0x40], R114 ;  /* 0x0000407201007387 */ /* 0x0003e20000100800 */
[C---:B------:R-:W-:Y:S02]  /*4740*/  IMAD R170, R40.reuse, 0x7b, RZ ;  /* 0x0000007b28aa7824 */ /* 0x040fe400078e02ff */
[C---:B------:R-:W-:Y:S01]  /*4750*/  IMAD R171, R40.reuse, 0xda, RZ ;  /* 0x000000da28ab7824 */ /* 0x040fe200078e02ff */
[----:B------:R2:W-:Y:S01]  /*4760*/  STL [R1+0x88], R113 ;  /* 0x0000887101007387 */ /* 0x0005e20000100800 */
[----:B------:R-:W-:Y:S01]  /*4770*/  IMAD R172, R40, 0x79, RZ ;  /* 0x0000007928ac7824 */ /* 0x000fe200078e02ff */
[-C--:B0-----:R-:W-:Y:S01]  /*4780*/  LEA.HI.X.SX32 R110, R54, R25.reuse, 0x1, P2 ;  /* 0x00000019366e7211 */ /* 0x081fe200010f0eff */
[C---:B------:R-:W-:Y:S02]  /*4790*/  IMAD R173, R40.reuse, 0xd6, RZ ;  /* 0x000000d628ad7824 */ /* 0x040fe400078e02ff */
[----:B------:R-:W-:Y:S01]  /*47a0*/  IMAD R174, R40, 0x77, RZ ;  /* 0x0000007728ae7824 */ /* 0x000fe200078e02ff */
[----:B-1----:R-:W-:Y:S01]  /*47b0*/  LEA R114, P2, R62, R24, 0x1 ;  /* 0x000000183e727211 */ /* 0x002fe200078408ff */
[----:B------:R0:W-:Y:S01]  /*47c0*/  STL [R1+0x48], R110 ;  /* 0x0000486e01007387 */ /* 0x0001e20000100800 */
[----:B------:R-:W-:Y:S01]  /*47d0*/  IMAD R175, R40, 0xd2, RZ ;  /* 0x000000d228af7824 */ /* 0x000fe200078e02ff */
[----:B--2---:R-:W-:-:S02]  /*47e0*/  LEA.HI.X.SX32 R113, R56, R25, 0x1, P1 ;  /* 0x0000001938717211 */ /* 0x004fc400008f0eff */
[----:B------:R1:W-:Y:S01]  /*47f0*/  STL [R1+0x90], R114 ;  /* 0x0000907201007387 */ /* 0x0003e20000100800 */
[C---:B------:R-:W-:Y:S01]  /*4800*/  IMAD R176, R40.reuse, 0x75, RZ ;  /* 0x0000007528b07824 */ /* 0x040fe200078e02ff */
[----:B------:R-:W-:Y:S01]  /*4810*/  CS2R R56, SRZ ;  /* 0x0000000000387805 */ /* 0x000fe2000001ff00 */
[C---:B------:R-:W-:Y:S01]  /*4820*/  IMAD R177, R40.reuse, 0xce, RZ ;  /* 0x000000ce28b17824 */ /* 0x040fe200078e02ff */
[----:B------:R2:W-:Y:S01]  /*4830*/  STL [R1+0x5c], R113 ;  /* 0x00005c7101007387 */ /* 0x0005e20000100800 */
[----:B------:R-:W-:Y:S01]  /*4840*/  IMAD R178, R40, 0x73, RZ ;  /* 0x0000007328b27824 */ /* 0x000fe200078e02ff */
[-C--:B0-----:R-:W-:Y:S01]  /*4850*/  LEA R110, P1, R64, R24.reuse, 0x1 ;  /* 0x00000018406e7211 */ /* 0x081fe200078208ff */
[C---:B------:R-:W-:Y:S02]  /*4860*/  IMAD R179, R40.reuse, 0xca, RZ ;  /* 0x000000ca28b37824 */ /* 0x040fe400078e02ff */
[C---:B------:R-:W-:Y:S01]  /*4870*/  IMAD R180, R40.reuse, 0x71, RZ ;  /* 0x0000007128b47824 */ /* 0x040fe200078e02ff */
[----:B-1----:R-:W-:Y:S01]  /*4880*/  LEA.HI.X.SX32 R114, R51, R25, 0x1, P0 ;  /* 0x0000001933727211 */ /* 0x002fe200000f0eff */
[----:B------:R0:W-:Y:S01]  /*4890*/  STL [R1+0x98], R110 ;  /* 0x0000986e01007387 */ /* 0x0001e20000100800 */
[----:B------:R-:W-:Y:S01]  /*48a0*/  IMAD R181, R40, 0xc6, RZ ;  /* 0x000000c628b57824 */ /* 0x000fe200078e02ff */
[----:B--2---:R-:W-:-:S02]  /*48b0*/  LEA R113, P0, R66, R24, 0x1 ;  /* 0x0000001842717211 */ /* 0x004fc400078008ff */
[----:B------:R1:W-:Y:S01]  /*48c0*/  STL [R1+0x64], R114 ;  /* 0x0000647201007387 */ /* 0x0003e20000100800 */
[C---:B------:R-:W-:Y:S02]  /*48d0*/  IMAD R182, R40.reuse, 0x6f, RZ ;  /* 0x0000006f28b67824 */ /* 0x040fe400078e02ff */
[C---:B------:R-:W-:Y:S01]  /*48e0*/  IMAD R183, R40.reuse, 0xc2, RZ ;  /* 0x000000c228b77824 */ /* 0x040fe200078e02ff */
[----:B------:R2:W-:Y:S01]  /*48f0*/  STL [R1+0xa0], R113 ;  /* 0x0000a07101007387 */ /* 0x0005e20000100800 */
[C---:B------:R-:W-:Y:S01]  /*4900*/  IMAD R184, R40.reuse, 0x6d, RZ ;  /* 0x0000006d28b87824 */ /* 0x040fe200078e02ff */
        /* <DEDUP_REMOVED lines=8> */
[C---:B------:R-:W-:Y:S02]  /*4990*/  IMAD R188, R40.reuse, 0x69, RZ ;  /* 0x0000006928bc7824 */ /* 0x040fe400078e02ff */
[C---:B------:R-:W-:Y:S01]  /*49a0*/  IMAD R189, R40.reuse, 0xb6, RZ ;  /* 0x000000b628bd7824 */ /* 0x040fe200078e02ff */
[----:B------:R2:W-:Y:S01]  /*49b0*/  STL [R1+0x74], R113 ;  /* 0x0000747101007387 */ /* 0x0005e20000100800 */
[C---:B------:R-:W-:Y:S01]  /*49c0*/  IMAD R190, R40.reuse, 0x67, RZ ;  /* 0x0000006728be7824 */ /* 0x040fe200078e02ff */
[-C--:B0-----:R-:W-:Y:S01]  /*49d0*/  LEA R110, P6, R59, R24.reuse, 0x1 ;  /* 0x000000183b6e7211 */ /* 0x081fe200078c08ff */
[C---:B------:R-:W-:Y:S02]  /*49e0*/  IMAD R191, R40.reuse, 0xb2, RZ ;  /* 0x000000b228bf7824 */ /* 0x040fe400078e02ff */
[----:B------:R-:W-:Y:S01]  /*49f0*/  IMAD R192, R40, 0x65, RZ ;  /* 0x0000006528c07824 */ /* 0x000fe200078e02ff */
        /* <DEDUP_REMOVED lines=35> */
[C---:B------:R-:W-:Y:S01]  /*4c30*/  IMAD R221, R40.reuse, 0x53, RZ ;  /* 0x0000005328dd7824 */ /* 0x040fe200078e02ff */
        /* <DEDUP_REMOVED lines=9> */
[----:B0-----:R-:W-:Y:S01]  /*4cd0*/  LEA R110, P4, R67, R24, 0x1 ;  /* 0x00000018436e7211 */ /* 0x001fe200078808ff */
[C---:B------:R-:W-:Y:S02]  /*4ce0*/  IMAD R229, R40.reuse, 0x82, RZ ;  /* 0x0000008228e57824 */ /* 0x040fe400078e02ff */
[C---:B------:R-:W-:Y:S01]  /*4cf0*/  IMAD R230, R40.reuse, 0x4d, RZ ;  /* 0x0000004d28e67824 */ /* 0x040fe200078e02ff */
[----:B-1----:R-:W-:Y:S01]  /*4d00*/  LEA.HI.X.SX32 R114, R59, R25, 0x1, P6 ;  /* 0x000000193b727211 */ /* 0x002fe200030f0eff */
[----:B------:R0:W-:Y:S01]  /*4d10*/  STL [R1+0xe0], R110 ;  /* 0x0000e06e01007387 */ /* 0x0001e20000100800 */
[----:B------:R-:W-:Y:S01]  /*4d20*/  IMAD R232, R40, 0xfc, RZ ;  /* 0x000000fc28e87824 */ /* 0x000fe200078e02ff */
[----:B------:R-:W-:-:S02]  /*4d30*/  CS2R R58, SRZ ;  /* 0x00000000003a7805 */ /* 0x000fc4000001ff00 */
[-C--:B--2---:R-:W-:Y:S01]  /*4d40*/  LEA R113, P6, R69, R24.reuse, 0x1 ;  /* 0x0000001845717211 */ /* 0x084fe200078c08ff */
        /* <DEDUP_REMOVED lines=13> */
[-C--:B------:R-:W-:Y:S01]  /*4e20*/  LEA.HI.X.SX32 R115, R71, R25.reuse, 0x1, P5 ;  /* 0x0000001947737211 */ /* 0x080fe200028f0eff */
[C---:B------:R-:W-:Y:S01]  /*4e30*/  IMAD R244, R40.reuse, 0x45, RZ ;  /* 0x0000004528f47824 */ /* 0x040fe200078e02ff */
[----:B------:R-:W-:Y:S01]  /*4e40*/  CS2R R70, SRZ ;  /* 0x0000000000467805 */ /* 0x000fe2000001ff00 */
        /* <DEDUP_REMOVED lines=14> */
[C---:B------:R-:W-:Y:S01]  /*4f30*/  IMAD R250, R40.reuse, 0x3f, RZ ;  /* 0x0000003f28fa7824 */ /* 0x040fe200078e02ff */
[-C--:B0-----:R-:W-:Y:S01]  /*4f40*/  LEA.HI.X.SX32 R110, R63, R25.reuse, 0x1, P1 ;  /* 0x000000193f6e7211 */ /* 0x081fe200008f0eff */
[C---:B------:R-:W-:Y:S01]  /*4f50*/  IMAD R251, R40.reuse, 0xcc, RZ ;  /* 0x000000cc28fb7824 */ /* 0x040fe200078e02ff */
[----:B------:R-:W-:Y:S01]  /*4f60*/  CS2R R62, SRZ ;  /* 0x00000000003e7805 */ /* 0x000fe2000001ff00 */
[C---:B------:R-:W-:Y:S01]  /*4f70*/  IMAD R45, R40.reuse, 0x76, RZ ;  /* 0x00000076282d7824 */ /* 0x040fe200078e02ff */
        /* <DEDUP_REMOVED lines=10> */
[----:B0-----:R-:W-:Y:S01]  /*5020*/  LEA R110, P0, R74, R24, 0x1 ;  /* 0x000000184a6e7211 */ /* 0x001fe200078008ff */
[C---:B------:R-:W-:Y:S02]  /*5030*/  IMAD R50, R40.reuse, 0x62, RZ ;  /* 0x0000006228327824 */ /* 0x040fe400078e02ff */
[C---:B------:R-:W-:Y:S01]  /*5040*/  IMAD R51, R40.reuse, 0x5e, RZ ;  /* 0x0000005e28337824 */ /* 0x040fe200078e02ff */
[----:B-1----:R-:W-:Y:S01]  /*5050*/  LEA.HI.X.SX32 R114, R67, R25, 0x1, P4 ;  /* 0x0000001943727211 */ /* 0x002fe200020f0eff */
[----:B------:R0:W-:Y:S01]  /*5060*/  STL [R1+0x110], R110 ;  /* 0x0001106e01007387 */ /* 0x0001e20000100800 */
[----:B------:R-:W-:Y:S01]  /*5070*/  IMAD R52, R40, 0x5a, RZ ;  /* 0x0000005a28347824 */ /* 0x000fe200078e02ff */
[----:B------:R-:W-:-:S02]  /*5080*/  CS2R R66, SRZ ;  /* 0x0000000000427805 */ /* 0x000fc4000001ff00 */
[----:B--2---:R-:W-:Y:S01]  /*5090*/  LEA R113, P4, R76, R24, 0x1 ;  /* 0x000000184c717211 */ /* 0x004fe200078808ff */
        /* <DEDUP_REMOVED lines=9> */
[----:B-1----:R-:W-:Y:S01]  /*5130*/  LEA R114, P6, R111, UR8, 0x1 ;  /* 0x000000086f727c11 */ /* 0x002fe2000f8c08ff */
[----:B------:R0:W-:Y:S01]  /*5140*/  STL [R1+0xe4], R110 ;  /* 0x0000e46e01007387 */ /* 0x0001e20000100800 */
[C---:B------:R-:W-:Y:S01]  /*5150*/  IMAD R118, R40.reuse, 0x7c, RZ ;  /* 0x0000007c28767824 */ /* 0x040fe200078e02ff */
[----:B------:R-:W-:Y:S01]  /*5160*/  UMOV UR8, URZ ;  /* 0x0000003f00087c82 */ /* 0x000fe20008000000 */
[-C--:B--2---:R-:W-:Y:S01]  /*5170*/  LEA.HI.X.SX32 R113, R73, R25.reuse, 0x1, P3 ;  /* 0x0000001949717211 */ /* 0x084fe200018f0eff */
[----:B------:R1:W-:Y:S01]  /*5180*/  STL [R1+0xec], R115 ;  /* 0x0000ec7301007387 */ /* 0x0003e20000100800 */
[-C--:B------:R-:W-:Y:S01]  /*5190*/  IADD3 R161, P5, R161, R114.reuse, RZ ;  /* 0x00000072a1a17210 */ /* 0x080fe20007fbe0ff */
[C---:B------:R-:W-:Y:S01]  /*51a0*/  IMAD R119, R40.reuse, 0x3e, RZ ;  /* 0x0000003e28777824 */ /* 0x040fe200078e02ff */
[----:B------:R-:W-:Y:S01]  /*51b0*/  LEA.HI.X.SX32 R111, R111, UR9, 0x1, P6 ;  /* 0x000000096f6f7c11 */ /* 0x000fe2000b0f0eff */
[----:B------:R2:W-:Y:S01]  /*51c0*/  STL [R1+0xf4], R113 ;  /* 0x0000f47101007387 */ /* 0x0005e20000100800 */
[C---:B------:R-:W-:Y:S01]  /*51d0*/  IMAD R120, R40.reuse, 0x74, RZ ;  /* 0x0000007428787824 */ /* 0x040fe200078e02ff */
[-C--:B0-----:R-:W-:Y:S01]  /*51e0*/  LEA.HI.X.SX32 R110, R75, R25.reuse, 0x1, P2 ;  /* 0x000000194b6e7211 */ /* 0x081fe200010f0eff */
[C---:B------:R-:W-:Y:S01]  /*51f0*/  IMAD R121, R40.reuse, 0x3a, RZ ;  /* 0x0000003a28797824 */ /* 0x040fe200078e02ff */
[-C--:B------:R-:W-:Y:S01]  /*5200*/  IADD3 R159, P2, R159, R114.reuse, RZ ;  /* 0x000000729f9f7210 */ /* 0x080fe20007f5e0ff */
[C---:B------:R-:W-:Y:S01]  /*5210*/  IMAD R122, R40.reuse, 0x6c, RZ ;  /* 0x0000006c287a7824 */ /* 0x040fe200078e02ff */
[-C--:B-1----:R-:W-:Y:S01]  /*5220*/  LEA.HI.X.SX32 R115, R77, R25.reuse, 0x1, P1 ;  /* 0x000000194d737211 */ /* 0x082fe200008f0eff */
[----:B------:R0:W-:Y:S01]  /*5230*/  STL [R1+0xfc], R110 ;  /* 0x0000fc6e01007387 */ /* 0x0001e20000100800 */
[----:B------:R-:W-:Y:S01]  /*5240*/  IMAD R123, R40, 0x36, RZ ;  /* 0x00000036287b7824 */ /* 0x000fe200078e02ff */
[----:B------:R-:W-:Y:S01]  /*5250*/  UIADD3.X UR12, UR8, 0x40000040, URZ, UP0, !UPT ;  /* 0x40000040080c7890 */ /* 0x000fe200087fe43f */
[-C--:B--2---:R-:W-:Y:S01]  /*5260*/  LEA.HI.X.SX32 R113, R74, R25.reuse, 0x1, P0 ;  /* 0x000000194a717211 */ /* 0x084fe200000f0eff */
[----:B------:R1:W-:Y:S01]  /*5270*/  STL [R1+0x104], R115 ;  /* 0x0001047301007387 */ /* 0x0003e20000100800 */
[C---:B------:R-:W-:Y:S01]  /*5280*/  IMAD R124, R40.reuse, 0x64, RZ ;  /* 0x00000064287c7824 */ /* 0x040fe200078e02ff */
[----:B------:R-:W-:Y:S01]  /*5290*/  UIADD3 UR14, UP0, UR38, 0x2, URZ ;  /* 0x00000002260e7890 */ /* 0x000fe2000ff1e03f */
[C---:B------:R-:W-:Y:S01]  /*52a0*/  IMAD R125, R40.reuse, 0x32, RZ ;  /* 0x00000032287d7824 */ /* 0x040fe200078e02ff */
[----:B------:R-:W-:Y:S01]  /*52b0*/  STL [R1+0x10c], R113 ;  /* 0x00010c7101007387 */ /* 0x000fe20000100800 */
[----:B------:R-:W-:Y:S01]  /*52c0*/  IMAD R126, R40, 0x5c, RZ ;  /* 0x0000005c287e7824 */ /* 0x000fe200078e02ff */
[----:B0-----:R-:W-:Y:S01]  /*52d0*/  LEA.HI.X.SX32 R110, R76, R25, 0x1, P4 ;  /* 0x000000194c6e7211 */ /* 0x001fe200020f0eff */
[C---:B------:R-:W-:Y:S01]  /*52e0*/  IMAD R127, R40.reuse, 0x2e, RZ ;  /* 0x0000002e287f7824 */ /* 0x040fe200078e02ff */
[----:B------:R-:W-:Y:S01]  /*52f0*/  UMOV UR9, URZ ;  /* 0x0000003f00097c82 */ /* 0x000fe20008000000 */
[C---:B------:R-:W-:Y:S01]  /*5300*/  IMAD R128, R40.reuse, 0x54, RZ ;  /* 0x0000005428807824 */ /* 0x040fe200078e02ff */
[----:B------:R-:W-:Y:S01]  /*5310*/  UIADD3.X UR15, UR9, 0x40000040, URZ, UP0, !UPT ;  /* 0x40000040090f7890 */ /* 0x000fe200087fe43f */
[----:B------:R-:W-:Y:S01]  /*5320*/  STL [R1+0x114], R110 ;  /* 0x0001146e01007387 */ /* 0x000fe20000100800 */
[C---:B-1----:R-:W-:Y:S01]  /*5330*/  IMAD R115, R40.reuse, 0x4a, RZ ;  /* 0x0000004a28737824 */ /* 0x042fe200078e02ff */
[----:B------:R-:W-:Y:S01]  /*5340*/  UMOV UR8, UR11 ;  /* 0x0000000b00087c82 */ /* 0x000fe20008000000 */
[C---:B------:R-:W-:Y:S01]  /*5350*/  IMAD R129, R40.reuse, 0x2a, RZ ;  /* 0x0000002a28817824 */ /* 0x040fe200078e02ff */
[----:B------:R-:W-:Y:S01]  /*5360*/  STL [R1+0x53c], R112 ;  /* 0x00053c7001007387 */ /* 0x000fe20000100800 */
[C---:B------:R-:W-:Y:S01]  /*5370*/  IMAD R130, R40.reuse, 0x4c, RZ ;  /* 0x0000004c28827824 */ /* 0x040fe200078e02ff */
[----:B------:R-:W-:Y:S01]  /*5380*/  UMOV UR9, UR12 ;  /* 0x0000000c00097c82 */ /* 0x000fe20008000000 */
[C---:B------:R-:W-:Y:S01]  /*5390*/  IMAD R131, R40.reuse, 0x26, RZ ;  /* 0x0000002628837824 */ /* 0x040fe200078e02ff */
[----:B------:R0:W-:Y:S01]  /*53a0*/  STL [R1+0x120], R159 ;  /* 0x0001209f01007387 */ /* 0x0001e20000100800 */
[C---:B------:R-:W-:Y:S01]  /*53b0*/  IMAD R132, R40.reuse, 0x44, RZ ;  /* 0x0000004428847824 */ /* 0x040fe200078e02ff */
[----:B------:R-:W-:Y:S01]  /*53c0*/  UIADD3.64 UR10, UR8, 0x380, URZ ;  /* 0x00000380080a7897 */ /* 0x000fe2000fffe03f */
[C---:B------:R-:W-:Y:S01]  /*53d0*/  IMAD R133, R40.reuse, 0x22, RZ ;  /* 0x0000002228857824 */ /* 0x040fe200078e02ff */
[----:B------:R-:W-:Y:S01]  /*53e0*/  UIADD3.64 UR10, UR8, 0x480, URZ ;  /* 0x00000480080a7897 */ /* 0x000fe2000fffe03f */
[C---:B------:R-:W-:Y:S01]  /*53f0*/  IMAD R134, R40.reuse, 0x78, RZ ;  /* 0x0000007828867824 */ /* 0x040fe200078e02ff */
[----:B------:R-:W-:Y:S01]  /*5400*/  CS2R R72, SRZ ;  /* 0x0000000000487805 */ /* 0x000fe2000001ff00 */
[C---:B------:R-:W-:Y:S01]  /*5410*/  IMAD R135, R40.reuse, 0x3c, RZ ;  /* 0x0000003c28877824 */ /* 0x040fe200078e02ff */
[----:B------:R-:W-:Y:S01]  /*5420*/  CS2R R74, SRZ ;  /* 0x00000000004a7805 */ /* 0x000fe2000001ff00 */
[----:B------:R-:W-:Y:S01]  /*5430*/  IMAD R136, R40, 0x1e, RZ ;  /* 0x0000001e28887824 */ /* 0x000fe200078e02ff */
[-C--:B0-----:R-:W-:Y:S01]  /*5440*/  IADD3 R159, P4, R160, R114.reuse, RZ ;  /* 0x00000072a09f7210 */ /* 0x081fe20007f9e0ff */
[----:B------:R-:W-:Y:S01]  /*5450*/  IMAD R137, R40, 0x68, RZ ;  /* 0x0000006828897824 */ /* 0x000fe200078e02ff */
[-C--:B------:R-:W-:Y:S01]  /*5460*/  IADD3 R160, P6, R162, R114.reuse, RZ ;  /* 0x00000072a2a07210 */ /* 0x080fe20007fde0ff */
[C---:B------:R-:W-:Y:S01]  /*5470*/  IMAD R138, R40.reuse, 0x34, RZ ;  /* 0x00000034288a7824 */ /* 0x040fe200078e02ff */
[----:B------:R-:W-:Y:S01]  /*5480*/  CS2R R76, SRZ ;  /* 0x00000000004c7805 */ /* 0x000fe2000001ff00 */
[----:B------:R0:W-:Y:S01]  /*5490*/  STL [R1+0x130], R159 ;  /* 0x0001309f01007387 */ /* 0x0001e20000100800 */
[C---:B------:R-:W-:Y:S01]  /*54a0*/  IMAD R139, R40.reuse, 0x1a, RZ ;  /* 0x0000001a288b7824 */ /* 0x040fe200078e02ff */
[----:B------:R-:W-:Y:S01]  /*54b0*/  CS2R R24, SRZ ;  /* 0x0000000000187805 */ /* 0x000fe2000001ff00 */
[C---:B------:R-:W-:Y:S01]  /*54c0*/  IMAD R140, R40.reuse, 0x58, RZ ;  /* 0x00000058288c7824 */ /* 0x040fe200078e02ff */
[----:B------:R1:W-:Y:S01]  /*54d0*/  STL [R1+0x140], R161 ;  /* 0x000140a101007387 */ /* 0x0003e20000100800 */
[C---:B------:R-:W-:Y:S01]  /*54e0*/  IMAD R141, R40.reuse, 0x2c, RZ ;  /* 0x0000002c288d7824 */ /* 0x040fe200078e02ff */
[----:B------:R-:W-:Y:S01]  /*54f0*/  UMOV UR10, UR14 ;  /* 0x0000000e000a7c82 */ /* 0x000fe20008000000 */
[C---:B------:R-:W-:Y:S01]  /*5500*/  IMAD R142, R40.reuse, 0x16, RZ ;  /* 0x00000016288e7824 */ /* 0x040fe200078e02ff */
[----:B------:R2:W-:Y:S01]  /*5510*/  STL [R1+0x150], R160 ;  /* 0x000150a001007387 */ /* 0x0005e20000100800 */
[C---:B------:R-:W-:Y:S01]  /*5520*/  IMAD R143, R40.reuse, 0x48, RZ ;  /* 0x00000048288f7824 */ /* 0x040fe200078e02ff */
[-C--:B0-----:R-:W-:Y:S01]  /*5530*/  IADD3 R159, P0, R163, R114.reuse, RZ ;  /* 0x00000072a39f7210 */ /* 0x081fe20007f1e0ff */
[C---:B------:R-:W-:Y:S01]  /*5540*/  IMAD R144, R40.reuse, 0x24, RZ ;  /* 0x0000002428907824 */ /* 0x040fe200078e02ff */
[----:B------:R-:W-:Y:S01]  /*5550*/  UMOV UR11, UR15 ;  /* 0x0000000f000b7c82 */ /* 0x000fe20008000000 */
[----:B------:R-:W-:Y:S01]  /*5560*/  IMAD R145, R40, 0x12, RZ ;  /* 0x0000001228917824 */ /* 0x000fe200078e02ff */
[-C--:B-1----:R-:W-:Y:S01]  /*5570*/  IADD3 R161, P3, R164, R114.reuse, RZ ;  /* 0x00000072a4a17210 */ /* 0x082fe20007f7e0ff */
[----:B------:R0:W-:Y:S01]  /*5580*/  STL [R1+0x160], R159 ;  /* 0x0001609f01007387 */ /* 0x0001e20000100800 */
[C---:B------:R-:W-:Y:S01]  /*5590*/  IMAD R146, R40.reuse, 0x70, RZ ;  /* 0x0000007028927824 */ /* 0x040fe200078e02ff */
[----:B------:R-:W-:Y:S01]  /*55a0*/  UIADD3.64 UR18, UR8, 0x400, URZ ;  /* 0x0000040008127897 */ /* 0x000fe2000fffe03f */
[-C--:B--2---:R-:W-:Y:S01]  /*55b0*/  IADD3 R160, P1, R165, R114.reuse, RZ ;  /* 0x00000072a5a07210 */ /* 0x084fe20007f3e0ff */
[----:B------:R1:W-:Y:S01]  /*55c0*/  STL [R1+0x170], R161 ;  /* 0x000170a101007387 */ /* 0x0003e20000100800 */
[C---:B------:R-:W-:Y:S01]  /*55d0*/  IMAD R147, R40.reuse, 0x38, RZ ;  /* 0x0000003828937824 */ /* 0x040fe200078e02ff */
[----:B------:R-:W-:Y:S01]  /*55e0*/  UIADD3.64 UR12, UR8, 0x80, URZ ;  /* 0x00000080080c7897 */ /* 0x000fe2000fffe03f */
[C---:B------:R-:W-:Y:S01]  /*55f0*/  IMAD R148, R40.reuse, 0x1c, RZ ;  /* 0x0000001c28947824 */ /* 0x040fe200078e02ff */
[----:B------:R2:W-:Y:S01]  /*5600*/  STL [R1+0x180], R160 ;  /* 0x000180a001007387 */ /* 0x0005e20000100800 */
[----:B------:R-:W-:Y:S01]  /*5610*/  IMAD R149, R40, 0xe, RZ ;  /* 0x0000000e28957824 */ /* 0x000fe200078e02ff */
[-C--:B0-----:R-:W-:Y:S01]  /*5620*/  LEA.HI.X.SX32 R159, R166, R111.reuse, 0x1, P2 ;  /* 0x0000006fa69f7211 */ /* 0x081fe200010f0eff */
[C---:B------:R-:W-:Y:S01]  /*5630*/  IMAD R150, R40.reuse, 0x50, RZ ;  /* 0x0000005028967824 */ /* 0x040fe200078e02ff */
[----:B------:R-:W-:Y:S01]  /*5640*/  UIADD3.64 UR16, UR8, 0x100, URZ ;  /* 0x0000010008107897 */ /* 0x000fe2000fffe03f */
[C---:B------:R-:W-:Y:S01]  /*5650*/  IMAD R151, R40.reuse, 0x28, RZ ;  /* 0x0000002828977824 */ /* 0x040fe200078e02ff */
[-C--:B-1----:R-:W-:Y:S01]  /*5660*/  IADD3 R161, P2, R167, R114.reuse, RZ ;  /* 0x00000072a7a17210 */ /* 0x082fe20007f5e0ff */
[----:B------:R0:W-:Y:S01]  /*5670*/  STL [R1+0x11c], R159 ;  /* 0x00011c9f01007387 */ /* 0x0001e20000100800 */
[----:B------:R-:W-:Y:S01]  /*5680*/  IMAD R152, R40, 0x14, RZ ;  /* 0x0000001428987824 */ /* 0x000fe200078e02ff */
[----:B------:R-:W-:Y:S01]  /*5690*/  UIADD3.64 UR20, UR8, 0x180, URZ ;  /* 0x0000018008147897 */ /* 0x000fe2000fffe03f */
[-C--:B--2---:R-:W-:Y:S01]  /*56a0*/  LEA.HI.X.SX32 R160, R168, R111.reuse, 0x1, P4 ;  /* 0x0000006fa8a07211 */ /* 0x084fe200020f0eff */
[----:B------:R1:W-:Y:S01]  /*56b0*/  STL [R1+0x190], R161 ;  /* 0x000190a101007387 */ /* 0x0003e20000100800 */
[C---:B------:R-:W-:Y:S01]  /*56c0*/  IMAD R153, R40.reuse, 0xa, RZ ;  /* 0x0000000a28997824 */ /* 0x040fe200078e02ff */
[----:B------:R-:W-:Y:S01]  /*56d0*/  UIADD3.64 UR24, UR8, 0x200, URZ ;  /* 0x0000020008187897 */ /* 0x000fe2000fffe03f */
[C---:B------:R-:W-:Y:S01]  /*56e0*/  IMAD R154, R40.reuse, 0x60, RZ ;  /* 0x00000060289a7824 */ /* 0x040fe200078e02ff */
[----:B------:R2:W-:Y:S01]  /*56f0*/  STL [R1+0x12c], R160 ;  /* 0x00012ca001007387 */ /* 0x0005e20000100800 */
[C---:B------:R-:W-:Y:S01]  /*5700*/  IMAD R155, R40.reuse, 0x30, RZ ;  /* 0x00000030289b7824 */ /* 0x040fe200078e02ff */
[-C--:B0-----:R-:W-:Y:S01]  /*5710*/  IADD3 R159, P4, R169, R114.reuse, RZ ;  /* 0x00000072a99f7210 */ /* 0x081fe20007f9e0ff */
[C---:B------:R-:W-:Y:S01]  /*5720*/  IMAD R156, R40.reuse, 0x18, RZ ;  /* 0x00000018289c7824 */ /* 0x040fe200078e02ff */
[----:B------:R-:W-:Y:S01]  /*5730*/  UIADD3.64 UR28, UR8, 0x280, URZ ;  /* 0x00000280081c7897 */ /* 0x000fe2000fffe03f */
[----:B------:R-:W-:Y:S01]  /*5740*/  IMAD R157, R40, 0xc, RZ ;  /* 0x0000000c289d7824 */ /* 0x000fe200078e02ff */
[-C--:B-1----:R-:W-:Y:S01]  /*5750*/  LEA.HI.X.SX32 R161, R170, R111.reuse, 0x1, P5 ;  /* 0x0000006faaa17211 */ /* 0x082fe200028f0eff */
[----:B------:R0:W-:Y:S01]  /*5760*/  STL [R1+0x1a0], R159 ;  /* 0x0001a09f01007387 */ /* 0x0001e20000100800 */
[C---:B------:R-:W-:Y:S01]  /*5770*/  IMAD R158, R40.reuse, 0x6, RZ ;  /* 0x00000006289e7824 */ /* 0x040fe200078e02ff */
[----:B------:R-:W-:Y:S01]  /*5780*/  UIADD3.64 UR32, UR8, 0x300, URZ ;  /* 0x0000030008207897 */ /* 0x000fe2000fffe03f */
[-C--:B--2---:R-:W-:Y:S01]  /*5790*/  IADD3 R160, P5, R171, R114.reuse, RZ ;  /* 0x00000072aba07210 */ /* 0x084fe20007fbe0ff */
[----:B------:R1:W-:Y:S01]  /*57a0*/  STL [R1+0x13c], R161 ;  /* 0x00013ca101007387 */ /* 0x0003e20000100800 */
[C---:B------:R-:W-:Y:S01]  /*57b0*/  IMAD.SHL.U32 R42, R40.reuse, 0x2, RZ ;  /* 0x00000002282a7824 */ /* 0x040fe200078e00ff */
[----:B------:R-:W-:Y:S01]  /*57c0*/  UIADD3.64 UR40, UR8, 0x500, URZ ;  /* 0x0000050008287897 */ /* 0x000fe2000fffe03f */
[----:B------:R-:W-:Y:S01]  /*57d0*/  IMAD.SHL.U32 R113, R40, 0x80, RZ ;  /* 0x0000008028717824 */ /* 0x000fe200078e00ff */
[----:B------:R2:W-:Y:S01]  /*57e0*/  STL [R1+0x1b0], R160 ;  /* 0x0001b0a001007387 */ /* 0x0005e20000100800 */
[----:B------:R-:W-:Y:S01]  /*57f0*/  IMAD.MOV.U32 R110, RZ, RZ, RZ ;  /* 0x000000ffff6e7224 */ /* 0x000fe200078e00ff */
[-C--:B0-----:R-:W-:Y:S01]  /*5800*/  LEA.HI.X.SX32 R159, R172, R111.reuse, 0x1, P6 ;  /* 0x0000006fac9f7211 */ /* 0x081fe200030f0eff */
[----:B------:R-:W-:Y:S01]  /*5810*/  UIADD3.64 UR44, UR8, 0x580, URZ ;  /* 0x00000580082c7897 */ /* 0x000fe2000fffe03f */
[----:B------:R-:W-:Y:S01]  /*5820*/  SHF.R.S32.HI R43, RZ, 0x1f, R113 ;  /* 0x0000001fff2b7819 */ /* 0x000fe20000011471 */
[----:B------:R-:W-:Y:S01]  /*5830*/  UIADD3.64 UR48, UR8, 0x600, URZ ;  /* 0x0000060008307897 */ /* 0x000fe2000fffe03f */
[----:B-1----:R-:W-:Y:S01]  /*5840*/  IADD3 R161, P6, R173, R114, RZ ;  /* 0x00000072ada17210 */ /* 0x002fe20007fde0ff */
[----:B------:R0:W-:Y:S01]  /*5850*/  STL [R1+0x14c], R159 ;  /* 0x00014c9f01007387 */ /* 0x0001e20000100800 */
[C---:B------:R-:W-:Y:S01]  /*5860*/  SHF.L.U64.HI R112, R113.reuse, 0x1, R43 ;  /* 0x0000000171707819 */ /* 0x040fe2000001022b */
[----:B------:R-:W-:Y:S01]  /*5870*/  IMAD.SHL.U32 R113, R113, 0x2, RZ ;  /* 0x0000000271717824 */ /* 0x000fe200078e00ff */
[----:B--2---:R-:W-:Y:S01]  /*5880*/  LEA.HI.X.SX32 R160, R174, R111, 0x1, P0 ;  /* 0x0000006faea07211 */ /* 0x004fe200000f0eff */
[----:B------:R1:W-:Y:S01]  /*5890*/  STL [R1+0x1c0], R161 ;  /* 0x0001c0a101007387 */ /* 0x0003e20000100800 */
[----:B------:R-:W-:-:S02]  /*58a0*/  UIADD3.64 UR52, UR8, 0x680, URZ ;  /* 0x0000068008347897 */ /* 0x000fc4000fffe03f */
[----:B------:R-:W-:Y:S01]  /*58b0*/  UIADD3.64 UR56, UR8, 0x700, URZ ;  /* 0x0000070008387897 */ /* 0x000fe2000fffe03f */
[----:B------:R2:W-:Y:S01]  /*58c0*/  STL [R1+0x15c], R160 ;  /* 0x00015ca001007387 */ /* 0x0005e20000100800 */
[----:B------:R-:W-:Y:S01]  /*58d0*/  UIADD3.64 UR14, UR10, 0x2, URZ ;  /* 0x000000020a0e7897 */ /* 0x000fe2000fffe03f */
[-C--:B0-----:R-:W-:Y:S01]  /*58e0*/  IADD3 R159, P0, R175, R114.reuse, RZ ;  /* 0x00000072af9f7210 */ /* 0x081fe20007f1e0ff */
[----:B------:R-:W-:Y:S02]  /*58f0*/  UIADD3.64 UR18, UR10, 0x4, URZ ;  /* 0x000000040a127897 */ /* 0x000fe4000fffe03f */
[----:B------:R-:W-:Y:S01]  /*5900*/  UIADD3.64 UR22, UR10, 0x1fe, URZ ;  /* 0x000001fe0a167897 */ /* 0x000fe2000fffe03f */
[----:B-1----:R-:W-:Y:S01]  /*5910*/  LEA.HI.X.SX32 R161, R176, R111, 0x1, P3 ;  /* 0x0000006fb0a17211 */ /* 0x002fe200018f0eff */
[----:B------:R0:W-:Y:S01]  /*5920*/  STL [R1+0x1d0], R159 ;  /* 0x0001d09f01007387 */ /* 0x0001e20000100800 */
[----:B------:R-:W-:Y:S01]  /*5930*/  UIADD3.64 UR26, UR10, 0x200, URZ ;  /* 0x000002000a1a7897 */ /* 0x000fe2000fffe03f */
[----:B--2---:R-:W-:-:S02]  /*5940*/  IADD3 R160, P3, R177, R114, RZ ;  /* 0x00000072b1a07210 */ /* 0x004fc40007f7e0ff */
[----:B------:R1:W-:Y:S01]  /*5950*/  STL [R1+0x16c], R161 ;  /* 0x00016ca101007387 */ /* 0x0003e20000100800 */
[----:B------:R-:W-:Y:S02]  /*5960*/  UIADD3.64 UR30, UR10, 0x202, URZ ;  /* 0x000002020a1e7897 */ /* 0x000fe4000fffe03f */
[----:B------:R-:W-:Y:S01]  /*5970*/  UIADD3.64 UR34, UR10, 0x204, URZ ;  /* 0x000002040a227897 */ /* 0x000fe2000fffe03f */
[----:B------:R2:W-:Y:S01]  /*5980*/  STL [R1+0x1e0], R160 ;  /* 0x0001e0a001007387 */ /* 0x0005e20000100800 */
[----:B0-----:R-:W-:Y:S02]  /*5990*/  LEA.HI.X.SX32 R159, R178, R111, 0x1, P1 ;  /* 0x0000006fb29f7211 */ /* 0x001fe400008f0eff */
[----:B-1----:R-:W-:-:S03]  /*59a0*/  IADD3 R161, P1, R179, R114, RZ ;  /* 0x00000072b3a17210 */ /* 0x002fc60007f3e0ff */
[----:B------:R0:W-:Y:S01]  /*59b0*/  STL [R1+0x17c], R159 ;  /* 0x00017c9f01007387 */ /* 0x0001e20000100800 */
[----:B--2---:R-:W-:-:S03]  /*59c0*/  LEA.HI.X.SX32 R160, R180, R111, 0x1, P2 ;  /* 0x0000006fb4a07211 */ /* 0x004fc600010f0eff */
[----:B------:R1:W-:Y:S04]  /*59d0*/  STL [R1+0x1f0], R161 ;  /* 0x0001f0a101007387 */ /* 0x0003e80000100800 */
[----:B------:R2:W-:Y:S01]  /*59e0*/  STL [R1+0x18c], R160 ;  /* 0x00018ca001007387 */ /* 0x0005e20000100800 */
[----:B0-----:R-:W-:Y:S02]  /*59f0*/  IADD3 R159, P2, R181, R114, RZ ;  /* 0x00000072b59f7210 */ /* 0x001fe40007f5e0ff */
[----:B-1----:R-:W-:-:S03]  /*5a00*/  LEA.HI.X.SX32 R161, R182, R111, 0x1, P4 ;  /* 0x0000006fb6a17211 */ /* 0x002fc600020f0eff */
[----:B------:R0:W-:Y:S01]  /*5a10*/  STL [R1+0x200], R159 ;  /* 0x0002009f01007387 */ /* 0x0001e20000100800 */
[----:B--2---:R-:W-:-:S03]  /*5a20*/  IADD3 R160, P4, R183, R114, RZ ;  /* 0x00000072b7a07210 */ /* 0x004fc60007f9e0ff */
[----:B------:R1:W-:Y:S04]  /*5a30*/  STL [R1+0x19c], R161 ;  /* 0x00019ca101007387 */ /* 0x0003e80000100800 */
        /* <DEDUP_REMOVED lines=100> */
[----:B--2---:R-:W-:-:S03]  /*6080*/  IMAD R160, R40, 0x3d, RZ ;  /* 0x0000003d28a07824 */ /* 0x004fc600078e02ff */
[----:B------:R1:W-:Y:S02]  /*6090*/  STL [R1+0x1e8], R161 ;  /* 0x0001e8a101007387 */ /* 0x0003e40000100800 */
[-C--:B------:R-:W-:Y:S01]  /*60a0*/  LEA.HI.X.SX32 R162, R160, R111.reuse, 0x1, P0 ;  /* 0x0000006fa0a27211 */ /* 0x080fe200000f0eff */
[C---:B------:R-:W-:Y:S02]  /*60b0*/  IMAD R160, R40.reuse, 0x3b, RZ ;  /* 0x0000003b28a07824 */ /* 0x040fe400078e02ff */
[----:B0-----:R-:W-:Y:S01]  /*60c0*/  IMAD R159, R40, 0xc4, RZ ;  /* 0x000000c4289f7824 */ /* 0x001fe200078e02ff */
[----:B-1----:R-:W-:Y:S02]  /*60d0*/  LEA.HI.X.SX32 R161, R44, R111, 0x1, P3 ;  /* 0x0000006f2ca17211 */ /* 0x002fe400018f0eff */
[----:B------:R-:W-:-:S03]  /*60e0*/  IADD3 R163, P3, R45, R114, RZ ;  /* 0x000000722da37210 */ /* 0x000fc60007f7e0ff */
[----:B------:R0:W-:Y:S04]  /*60f0*/  STL [R1+0x144], R161 ;  /* 0x000144a101007387 */ /* 0x0001e80000100800 */
[----:B------:R-:W-:Y:S04]  /*6100*/  STL [R1+0x340], R163 ;  /* 0x000340a301007387 */ /* 0x000fe80000100800 */
[----:B------:R1:W-:Y:S01]  /*6110*/  STL [R1+0x32c], R162 ;  /* 0x00032ca201007387 */ /* 0x0003e20000100800 */
[----:B0-----:R-:W-:Y:S01]  /*6120*/  IADD3 R161, P0, R159, R114, RZ ;  /* 0x000000729fa17210 */ /* 0x001fe20007f1e0ff */
[----:B------:R-:W-:-:S04]  /*6130*/  IMAD R159, R40, 0xbc, RZ ;  /* 0x000000bc289f7824 */ /* 0x000fc800078e02ff */
[----:B------:R0:W-:Y:S01]  /*6140*/  STL [R1+0x208], R161 ;  /* 0x000208a101007387 */ /* 0x0001e20000100800 */
[-C--:B-1----:R-:W-:Y:S01]  /*6150*/  LEA.HI.X.SX32 R162, R160, R111.reuse, 0x1, P3 ;  /* 0x0000006fa0a27211 */ /* 0x082fe200018f0eff */
[----:B------:R-:W-:Y:S01]  /*6160*/  IMAD R160, R40, 0x39, RZ ;  /* 0x0000003928a07824 */ /* 0x000fe200078e02ff */
[----:B0-----:R-:W-:Y:S02]  /*6170*/  LEA.HI.X.SX32 R161, R45, R111, 0x1, P1 ;  /* 0x0000006f2da17211 */ /* 0x001fe400008f0eff */
[----:B------:R-:W-:Y:S02]  /*6180*/  CS2R R44, SRZ ;  /* 0x00000000002c7805 */ /* 0x000fe4000001ff00 */
[-C--:B------:R-:W-:Y:S01]  /*6190*/  IADD3 R163, P1, R46, R114.reuse, RZ ;  /* 0x000000722ea37210 */ /* 0x080fe20007f3e0ff */
        /* <DEDUP_REMOVED lines=101> */
[C---:B------:R-:W-:Y:S01]  /*67f0*/  IMAD R160, R40.reuse, 0x25, RZ ;  /* 0x0000002528a07824 */ /* 0x040fe200078e02ff */
        /* <DEDUP_REMOVED lines=9> */
[-C--:B-1----:R-:W-:Y:S02]  /*6890*/  LEA.HI.X.SX32 R162, R115, R111.reuse, 0x1, P5 ;  /* 0x0000006f73a27211 */ /* 0x082fe400028f0eff */
[----:B------:R-:W-:Y:S02]  /*68a0*/  LEA.HI.X.SX32 R115, R160, R111, 0x1, P6 ;  /* 0x0000006fa0737211 */ /* 0x000fe400030f0eff */
[-C--:B------:R-:W-:Y:S01]  /*68b0*/  IADD3 R160, P6, R159, R114.reuse, RZ ;  /* 0x000000729fa07210 */ /* 0x080fe20007fde0ff */
[----:B------:R1:W-:Y:S01]  /*68c0*/  STL [R1+0x2c4], R162 ;  /* 0x0002c4a201007387 */ /* 0x0003e20000100800 */
[----:B------:R-:W-:Y:S01]  /*68d0*/  IMAD R159, R40, 0x23, RZ ;  /* 0x00000023289f7824 */ /* 0x000fe200078e02ff */
[----:B0-----:R-:W-:-:S05]  /*68e0*/  IADD3 R161, P5, R116, R114, RZ ;  /* 0x0000007274a17210 */ /* 0x001fca0007fbe0ff */
[----:B------:R0:W-:Y:S01]  /*68f0*/  STL [R1+0x400], R161 ;  /* 0x000400a101007387 */ /* 0x0001e20000100800 */
[----:B-1----:R-:W-:-:S03]  /*6900*/  IMAD.SHL.U32 R162, R40, 0x20, RZ ;  /* 0x0000002028a27824 */ /* 0x002fc600078e00ff */
[----:B------:R1:W-:Y:S04]  /*6910*/  STL [R1+0x3ec], R115 ;  /* 0x0003ec7301007387 */ /* 0x0003e80000100800 */
[----:B------:R2:W-:Y:S01]  /*6920*/  STL [R1+0x1f8], R160 ;  /* 0x0001f8a001007387 */ /* 0x0005e20000100800 */
[----:B0-----:R-:W-:Y:S01]  /*6930*/  IMAD.SHL.U32 R161, R40, 0x10, RZ ;  /* 0x0000001028a17824 */ /* 0x001fe200078e00ff */
[-C--:B-1----:R-:W-:Y:S02]  /*6940*/  LEA.HI.X.SX32 R115, R116, R111.reuse, 0x1, P0 ;  /* 0x0000006f74737211 */ /* 0x082fe400000f0eff */
[C---:B------:R-:W-:Y:S01]  /*6950*/  IADD3 R116, P0, R117.reuse, R114, RZ ;  /* 0x0000007275747210 */ /* 0x040fe20007f1e0ff */
[----:B--2---:R-:W-:Y:S02]  /*6960*/  IMAD R160, R40, 0xb8, RZ ;  /* 0x000000b828a07824 */ /* 0x004fe400078e02ff */
[----:B------:R0:W-:Y:S01]  /*6970*/  STL [R1+0x2e4], R115 ;  /* 0x0002e47301007387 */ /* 0x0001e20000100800 */
[----:B------:R-:W-:-:S03]  /*6980*/  LEA.HI.X.SX32 R117, R117, R111, 0x1, P3 ;  /* 0x0000006f75757211 */ /* 0x000fc600018f0eff */
[----:B------:R1:W-:Y:S01]  /*6990*/  STL [R1+0x410], R116 ;  /* 0x0004107401007387 */ /* 0x0003e20000100800 */
[----:B0-----:R-:W-:Y:S01]  /*69a0*/  LEA.HI.X.SX32 R115, R159, R111, 0x1, P5 ;  /* 0x0000006f9f737211 */ /* 0x001fe200028f0eff */
[----:B------:R-:W-:Y:S01]  /*69b0*/  IMAD R159, R40, 0x21, RZ ;  /* 0x00000021289f7824 */ /* 0x000fe200078e02ff */
[----:B-1----:R-:W-:-:S03]  /*69c0*/  IADD3 R116, P5, R160, R114, RZ ;  /* 0x00000072a0747210 */ /* 0x002fc60007fbe0ff */
[----:B------:R0:W-:Y:S01]  /*69d0*/  STL [R1+0x3fc], R115 ;  /* 0x0003fc7301007387 */ /* 0x0001e20000100800 */
[----:B------:R-:W-:-:S03]  /*69e0*/  IMAD R160, R40, 0xa8, RZ ;  /* 0x000000a828a07824 */ /* 0x000fc600078e02ff */
[----:B------:R1:W-:Y:S04]  /*69f0*/  STL [R1+0x238], R116 ;  /* 0x0002387401007387 */ /* 0x0003e80000100800 */
[----:B------:R2:W-:Y:S01]  /*6a00*/  STL [R1+0x304], R117 ;  /* 0x0003047501007387 */ /* 0x0005e20000100800 */
[----:B0-----:R-:W-:Y:S02]  /*6a10*/  IADD3 R115, P3, R118, R114, RZ ;  /* 0x0000007276737210 */ /* 0x001fe40007f7e0ff */
[----:B-1----:R-:W-:-:S03]  /*6a20*/  LEA.HI.X.SX32 R116, R159, R111, 0x1, P0 ;  /* 0x0000006f9f747211 */ /* 0x002fc600000f0eff */
[----:B------:R0:W-:Y:S01]  /*6a30*/  STL [R1+0x328], R115 ;  /* 0x0003287301007387 */ /* 0x0001e20000100800 */
[----:B------:R-:W-:Y:S01]  /*6a40*/  IMAD R159, R40, 0x1f, RZ ;  /* 0x0000001f289f7824 */ /* 0x000fe200078e02ff */
[CC--:B--2---:R-:W-:Y:S02]  /*6a50*/  LEA.HI.X.SX32 R117, R119.reuse, R111.reuse, 0x1, P3 ;  /* 0x0000006f77757211 */ /* 0x0c4fe400018f0eff */
[----:B------:R1:W-:Y:S01]  /*6a60*/  STL [R1+0x40c], R116 ;  /* 0x00040c7401007387 */ /* 0x0003e20000100800 */
[----:B0-----:R-:W-:Y:S02]  /*6a70*/  IADD3 R115, P0, R119, R114, RZ ;  /* 0x0000007277737210 */ /* 0x001fe40007f1e0ff */
[----:B-1----:R-:W-:-:S03]  /*6a80*/  LEA.HI.X.SX32 R116, R118, R111, 0x1, P1 ;  /* 0x0000006f76747211 */ /* 0x002fc600008f0eff */
[----:B------:R0:W-:Y:S04]  /*6a90*/  STL [R1+0x420], R115 ;  /* 0x0004207301007387 */ /* 0x0001e80000100800 */
[----:B------:R1:W-:Y:S01]  /*6aa0*/  STL [R1+0x134], R116 ;  /* 0x0001347401007387 */ /* 0x0003e20000100800 */
[-C--:B0-----:R-:W-:Y:S01]  /*6ab0*/  IADD3 R115, P1, R160, R114.reuse, RZ ;  /* 0x00000072a0737210 */ /* 0x081fe20007f3e0ff */
[----:B------:R-:W-:Y:S01]  /*6ac0*/  IMAD R160, R40, 0x98, RZ ;  /* 0x0000009828a07824 */ /* 0x000fe200078e02ff */
[----:B-1----:R-:W-:-:S03]  /*6ad0*/  IADD3 R116, P3, R120, R114, RZ ;  /* 0x0000007278747210 */ /* 0x002fc60007f7e0ff */
[----:B------:R0:W-:Y:S04]  /*6ae0*/  STL [R1+0x278], R115 ;  /* 0x0002787301007387 */ /* 0x0001e80000100800 */
[----:B------:R1:W-:Y:S04]  /*6af0*/  STL [R1+0x324], R117 ;  /* 0x0003247501007387 */ /* 0x0003e80000100800 */
[----:B------:R2:W-:Y:S01]  /*6b00*/  STL [R1+0x348], R116 ;  /* 0x0003487401007387 */ /* 0x0005e20000100800 */
[-C--:B0-----:R-:W-:Y:S01]  /*6b10*/  LEA.HI.X.SX32 R115, R159, R111.reuse, 0x1, P0 ;  /* 0x0000006f9f737211 */ /* 0x081fe200000f0eff */
[----:B------:R-:W-:Y:S01]  /*6b20*/  IMAD R159, R40, 0x1d, RZ ;  /* 0x0000001d289f7824 */ /* 0x000fe200078e02ff */
[----:B-1----:R-:W-:-:S03]  /*6b30*/  LEA.HI.X.SX32 R117, R121, R111, 0x1, P3 ;  /* 0x0000006f79757211 */ /* 0x002fc600018f0eff */
[----:B------:R0:W-:Y:S01]  /*6b40*/  STL [R1+0x41c], R115 ;  /* 0x00041c7301007387 */ /* 0x0001e20000100800 */
[----:B--2---:R-:W-:-:S05]  /*6b50*/  IADD3 R116, P0, R121, R114, RZ ;  /* 0x0000007279747210 */ /* 0x004fca0007f1e0ff */
[----:B------:R1:W-:Y:S01]  /*6b60*/  STL [R1+0x430], R116 ;  /* 0x0004307401007387 */ /* 0x0003e20000100800 */
[----:B0-----:R-:W-:-:S05]  /*6b70*/  LEA.HI.X.SX32 R115, R120, R111, 0x1, P2 ;  /* 0x0000006f78737211 */ /* 0x001fca00010f0eff */
[----:B------:R0:W-:Y:S01]  /*6b80*/  STL [R1+0x174], R115 ;  /* 0x0001747301007387 */ /* 0x0001e20000100800 */
[----:B-1----:R-:W-:Y:S01]  /*6b90*/  IADD3 R116, P2, R160, R114, RZ ;  /* 0x00000072a0747210 */ /* 0x002fe20007f5e0ff */
[----:B------:R-:W-:-:S04]  /*6ba0*/  IMAD R160, R40, 0x88, RZ ;  /* 0x0000008828a07824 */ /* 0x000fc800078e02ff */
[----:B------:R1:W-:Y:S01]  /*6bb0*/  STL [R1+0x2b8], R116 ;  /* 0x0002b87401007387 */ /* 0x0003e20000100800 */
[----:B0-----:R-:W-:-:S03]  /*6bc0*/  IADD3 R115, P3, R122, R114, RZ ;  /* 0x000000727a737210 */ /* 0x001fc60007f7e0ff */
[----:B------:R0:W-:Y:S04]  /*6bd0*/  STL [R1+0x344], R117 ;  /* 0x0003447501007387 */ /* 0x0001e80000100800 */
[----:B------:R2:W-:Y:S01]  /*6be0*/  STL [R1+0x368], R115 ;  /* 0x0003687301007387 */ /* 0x0005e20000100800 */
[-C--:B-1----:R-:W-:Y:S01]  /*6bf0*/  LEA.HI.X.SX32 R116, R159, R111.reuse, 0x1, P0 ;  /* 0x0000006f9f747211 */ /* 0x082fe200000f0eff */
[----:B------:R-:W-:Y:S01]  /*6c00*/  IMAD R159, R40, 0x1b, RZ ;  /* 0x0000001b289f7824 */ /* 0x000fe200078e02ff */
[----:B0-----:R-:W-:-:S03]  /*6c10*/  LEA.HI.X.SX32 R117, R123, R111, 0x1, P3 ;  /* 0x0000006f7b757211 */ /* 0x001fc600018f0eff */
        /* <DEDUP_REMOVED lines=65> */
[----:B------:R-:W-:Y:S04]  /*7030*/  STL [R1+0x3e4], R117 ;  /* 0x0003e47501007387 */ /* 0x000fe80000100800 */
[----:B------:R0:W-:Y:S01]  /*7040*/  STL [R1+0x408], R116 ;  /* 0x0004087401007387 */ /* 0x0001e20000100800 */
[----:B-1----:R-:W-:Y:S01]  /*7050*/  LEA.HI.X.SX32 R115, R159, R111, 0x1, P0 ;  /* 0x0000006f9f737211 */ /* 0x002fe200000f0eff */
[----:B------:R-:W-:-:S04]  /*7060*/  IMAD R159, R40, 0x11, RZ ;  /* 0x00000011289f7824 */ /* 0x000fc800078e02ff */
[----:B------:R1:W-:Y:S01]  /*7070*/  STL [R1+0x47c], R115 ;  /* 0x00047c7301007387 */ /* 0x0003e20000100800 */
[----:B0-----:R-:W-:-:S05]  /*7080*/  IADD3 R116, P0, R133, R114, RZ ;  /* 0x0000007285747210 */ /* 0x001fca0007f1e0ff */
[----:B------:R0:W-:Y:S01]  /*7090*/  STL [R1+0x490], R116 ;  /* 0x0004907401007387 */ /* 0x0001e20000100800 */
[-C--:B-1----:R-:W-:Y:S02]  /*70a0*/  LEA.HI.X.SX32 R115, R132, R111.reuse, 0x1, P4 ;  /* 0x0000006f84737211 */ /* 0x082fe400020f0eff */
[----:B------:R-:W-:Y:S01]  /*70b0*/  IADD3 R117, P4, R160, R114, RZ ;  /* 0x00000072a0757210 */ /* 0x000fe20007f9e0ff */
[----:B------:R-:W-:Y:S02]  /*70c0*/  IMAD R160, R40, 0xa0, RZ ;  /* 0x000000a028a07824 */ /* 0x000fe400078e02ff */
[----:B------:R1:W-:Y:S01]  /*70d0*/  STL [R1+0x2f4], R115 ;  /* 0x0002f47301007387 */ /* 0x0003e20000100800 */
[----:B0-----:R-:W-:-:S03]  /*70e0*/  LEA.HI.X.SX32 R116, R133, R111, 0x1, P3 ;  /* 0x0000006f85747211 */ /* 0x001fc600018f0eff */
[----:B------:R0:W-:Y:S04]  /*70f0*/  STL [R1+0x198], R117 ;  /* 0x0001987501007387 */ /* 0x0001e80000100800 */
[----:B------:R2:W-:Y:S01]  /*7100*/  STL [R1+0x404], R116 ;  /* 0x0004047401007387 */ /* 0x0005e20000100800 */
[----:B-1----:R-:W-:Y:S02]  /*7110*/  IADD3 R115, P3, R134, R114, RZ ;  /* 0x0000007286737210 */ /* 0x002fe40007f7e0ff */
[----:B0-----:R-:W-:-:S03]  /*7120*/  LEA.HI.X.SX32 R117, R159, R111, 0x1, P0 ;  /* 0x0000006f9f757211 */ /* 0x001fc600000f0eff */
[----:B------:R0:W-:Y:S01]  /*7130*/  STL [R1+0x338], R115 ;  /* 0x0003387301007387 */ /* 0x0001e20000100800 */
[----:B------:R-:W-:Y:S01]  /*7140*/  IMAD R159, R40, 0xf, RZ ;  /* 0x0000000f289f7824 */ /* 0x000fe200078e02ff */
[----:B--2---:R-:W-:Y:S02]  /*7150*/  IADD3 R116, P0, R135, R114, RZ ;  /* 0x0000007287747210 */ /* 0x004fe40007f1e0ff */
[----:B------:R-:W-:Y:S04]  /*7160*/  STL [R1+0x48c], R117 ;  /* 0x00048c7501007387 */ /* 0x000fe80000100800 */
[----:B------:R1:W-:Y:S01]  /*7170*/  STL [R1+0x428], R116 ;  /* 0x0004287401007387 */ /* 0x0003e20000100800 */
[----:B0-----:R-:W-:-:S05]  /*7180*/  LEA.HI.X.SX32 R115, R134, R111, 0x1, P6 ;  /* 0x0000006f86737211 */ /* 0x001fca00030f0eff */
[----:B------:R0:W-:Y:S01]  /*7190*/  STL [R1+0x154], R115 ;  /* 0x0001547301007387 */ /* 0x0001e20000100800 */
[----:B-1----:R-:W-:-:S05]  /*71a0*/  IADD3 R116, P6, R136, R114, RZ ;  /* 0x0000007288747210 */ /* 0x002fca0007fde0ff */
[----:B------:R-:W-:Y:S01]  /*71b0*/  STL [R1+0x4a0], R116 ;  /* 0x0004a07401007387 */ /* 0x000fe20000100800 */
[-C--:B0-----:R-:W-:Y:S02]  /*71c0*/  LEA.HI.X.SX32 R115, R135, R111.reuse, 0x1, P3 ;  /* 0x0000006f87737211 */ /* 0x081fe400018f0eff */
[----:B------:R-:W-:Y:S01]  /*71d0*/  IADD3 R117, P3, R160, R114, RZ ;  /* 0x00000072a0757210 */ /* 0x000fe20007f7e0ff */
[----:B------:R-:W-:Y:S02]  /*71e0*/  IMAD R160, R40, 0xc0, RZ ;  /* 0x000000c028a07824 */ /* 0x000fe400078e02ff */
[----:B------:R0:W-:Y:S04]  /*71f0*/  STL [R1+0x334], R115 ;  /* 0x0003347301007387 */ /* 0x0001e80000100800 */
[----:B------:R1:W-:Y:S01]  /*7200*/  STL [R1+0x298], R117 ;  /* 0x0002987501007387 */ /* 0x0003e20000100800 */
[----:B0-----:R-:W-:-:S02]  /*7210*/  LEA.HI.X.SX32 R115, R136, R111, 0x1, P0 ;  /* 0x0000006f88737211 */ /* 0x001fc400000f0eff */
[----:B------:R-:W-:Y:S02]  /*7220*/  IADD3 R116, P0, R137, R114, RZ ;  /* 0x0000007289747210 */ /* 0x000fe40007f1e0ff */
[----:B-1----:R-:W-:Y:S01]  /*7230*/  LEA.HI.X.SX32 R117, R159, R111, 0x1, P6 ;  /* 0x0000006f9f757211 */ /* 0x002fe200030f0eff */
[----:B------:R0:W-:Y:S01]  /*7240*/  STL [R1+0x424], R115 ;  /* 0x0004247301007387 */ /* 0x0001e20000100800 */
[----:B------:R-:W-:-:S03]  /*7250*/  IMAD R159, R40, 0xd, RZ ;  /* 0x0000000d289f7824 */ /* 0x000fc600078e02ff */
[----:B------:R1:W-:Y:S04]  /*7260*/  STL [R1+0x378], R116 ;  /* 0x0003787401007387 */ /* 0x0003e80000100800 */
[----:B------:R-:W-:Y:S01]  /*7270*/  STL [R1+0x49c], R117 ;  /* 0x00049c7501007387 */ /* 0x000fe20000100800 */
[----:B0-----:R-:W-:Y:S02]  /*7280*/  IADD3 R115, P6, R138, R114, RZ ;  /* 0x000000728a737210 */ /* 0x001fe40007fde0ff */
[----:B-1----:R-:W-:-:S03]  /*7290*/  LEA.HI.X.SX32 R116, R137, R111, 0x1, P5 ;  /* 0x0000006f89747211 */ /* 0x002fc600028f0eff */
[----:B------:R0:W-:Y:S04]  /*72a0*/  STL [R1+0x448], R115 ;  /* 0x0004487301007387 */ /* 0x0001e80000100800 */
[----:B------:R1:W-:Y:S01]  /*72b0*/  STL [R1+0x1d4], R116 ;  /* 0x0001d47401007387 */ /* 0x0003e20000100800 */
[----:B0-----:R-:W-:Y:S02]  /*72c0*/  IADD3 R115, P5, R139, R114, RZ ;  /* 0x000000728b737210 */ /* 0x001fe40007fbe0ff */
[----:B-1----:R-:W-:-:S03]  /*72d0*/  LEA.HI.X.SX32 R116, R138, R111, 0x1, P0 ;  /* 0x0000006f8a747211 */ /* 0x002fc600000f0eff */
[----:B------:R0:W-:Y:S04]  /*72e0*/  STL [R1+0x4b0], R115 ;  /* 0x0004b07301007387 */ /* 0x0001e80000100800 */
[----:B------:R1:W-:Y:S01]  /*72f0*/  STL [R1+0x374], R116 ;  /* 0x0003747401007387 */ /* 0x0003e20000100800 */
[----:B0-----:R-:W-:Y:S01]  /*7300*/  IADD3 R115, P0, R160, R114, RZ ;  /* 0x00000072a0737210 */ /* 0x001fe20007f1e0ff */
[----:B------:R-:W-:Y:S01]  /*7310*/  IMAD R160, R40, 0x3, RZ ;  /* 0x0000000328a07824 */ /* 0x000fe200078e02ff */
[----:B-1----:R-:W-:-:S03]  /*7320*/  LEA.HI.X.SX32 R116, R139, R111, 0x1, P6 ;  /* 0x0000006f8b747211 */ /* 0x002fc600030f0eff */
[----:B------:R0:W-:Y:S01]  /*7330*/  STL [R1+0x218], R115 ;  /* 0x0002187301007387 */ /* 0x0001e20000100800 */
[----:B------:R-:W-:-:S03]  /*7340*/  IADD3 R117, P6, R140, R114, RZ ;  /* 0x000000728c757210 */ /* 0x000fc60007fde0ff */
[----:B------:R1:W-:Y:S04]  /*7350*/  STL [R1+0x444], R116 ;  /* 0x0004447401007387 */ /* 0x0003e80000100800 */
[----:B------:R2:W-:Y:S01]  /*7360*/  STL [R1+0x3b8], R117 ;  /* 0x0003b87501007387 */ /* 0x0005e20000100800 */
[----:B0-----:R-:W-:Y:S01]  /*7370*/  LEA.HI.X.SX32 R115, R159, R111, 0x1, P5 ;  /* 0x0000006f9f737211 */ /* 0x001fe200028f0eff */
[----:B------:R-:W-:Y:S01]  /*7380*/  IMAD R159, R40, 0xb, RZ ;  /* 0x0000000b289f7824 */ /* 0x000fe200078e02ff */
[----:B-1----:R-:W-:-:S03]  /*7390*/  IADD3 R116, P5, R141, R114, RZ ;  /* 0x000000728d747210 */ /* 0x002fc60007fbe0ff */
[----:B------:R0:W-:Y:S01]  /*73a0*/  STL [R1+0x4ac], R115 ;  /* 0x0004ac7301007387 */ /* 0x0001e20000100800 */
[----:B--2---:R-:W-:-:S03]  /*73b0*/  LEA.HI.X.SX32 R117, R140, R111, 0x1, P1 ;  /* 0x0000006f8c757211 */ /* 0x004fc600008f0eff */
        /* <DEDUP_REMOVED lines=22> */
[----:B--2---:R-:W-:-:S03]  /*7520*/  LEA.HI.X.SX32 R117, R145, R111, 0x1, P5 ;  /* 0x0000006f91757211 */ /* 0x004fc600028f0eff */
[----:B------:R1:W-:Y:S01]  /*7530*/  STL [R1+0x3f4], R116 ;  /* 0x0003f47401007387 */ /* 0x0003e20000100800 */
[-C--:B0-----:R-:W-:Y:S02]  /*7540*/  IADD3 R115, P6, R147, R114.reuse, RZ ;  /* 0x0000007293737210 */ /* 0x081fe40007fde0ff */
[----:B-1----:R-:W-:-:S03]  /*7550*/  IADD3 R116, P5, R148, R114, RZ ;  /* 0x0000007294747210 */ /* 0x002fc60007fbe0ff */
[----:B------:R0:W-:Y:S04]  /*7560*/  STL [R1+0x438], R115 ;  /* 0x0004387301007387 */ /* 0x0001e80000100800 */
        /* <DEDUP_REMOVED lines=15> */
[-C--:B0-----:R-:W-:Y:S02]  /*7660*/  LEA.HI.X.SX32 R115, R148, R111.reuse, 0x1, P6 ;  /* 0x0000006f94737211 */ /* 0x081fe400030f0eff */
[----:B-1----:R-:W-:-:S03]  /*7670*/  LEA.HI.X.SX32 R117, R149, R111, 0x1, P5 ;  /* 0x0000006f95757211 */ /* 0x002fc600028f0eff */
[----:B------:R0:W-:Y:S01]  /*7680*/  STL [R1+0x434], R115 ;  /* 0x0004347301007387 */ /* 0x0001e20000100800 */
[----:B--2---:R-:W-:-:S05]  /*7690*/  IADD3 R116, P6, R152, R114, RZ ;  /* 0x0000007298747210 */ /* 0x004fca0007fde0ff */
[----:B------:R1:W-:Y:S01]  /*76a0*/  STL [R1+0x4c8], R116 ;  /* 0x0004c87401007387 */ /* 0x0003e20000100800 */
[----:B0-----:R-:W-:-:S03]  /*76b0*/  IADD3 R115, P5, R153, R114, RZ ;  /* 0x0000007299737210 */ /* 0x001fc60007fbe0ff */
[----:B------:R0:W-:Y:S04]  /*76c0*/  STL [R1+0x4a4], R117 ;  /* 0x0004a47501007387 */ /* 0x0001e80000100800 */
[----:B------:R2:W-:Y:S01]  /*76d0*/  STL [R1+0x4f0], R115 ;  /* 0x0004f07301007387 */ /* 0x0005e20000100800 */
[----:B-1----:R-:W-:Y:S01]  /*76e0*/  LEA.HI.X.SX32 R116, R159, R111, 0x1, P1 ;  /* 0x0000006f9f747211 */ /* 0x002fe200008f0eff */
[----:B------:R-:W-:Y:S01]  /*76f0*/  IMAD R159, R40, 0x5, RZ ;  /* 0x00000005289f7824 */ /* 0x000fe200078e02ff */
[----:B0-----:R-:W-:-:S03]  /*7700*/  IADD3 R117, P1, R154, R114, RZ ;  /* 0x000000729a757210 */ /* 0x001fc60007f3e0ff */
        /* <DEDUP_REMOVED lines=19> */
[C---:B------:R-:W-:Y:S01]  /*7840*/  IMAD.SHL.U32 R159, R40.reuse, 0x40, RZ ;  /* 0x00000040289f7824 */ /* 0x040fe200078e00ff */
[----:B0-----:R-:W-:-:S03]  /*7850*/  LEA R117, P5, R40, R114, 0x7 ;  /* 0x0000007228757211 */ /* 0x001fc600078a38ff */
[----:B------:R0:W-:Y:S01]  /*7860*/  STL [R1+0x4ec], R115 ;  /* 0x0004ec7301007387 */ /* 0x0001e20000100800 */
[----:B--2---:R-:W-:-:S03]  /*7870*/  LEA.HI.X.SX32 R116, R154, R111, 0x1, P0 ;  /* 0x0000006f9a747211 */ /* 0x004fc600000f0eff */
[----:B------:R1:W-:Y:S04]  /*7880*/  STL [R1+0x318], R117 ;  /* 0x0003187501007387 */ /* 0x0003e80000100800 */
[----:B------:R2:W-:Y:S01]  /*7890*/  STL [R1+0x214], R116 ;  /* 0x0002147401007387 */ /* 0x0005e20000100800 */
[----:B0-----:R-:W-:Y:S02]  /*78a0*/  LEA R115, P0, R40, R114, 0x6 ;  /* 0x0000007228737211 */ /* 0x001fe400078030ff */
[----:B-1----:R-:W-:-:S03]  /*78b0*/  LEA.HI.X.SX32 R117, R155, R111, 0x1, P1 ;  /* 0x0000006f9b757211 */ /* 0x002fc600008f0eff */
[----:B------:R0:W-:Y:S01]  /*78c0*/  STL [R1+0x418], R115 ;  /* 0x0004187301007387 */ /* 0x0001e20000100800 */
[----:B--2---:R-:W-:-:S03]  /*78d0*/  LEA R116, P1, R40, R114, 0x5 ;  /* 0x0000007228747211 */ /* 0x004fc600078228ff */
[----:B------:R1:W-:Y:S04]  /*78e0*/  STL [R1+0x394], R117 ;  /* 0x0003947501007387 */ /* 0x0003e80000100800 */
[----:B------:R2:W-:Y:S01]  /*78f0*/  STL [R1+0x498], R116 ;  /* 0x0004987401007387 */ /* 0x0005e20000100800 */
[----:B0-----:R-:W-:Y:S02]  /*7900*/  LEA.HI.X.SX32 R115, R156, R111, 0x1, P3 ;  /* 0x0000006f9c737211 */ /* 0x001fe400018f0eff */
[----:B-1----:R-:W-:-:S03]  /*7910*/  LEA R117, P3, R40, R114, 0x4 ;  /* 0x0000007228757211 */ /* 0x002fc600078620ff */
[----:B------:R0:W-:Y:S01]  /*7920*/  STL [R1+0x454], R115 ;  /* 0x0004547301007387 */ /* 0x0001e20000100800 */
[----:B--2---:R-:W-:-:S03]  /*7930*/  LEA.HI.X.SX32 R116, R157, R111, 0x1, P4 ;  /* 0x0000006f9d747211 */ /* 0x004fc600020f0eff */
[----:B------:R1:W-:Y:S04]  /*7940*/  STL [R1+0x4d8], R117 ;  /* 0x0004d87501007387 */ /* 0x0003e80000100800 */
[----:B------:R2:W-:Y:S01]  /*7950*/  STL [R1+0x4b4], R116 ;  /* 0x0004b47401007387 */ /* 0x0005e20000100800 */
[----:B0-----:R-:W-:Y:S02]  /*7960*/  LEA R115, P4, R40, R114, 0x3 ;  /* 0x0000007228737211 */ /* 0x001fe400078818ff */
[----:B-1----:R-:W-:-:S03]  /*7970*/  LEA.HI.X.SX32 R117, R160, R111, 0x1, P6 ;  /* 0x0000006fa0757211 */ /* 0x002fc600030f0eff */
[----:B------:R0:W-:Y:S01]  /*7980*/  STL [R1+0x4f8], R115 ;  /* 0x0004f87301007387 */ /* 0x0001e20000100800 */
[----:B------:R-:W-:Y:S01]  /*7990*/  IMAD.SHL.U32 R160, R40, 0x8, RZ ;  /* 0x0000000828a07824 */ /* 0x000fe200078e00ff */
[----:B--2---:R-:W-:-:S05]  /*79a0*/  LEA.HI.X.SX32 R116, R158, R111, 0x1, P2 ;  /* 0x0000006f9e747211 */ /* 0x004fca00010f0eff */
[----:B------:R1:W-:Y:S01]  /*79b0*/  STL [R1+0x4e4], R116 ;  /* 0x0004e47401007387 */ /* 0x0003e20000100800 */
[----:B0-----:R-:W-:-:S05]  /*79c0*/  IADD3 R115, P2, R42, R114, RZ ;  /* 0x000000722a737210 */ /* 0x001fca0007f5e0ff */
[----:B------:R0:W-:Y:S01]  /*79d0*/  STL [R1+0x510], R115 ;  /* 0x0005107301007387 */ /* 0x0001e20000100800 */
[----:B-1----:R-:W-:-:S03]  /*79e0*/  LEA R116, P6, R40, R114, 0x2 ;  /* 0x0000007228747211 */ /* 0x002fc600078c10ff */
[----:B------:R1:W-:Y:S04]  /*79f0*/  STL [R1+0x4fc], R117 ;  /* 0x0004fc7501007387 */ /* 0x0003e80000100800 */
[----:B------:R2:W-:Y:S01]  /*7a00*/  STL [R1+0x508], R116 ;  /* 0x0005087401007387 */ /* 0x0005e20000100800 */
[-C--:B0-----:R-:W-:Y:S01]  /*7a10*/  LEA.HI.X.SX32 R115, R159, R111.reuse, 0x1, P5 ;  /* 0x0000006f9f737211 */ /* 0x081fe200028f0eff */
[----:B------:R-:W-:Y:S01]  /*7a20*/  IMAD.SHL.U32 R159, R40, 0x4, RZ ;  /* 0x00000004289f7824 */ /* 0x000fe200078e00ff */
[----:B-1----:R-:W-:-:S03]  /*7a30*/  LEA.HI.X.SX32 R117, R162, R111, 0x1, P0 ;  /* 0x0000006fa2757211 */ /* 0x002fc600000f0eff */
[----:B------:R0:W-:Y:S01]  /*7a40*/  STL [R1+0x314], R115 ;  /* 0x0003147301007387 */ /* 0x0001e20000100800 */
[----:B--2---:R-:W-:-:S03]  /*7a50*/  LEA.HI.X.SX32 R116, R161, R111, 0x1, P1 ;  /* 0x0000006fa1747211 */ /* 0x004fc600008f0eff */
[----:B------:R1:W-:Y:S04]  /*7a60*/  STL [R1+0x414], R117 ;  /* 0x0004147501007387 */ /* 0x0003e80000100800 */
[----:B------:R2:W-:Y:S01]  /*7a70*/  STL [R1+0x494], R116 ;  /* 0x0004947401007387 */ /* 0x0005e20000100800 */
[-C--:B0-----:R-:W-:Y:S02]  /*7a80*/  LEA.HI.X.SX32 R115, R160, R111.reuse, 0x1, P3 ;  /* 0x0000006fa0737211 */ /* 0x081fe400018f0eff */
[----:B-1----:R-:W-:-:S03]  /*7a90*/  LEA.HI.X.SX32 R117, R159, R111, 0x1, P4 ;  /* 0x0000006f9f757211 */ /* 0x002fc600020f0eff */
[----:B------:R0:W-:Y:S01]  /*7aa0*/  STL [R1+0x4d4], R115 ;  /* 0x0004d47301007387 */ /* 0x0001e20000100800 */
[----:B--2---:R-:W-:-:S03]  /*7ab0*/  LEA.HI.X.SX32 R116, R40, R111, 0x1, P2 ;  /* 0x0000006f28747211 */ /* 0x004fc600010f0eff */
[----:B------:R1:W-:Y:S01]  /*7ac0*/  STL [R1+0x4f4], R117 ;  /* 0x0004f47501007387 */ /* 0x0003e20000100800 */
[----:B------:R-:W-:-:S03]  /*7ad0*/  CS2R R40, SRZ ;  /* 0x0000000000287805 */ /* 0x000fc6000001ff00 */
[----:B------:R2:W-:Y:S01]  /*7ae0*/  STL [R1+0x50c], R116 ;  /* 0x00050c7401007387 */ /* 0x0005e20000100800 */
[----:B0-----:R-:W-:Y:S02]  /*7af0*/  LEA.HI.X.SX32 R115, R42, R111, 0x1, P6 ;  /* 0x0000006f2a737211 */ /* 0x001fe400030f0eff */
[----:B------:R-:W-:Y:S02]  /*7b00*/  CS2R R42, SRZ ;  /* 0x00000000002a7805 */ /* 0x000fe4000001ff00 */
[C---:B-1----:R-:W-:Y:S01]  /*7b10*/  LOP3.LUT R117, R2.reuse, 0x30, RZ, 0x3c, !PT ;  /* 0x0000003002757812 */ /* 0x042fe200078e3cff */
[----:B------:R0:W-:Y:S01]  /*7b20*/  STL [R1+0x504], R115 ;  /* 0x0005047301007387 */ /* 0x0001e20000100800 */
[----:B--2---:R-:W-:-:S05]  /*7b30*/  LOP3.LUT R116, R2, 0x10, RZ, 0x3c, !PT ;  /* 0x0000001002747812 */ /* 0x004fca00078e3cff */
[----:B------:R1:W-:Y:S01]  /*7b40*/  STL [R1+0x558], R116 ;  /* 0x0005587401007387 */ /* 0x0003e20000100800 */
[----:B0-----:R-:W-:-:S05]  /*7b50*/  LOP3.LUT R115, R2, 0x20, RZ, 0x3c, !PT ;  /* 0x0000002002737812 */ /* 0x001fca00078e3cff */
[----:B------:R0:W-:Y:S01]  /*7b60*/  STL [R1+0x554], R115 ;  /* 0x0005547301007387 */ /* 0x0001e20000100800 */
[----:B-1----:R-:W-:-:S03]  /*7b70*/  LOP3.LUT R116, R2, 0x40, RZ, 0x3c, !PT ;  /* 0x0000004002747812 */ /* 0x002fc600078e3cff */
[----:B------:R1:W-:Y:S04]  /*7b80*/  STL [R1+0x550], R117 ;  /* 0x0005507501007387 */ /* 0x0003e80000100800 */
[----:B------:R2:W-:Y:S01]  /*7b90*/  STL [R1+0x54c], R116 ;  /* 0x00054c7401007387 */ /* 0x0005e20000100800 */
[C---:B0-----:R-:W-:Y:S02]  /*7ba0*/  LOP3.LUT R115, R2.reuse, 0x50, RZ, 0x3c, !PT ;  /* 0x0000005002737812 */ /* 0x041fe400078e3cff */
[----:B-1----:R-:W-:-:S03]  /*7bb0*/  LOP3.LUT R117, R2, 0x60, RZ, 0x3c, !PT ;  /* 0x0000006002757812 */ /* 0x002fc600078e3cff */
[----:B------:R0:W-:Y:S01]  /*7bc0*/  STL [R1+0x548], R115 ;  /* 0x0005487301007387 */ /* 0x0001e20000100800 */
[----:B--2---:R-:W-:-:S03]  /*7bd0*/  LOP3.LUT R116, R2, 0x70, RZ, 0x3c, !PT ;  /* 0x0000007002747812 */ /* 0x004fc600078e3cff */
[----:B------:R1:W-:Y:S04]  /*7be0*/  STL [R1+0x544], R117 ;  /* 0x0005447501007387 */ /* 0x0003e80000100800 */
[----:B------:R2:W-:Y:S01]  /*7bf0*/  STL [R1+0x540], R116 ;  /* 0x0005407401007387 */ /* 0x0005e20000100800 */
[C---:B0-----:R-:W-:Y:S02]  /*7c00*/  LOP3.LUT R115, R3.reuse, 0x10, RZ, 0x3c, !PT ;  /* 0x0000001003737812 */ /* 0x041fe400078e3cff */
[C---:B------:R-:W-:Y:S02]  /*7c10*/  LOP3.LUT R115, R3.reuse, 0x40, RZ, 0x3c, !PT ;  /* 0x0000004003737812 */ /* 0x040fe400078e3cff */
[C---:B-1----:R-:W-:Y:S02]  /*7c20*/  LOP3.LUT R117, R3.reuse, 0x20, RZ, 0x3c, !PT ;  /* 0x0000002003757812 */ /* 0x042fe400078e3cff */
[----:B------:R-:W-:-:S02]  /*7c30*/  LOP3.LUT R117, R3, 0x50, RZ, 0x3c, !PT ;  /* 0x0000005003757812 */ /* 0x000fc400078e3cff */
[C---:B--2---:R-:W-:Y:S02]  /*7c40*/  LOP3.LUT R116, R3.reuse, 0x30, RZ, 0x3c, !PT ;  /* 0x0000003003747812 */ /* 0x044fe400078e3cff */
[C---:B------:R-:W-:Y:S02]  /*7c50*/  LOP3.LUT R116, R3.reuse, 0x60, RZ, 0x3c, !PT ;  /* 0x0000006003747812 */ /* 0x040fe400078e3cff */
[----:B------:R-:W-:-:S07]  /*7c60*/  LOP3.LUT R115, R3, 0x70, RZ, 0x3c, !PT ;  /* 0x0000007003737812 */ /* 0x000fce00078e3cff */
.L_x_1:
[----:B------:R-:W2:Y:S01]  /*7c70*/  LDL R117, [R1+0x50c] ;  /* 0x00050c0001757983 */ /* 0x000ea20000100800 */
[----:B------:R-:W-:Y:S01]  /*7c80*/  MOV R113, UR49 ;  /* 0x0000003100717c02 */ /* 0x000fe20008000f00 */
[----:B------:R-:W0:Y:S02]  /*7c90*/  LDC R130, c[0x0][0x230] ;  /* 0x00008c00ff827b82 */ /* 0x000e240000000800 */
[----:B------:R-:W2:Y:S04]  /*7ca0*/  LDL R116, [R1+0x510] ;  /* 0x0005100001747983 */ /* 0x000ea80000100800 */
[----:B------:R-:W-:Y:S04]  /*7cb0*/  STL [R1+0x650], R7 ;  /* 0x0006500701007387 */ /* 0x000fe80000100800 */
[----:B------:R-:W-:Y:S04]  /*7cc0*/  STL [R1+0x61c], R3 ;  /* 0x00061c0301007387 */ /* 0x000fe80000100800 */
[----:B------:R1:W-:Y:S01]  /*7cd0*/  STL [R1+0x618], R112 ;  /* 0x0006187001007387 */ /* 0x0003e20000100800 */
[----:B------:R-:W-:-:S03]  /*7ce0*/  MOV R115, UR53 ;  /* 0x0000003500737c02 */ /* 0x000fc60008000f00 */
[----:B-1----:R-:W3:Y:S04]  /*7cf0*/  LDL.LU R112, [R1+0x508] ;  /* 0x0005080001707983 */ /* 0x002ee80000300800 */
[----:B-----5:R1:W-:Y:S04]  /*7d00*/  STL [R1+0x57c], R0 ;  /* 0x00057c0001007387 */ /* 0x0203e80000100800 */
[----:B------:R-:W4:Y:S04]  /*7d10*/  LDL R132, [R1+0x504] ;  /* 0x0005040001847983 */ /* 0x000f280000100800 */
[----:B------:R0:W-:Y:S01]  /*7d20*/  STL [R1+0x538], R113 ;  /* 0x0005387101007387 */ /* 0x0001e20000100800 */
[----:B-1----:R-:W-:-:S05]  /*7d30*/  MOV R0, UR48 ;  /* 0x0000003000007c02 */ /* 0x002fca0008000f00 */
[----:B------:R1:W-:Y:S01]  /*7d40*/  STL [R1+0x534], R0 ;  /* 0x0005340001007387 */ /* 0x0003e20000100800 */
[----:B0-----:R-:W-:-:S03]  /*7d50*/  MOV R113, UR52 ;  /* 0x0000003400717c02 */ /* 0x001fc60008000f00 */
[----:B------:R-:W-:Y:S04]  /*7d60*/  STL [R1+0x530], R115 ;  /* 0x0005307301007387 */ /* 0x000fe80000100800 */
[----:B------:R-:W4:Y:S01]  /*7d70*/  LDL R119, [R1+0x4fc] ;  /* 0x0004fc0001777983 */ /* 0x000f220000100800 */
[----:B-1----:R-:W-:-:S03]  /*7d80*/  MOV R0, UR57 ;  /* 0x0000003900007c02 */ /* 0x002fc60008000f00 */
[----:B------:R0:W-:Y:S04]  /*7d90*/  STL [R1+0x52c], R113 ;  /* 0x00052c7101007387 */ /* 0x0001e80000100800 */
[----:B------:R-:W4:Y:S04]  /*7da0*/  LDL R118, [R1+0x500] ;  /* 0x0005000001767983 */ /* 0x000f280000100800 */
[----:B------:R1:W-:Y:S04]  /*7db0*/  STL [R1+0x528], R0 ;  /* 0x0005280001007387 */ /* 0x0003e80000100800 */
[----:B------:R-:W4:Y:S01]  /*7dc0*/  LDL R131, [R1+0x4f4] ;  /* 0x0004f40001837983 */ /* 0x000f220000100800 */
[----:B------:R-:W-:-:S03]  /*7dd0*/  IMAD R130, R110, -0x80, R130 ;  /* 0xffffff806e827824 */ /* 0x000fc600078e0282 */
[----:B------:R-:W4:Y:S02]  /*7de0*/  LDL R123, [R1+0x4f8] ;  /* 0x0004f800017b7983 */ /* 0x000f240000100800 */
[C---:B------:R-:W-:Y:S02]  /*7df0*/  ISETP.GT.AND P1, PT, R130.reuse, 0x1, PT ;  /* 0x000000018200780c */ /* 0x040fe40003f24270 */
[C---:B------:R-:W-:Y:S02]  /*7e00*/  ISETP.GT.AND P2, PT, R130.reuse, 0x2, PT ;  /* 0x000000028200780c */ /* 0x040fe40003f44270 */
[----:B0-----:R-:W-:Y:S02]  /*7e10*/  MOV R113, UR56 ;  /* 0x0000003800717c02 */ /* 0x001fe40008000f00 */
[----:B------:R-:W-:Y:S02]  /*7e20*/  PRMT R156, RZ, 0x7610, R156 ;  /* 0x00007610ff9c7816 */ /* 0x000fe4000000009c */
[----:B------:R-:W-:Y:S01]  /*7e30*/  ISETP.GT.AND P3, PT, R130, 0x3, PT ;  /* 0x000000038200780c */ /* 0x000fe20003f64270 */
[----:B------:R-:W-:Y:S01]  /*7e40*/  STL [R1+0x620], R113 ;  /* 0x0006207101007387 */ /* 0x000fe20000100800 */
[----:B------:R-:W-:-:S02]  /*7e50*/  PRMT R182, RZ, 0x7610, R182 ;  /* 0x00007610ffb67816 */ /* 0x000fc400000000b6 */
[----:B------:R-:W-:Y:S01]  /*7e60*/  ISETP.GT.AND P4, PT, R130, 0x4, PT ;  /* 0x000000048200780c */ /* 0x000fe20003f84270 */
[----:B------:R-:W-:Y:S04]  /*7e70*/  STL [R1+0x624], R110 ;  /* 0x0006246e01007387 */ /* 0x000fe80000100800 */
[----:B------:R-:W-:Y:S04]  /*7e80*/  STL [R1+0x628], R111 ;  /* 0x0006286f01007387 */ /* 0x000fe80000100800 */
[----:B------:R0:W-:Y:S04]  /*7e90*/  STL [R1+0x62c], R114 ;  /* 0x00062c7201007387 */ /* 0x0001e80000100800 */
[----:B------:R-:W4:Y:S04]  /*7ea0*/  LDL R120, [R1+0x4ec] ;  /* 0x0004ec0001787983 */ /* 0x000f280000100800 */
[----:B-1----:R-:W4:Y:S01]  /*7eb0*/  LDL R0, [R1+0x4f0] ;  /* 0x0004f00001007983 */ /* 0x002f220000100800 */
[----:B------:R-:W-:-:S03]  /*7ec0*/  PRMT R166, RZ, 0x7610, R166 ;  /* 0x00007610ffa67816 */ /* 0x000fc600000000a6 */
[----:B--2---:R3:W2:Y:S02]  /*7ed0*/  @P1 LDG.E.U16 R156, desc[UR6][R116.64] ;  /* 0x00000006749c1981 */ /* 0x0046a4000c1e1500 */
[----:B---3--:R-:W-:Y:S02]  /*7ee0*/  @P2 IMAD.MOV.U32 R116, RZ, RZ, R112 ;  /* 0x000000ffff742224 */ /* 0x008fe400078e0070 */
[----:B------:R-:W-:Y:S01]  /*7ef0*/  STL [R1+0x630], R112 ;  /* 0x0006307001007387 */ /* 0x000fe20000100800 */
[----:B----4-:R-:W-:-:S03]  /*7f00*/  @P2 IMAD.MOV.U32 R117, RZ, RZ, R132 ;  /* 0x000000ffff752224 */ /* 0x010fc600078e0084 */
[----:B------:R-:W3:Y:S04]  /*7f10*/  LDL R132, [R1+0x4dc] ;  /* 0x0004dc0001847983 */ /* 0x000ee80000100800 */
[----:B------:R1:W4:Y:S02]  /*7f20*/  @P2 LDG.E.U16 R182, desc[UR6][R116.64] ;  /* 0x0000000674b62981 */ /* 0x000324000c1e1500 */
[----:B-1----:R-:W-:Y:S02]  /*7f30*/  @P3 IMAD.MOV.U32 R117, RZ, RZ, R119 ;  /* 0x000000ffff753224 */ /* 0x002fe400078e0077 */
[----:B------:R-:W2:Y:S01]  /*7f40*/  LDL R119, [R1+0x4e4] ;  /* 0x0004e40001777983 */ /* 0x000ea20000100800 */
[----:B------:R-:W-:-:S03]  /*7f50*/  @P3 IMAD.MOV.U32 R116, RZ, RZ, R118 ;  /* 0x000000ffff743224 */ /* 0x000fc600078e0076 */
[----:B------:R-:W3:Y:S04]  /*7f60*/  LDL R118, [R1+0x4e8] ;  /* 0x0004e80001767983 */ /* 0x000ee80000100800 */
[----:B------:R1:W4:Y:S02]  /*7f70*/  @P3 LDG.E.U16 R166, desc[UR6][R116.64] ;  /* 0x0000000674a63981 */ /* 0x000324000c1e1500 */
[----:B-1----:R-:W-:Y:S02]  /*7f80*/  @P4 IMAD.MOV.U32 R117, RZ, RZ, R131 ;  /* 0x000000ffff754224 */ /* 0x002fe400078e0083 */
[----:B------:R-:W4:Y:S01]  /*7f90*/  LDL R131, [R1+0x4e0] ;  /* 0x0004e00001837983 */ /* 0x000f220000100800 */
[C---:B------:R-:W-:Y:S01]  /*7fa0*/  ISETP.GT.AND P0, PT, R130.reuse, RZ, PT ;  /* 0x000000ff8200720c */ /* 0x040fe20003f04270 */
[----:B------:R-:W-:Y:S01]  /*7fb0*/  @P4 IMAD.MOV.U32 R116, RZ, RZ, R123 ;  /* 0x000000ffff744224 */ /* 0x000fe200078e007b */
[----:B------:R-:W-:Y:S01]  /*7fc0*/  ISETP.GT.AND P5, PT, R130, 0x5, PT ;  /* 0x000000058200780c */ /* 0x000fe20003fa4270 */
[----:B------:R-:W4:Y:S01]  /*7fd0*/  LDL R123, [R1+0x4d4] ;  /* 0x0004d400017b7983 */ /* 0x000f220000100800 */
[----:B------:R-:W-:-:S02]  /*7fe0*/  PRMT R121, RZ, 0x7610, R121 ;  /* 0x00007610ff797816 */ /* 0x000fc40000000079 */
[----:B------:R-:W-:Y:S02]  /*7ff0*/  PRMT R140, RZ, 0x7610, R140 ;  /* 0x00007610ff8c7816 */ /* 0x000fe4000000008c */
[----:B------:R-:W-:Y:S02]  /*8000*/  ISETP.GT.AND P1, PT, R130, 0x6, PT ;  /* 0x000000068200780c */ /* 0x000fe40003f24270 */
[----:B------:R1:W4:Y:S03]  /*8010*/  @P4 LDG.E.U16 R121, desc[UR6][R116.64] ;  /* 0x0000000674794981 */ /* 0x000326000c1e1500 */
[----:B------:R-:W-:Y:S01]  /*8020*/  @P0 IMAD.MOV.U32 R115, RZ, RZ, R111 ;  /* 0x000000ffff730224 */ /* 0x000fe200078e006f */
[----:B------:R-:W-:-:S04]  /*8030*/  PRMT R134, RZ, 0x7610, R134 ;  /* 0x00007610ff867816 */ /* 0x000fc80000000086 */
[----:B------:R0:W4:Y:S01]  /*8040*/  @P0 LDG.E.U16 R140, desc[UR6][R114.64] ;  /* 0x00000006728c0981 */ /* 0x000122000c1e1500 */
[----:B------:R-:W-:Y:S01]  /*8050*/  ISETP.GT.AND P0, PT, R130, 0x7, PT ;  /* 0x000000078200780c */ /* 0x000fe20003f04270 */
[----:B-1----:R-:W-:Y:S02]  /*8060*/  @P5 IMAD.MOV.U32 R117, RZ, RZ, R120 ;  /* 0x000000ffff755224 */ /* 0x002fe400078e0078 */
[----:B------:R-:W-:Y:S01]  /*8070*/  @P5 IMAD.MOV.U32 R116, RZ, RZ, R0 ;  /* 0x000000ffff745224 */ /* 0x000fe200078e0000 */
[----:B------:R-:W-:Y:S01]  /*8080*/  PRMT R133, RZ, 0x7610, R133 ;  /* 0x00007610ff857816 */ /* 0x000fe20000000085 */
[----:B------:R-:W4:Y:S04]  /*8090*/  LDL R0, [R1+0x4d8] ;  /* 0x0004d80001007983 */ /* 0x000f280000100800 */
[----:B------:R2:W4:Y:S01]  /*80a0*/  @P5 LDG.E.U16 R134, desc[UR6][R116.64] ;  /* 0x0000000674865981 */ /* 0x000522000c1e1500 */
[----:B0-----:R-:W-:Y:S01]  /*80b0*/  PRMT R114, RZ, 0x7610, R114 ;  /* 0x00007610ff727816 */ /* 0x001fe20000000072 */
[----:B--2---:R-:W-:-:S02]  /*80c0*/  @P1 IMAD.MOV.U32 R117, RZ, RZ, R119 ;  /* 0x000000ffff751224 */ /* 0x004fc400078e0077 */
[----:B---3--:R-:W-:-:S05]  /*80d0*/  @P1 IMAD.MOV.U32 R116, RZ, RZ, R118 ;  /* 0x000000ffff741224 */ /* 0x008fca00078e0076 */
[----:B------:R0:W2:Y:S02]  /*80e0*/  @P1 LDG.E.U16 R133, desc[UR6][R116.64] ;  /* 0x0000000674851981 */ /* 0x0000a4000c1e1500 */
[----:B0-----:R-:W-:Y:S02]  /*80f0*/  @P0 IMAD.MOV.U32 R117, RZ, RZ, R132 ;  /* 0x000000ffff750224 */ /* 0x001fe400078e0084 */
[----:B----4-:R-:W-:-:S05]  /*8100*/  @P0 IMAD.MOV.U32 R116, RZ, RZ, R131 ;  /* 0x000000ffff740224 */ /* 0x010fca00078e0083 */
[----:B------:R0:W3:Y:S04]  /*8110*/  @P0 LDG.E.U16 R114, desc[UR6][R116.64] ;  /* 0x0000000674720981 */ /* 0x0000e8000c1e1500 */
[----:B------:R1:W-:Y:S04]  /*8120*/  STL [R1+0x520], R121 ;  /* 0x0005207901007387 */ /* 0x0003e80000100800 */
[----:B------:R-:W4:Y:S04]  /*8130*/  LDL R120, [R1+0x4d0] ;  /* 0x0004d00001787983 */ /* 0x000f280000100800 */
[----:B------:R-:W2:Y:S04]  /*8140*/  LDL R118, [R1+0x4c8] ;  /* 0x0004c80001767983 */ /* 0x000ea80000100800 */
[----:B-1----:R-:W2:Y:S01]  /*8150*/  LDL R121, [R1+0x4cc] ;  /* 0x0004cc0001797983 */ /* 0x002ea20000100800 */
[----:B------:R-:W-:-:S03]  /*8160*/  ISETP.GT.AND P2, PT, R130, 0x8, PT ;  /* 0x000000088200780c */ /* 0x000fc60003f44270 */
[----:B------:R-:W2:Y:S10]  /*8170*/  LDL R119, [R1+0x4c4] ;  /* 0x0004c40001777983 */ /* 0x000eb40000100800 */
[----:B0-----:R-:W-:-:S02]  /*8180*/  @P2 IMAD.MOV.U32 R116, RZ, RZ, R0 ;  /* 0x000000ffff742224 */ /* 0x001fc400078e0000 */
[----:B------:R-:W-:Y:S01]  /*8190*/  @P2 IMAD.MOV.U32 R117, RZ, RZ, R123 ;  /* 0x000000ffff752224 */ /* 0x000fe200078e007b */
[C---:B------:R-:W-:Y:S01]  /*81a0*/  ISETP.GT.AND P3, PT, R130.reuse, 0x9, PT ;  /* 0x000000098200780c */ /* 0x040fe20003f64270 */
[----:B---3--:R-:W-:Y:S04]  /*81b0*/  STL [R1+0x634], R114 ;  /* 0x0006347201007387 */ /* 0x008fe80000100800 */
[----:B------:R-:W3:Y:S04]  /*81c0*/  LDL R123, [R1+0x4bc] ;  /* 0x0004bc00017b7983 */ /* 0x000ee80000100800 */
[----:B------:R-:W3:Y:S01]  /*81d0*/  LDL R0, [R1+0x4c0] ;  /* 0x0004c00001007983 */ /* 0x000ee20000100800 */
[----:B------:R-:W-:-:S02]  /*81e0*/  ISETP.GT.AND P4, PT, R130, 0xa, PT ;  /* 0x0000000a8200780c */ /* 0x000fc40003f84270 */
[----:B------:R-:W-:Y:S01]  /*81f0*/  PRMT R143, RZ, 0x7610, R143 ;  /* 0x00007610ff8f7816 */ /* 0x000fe2000000008f */
[----:B------:R-:W3:Y:S01]  /*8200*/  LDL R132, [R1+0x4b4] ;  /* 0x0004b40001847983 */ /* 0x000ee20000100800 */
[----:B------:R-:W-:-:S03]  /*8210*/  PRMT R159, RZ, 0x7610, R159 ;  /* 0x00007610ff9f7816 */ /* 0x000fc6000000009f */
[----:B------:R-:W3:Y:S04]  /*8220*/  LDL R131, [R1+0x4b8] ;  /* 0x0004b80001837983 */ /* 0x000ee80000100800 */
[----:B------:R4:W3:Y:S02]  /*8230*/  @P2 LDG.E.U16 R143, desc[UR6][R116.64] ;  /* 0x00000006748f2981 */ /* 0x0008e4000c1e1500 */
[----:B----4-:R-:W-:Y:S02]  /*8240*/  @P3 IMAD.MOV.U32 R116, RZ, RZ, R120 ;  /* 0x000000ffff743224 */ /* 0x010fe400078e0078 */
[----:B--2---:R-:W-:Y:S01]  /*8250*/  @P3 IMAD.MOV.U32 R117, RZ, RZ, R121 ;  /* 0x000000ffff753224 */ /* 0x004fe200078e0079 */
[----:B------:R-:W-:Y:S01]  /*8260*/  ISETP.GT.AND P1, PT, R130, 0xb, PT ;  /* 0x0000000b8200780c */ /* 0x000fe20003f24270 */
[----:B------:R-:W2:Y:S04]  /*8270*/  LDL R121, [R1+0x4ac] ;  /* 0x0004ac0001797983 */ /* 0x000ea80000100800 */
[----:B------:R0:W4:Y:S04]  /*8280*/  @P3 LDG.E.U16 R159, desc[UR6][R116.64] ;  /* 0x00000006749f3981 */ /* 0x000128000c1e1500 */
[----:B------:R-:W4:Y:S01]  /*8290*/  LDL R120, [R1+0x4a4] ;  /* 0x0004a40001787983 */ /* 0x000f220000100800 */
[----:B0-----:R-:W-:-:S03]  /*82a0*/  @P4 IMAD.MOV.U32 R116, RZ, RZ, R118 ;  /* 0x000000ffff744224 */ /* 0x001fc600078e0076 */
[----:B------:R-:W4:Y:S01]  /*82b0*/  LDL R118, [R1+0x4b0] ;  /* 0x0004b00001767983 */ /* 0x000f220000100800 */
[----:B------:R-:W-:-:S03]  /*82c0*/  @P4 IMAD.MOV.U32 R117, RZ, RZ, R119 ;  /* 0x000000ffff754224 */ /* 0x000fc600078e0077 */
[----:B------:R-:W4:Y:S01]  /*82d0*/  LDL R119, [R1+0x4a8] ;  /* 0x0004a80001777983 */ /* 0x000f220000100800 */
[----:B------:R-:W-:-:S03]  /*82e0*/  PRMT R181, RZ, 0x7610, R181 ;  /* 0x00007610ffb57816 */ /* 0x000fc600000000b5 */
[----:B------:R-:W-:Y:S04]  /*82f0*/  STL [R1+0x51c], R134 ;  /* 0x00051c8601007387 */ /* 0x000fe80000100800 */
[----:B------:R3:W4:Y:S02]  /*8300*/  @P4 LDG.E.U16 R181, desc[UR6][R116.64] ;  /* 0x0000000674b54981 */ /* 0x000724000c1e1500 */
[----:B---3--:R-:W-:Y:S02]  /*8310*/  @P1 IMAD.MOV.U32 R117, RZ, RZ, R123 ;  /* 0x000000ffff751224 */ /* 0x008fe400078e007b */
[----:B------:R-:W3:Y:S01]  /*8320*/  LDL R123, [R1+0x49c] ;  /* 0x00049c00017b7983 */ /* 0x000ee20000100800 */
[----:B------:R-:W-:-:S03]  /*8330*/  @P1 IMAD.MOV.U32 R116, RZ, RZ, R0 ;  /* 0x000000ffff741224 */ /* 0x000fc600078e0000 */
[----:B------:R-:W3:Y:S01]  /*8340*/  LDL R0, [R1+0x4a0] ;  /* 0x0004a00001007983 */ /* 0x000ee20000100800 */
[C---:B------:R-:W-:Y:S02]  /*8350*/  ISETP.GT.AND P0, PT, R130.reuse, 0xc, PT ;  /* 0x0000000c8200780c */ /* 0x040fe40003f04270 */
[----:B------:R-:W-:Y:S02]  /*8360*/  PRMT R165, RZ, 0x7610, R165 ;  /* 0x00007610ffa57816 */ /* 0x000fe400000000a5 */
[C---:B------:R-:W-:Y:S02]  /*8370*/  ISETP.GT.AND P2, PT, R130.reuse, 0xd, PT ;  /* 0x0000000d8200780c */ /* 0x040fe40003f44270 */
[----:B------:R-:W-:Y:S02]  /*8380*/  PRMT R129, RZ, 0x7610, R129 ;  /* 0x00007610ff817816 */ /* 0x000fe40000000081 */
[----:B------:R-:W-:Y:S01]  /*8390*/  ISETP.GT.AND P3, PT, R130, 0xe, PT ;  /* 0x0000000e8200780c */ /* 0x000fe20003f64270 */
[----:B------:R0:W3:Y:S01]  /*83a0*/  @P1 LDG.E.U16 R165, desc[UR6][R116.64] ;  /* 0x0000000674a51981 */ /* 0x0000e2000c1e1500 */
[----:B------:R-:W-:-:S03]  /*83b0*/  PRMT R127, RZ, 0x7610, R127 ;  /* 0x00007610ff7f7816 */ /* 0x000fc6000000007f */
[----:B0-----:R-:W-:Y:S02]  /*83c0*/  @P0 IMAD.MOV.U32 R116, RZ, RZ, R131 ;  /* 0x000000ffff740224 */ /* 0x001fe400078e0083 */
[----:B------:R-:W-:-:S05]  /*83d0*/  @P0 IMAD.MOV.U32 R117, RZ, RZ, R132 ;  /* 0x000000ffff750224 */ /* 0x000fca00078e0084 */
[----:B------:R2:W3:Y:S01]  /*83e0*/  @P0 LDG.E.U16 R129, desc[UR6][R116.64] ;  /* 0x0000000674810981 */ /* 0x0004e2000c1e1500 */
[----:B------:R-:W-:Y:S02]  /*83f0*/  ISETP.GT.AND P4, PT, R130, 0xf, PT ;  /* 0x0000000f8200780c */ /* 0x000fe40003f84270 */
[----:B------:R-:W-:Y:S01]  /*8400*/  PRMT R128, RZ, 0x7610, R128 ;  /* 0x00007610ff807816 */ /* 0x000fe20000000080 */
[----:B--2---:R-:W-:Y:S02]  /*8410*/  @P2 IMAD.MOV.U32 R117, RZ, RZ, R121 ;  /* 0x000000ffff752224 */ /* 0x004fe400078e0079 */
[----:B----4-:R-:W-:-:S05]  /*8420*/  @P2 IMAD.MOV.U32 R116, RZ, RZ, R118 ;  /* 0x000000ffff742224 */ /* 0x010fca00078e0076 */
[----:B------:R0:W2:Y:S02]  /*8430*/  @P2 LDG.E.U16 R127, desc[UR6][R116.64] ;  /* 0x00000006747f2981 */ /* 0x0000a4000c1e1500 */
[----:B0-----:R-:W-:Y:S02]  /*8440*/  @P3 IMAD.MOV.U32 R116, RZ, RZ, R119 ;  /* 0x000000ffff743224 */ /* 0x001fe400078e0077 */
[----:B------:R-:W-:-:S05]  /*8450*/  @P3 IMAD.MOV.U32 R117, RZ, RZ, R120 ;  /* 0x000000ffff753224 */ /* 0x000fca00078e0078 */
[----:B------:R3:W4:Y:S01]  /*8460*/  @P3 LDG.E.U16 R128, desc[UR6][R116.64] ;  /* 0x0000000674803981 */ /* 0x000722000c1e1500 */
[----:B------:R-:W-:-:S03]  /*8470*/  PRMT R111, RZ, 0x7610, R111 ;  /* 0x00007610ff6f7816 */ /* 0x000fc6000000006f */
[----:B------:R-:W-:Y:S04]  /*8480*/  STL [R1+0x518], R133 ;  /* 0x0005188501007387 */ /* 0x000fe80000100800 */
[----:B------:R-:W4:Y:S04]  /*8490*/  LDL R121, [R1+0x494] ;  /* 0x0004940001797983 */ /* 0x000f280000100800 */
[----:B------:R-:W4:Y:S04]  /*84a0*/  LDL R118, [R1+0x498] ;  /* 0x0004980001767983 */ /* 0x000f280000100800 */
[----:B------:R-:W4:Y:S04]  /*84b0*/  LDL R120, [R1+0x48c] ;  /* 0x00048c0001787983 */ /* 0x000f280000100800 */
[----:B------:R-:W4:Y:S01]  /*84c0*/  LDL R119, [R1+0x490] ;  /* 0x0004900001777983 */ /* 0x000f220000100800 */
[----:B---3--:R-:W-:-:S02]  /*84d0*/  @P4 IMAD.MOV.U32 R117, RZ, RZ, R123 ;  /* 0x000000ffff754224 */ /* 0x008fc400078e007b */
[----:B------:R-:W-:-:S05]  /*84e0*/  @P4 IMAD.MOV.U32 R116, RZ, RZ, R0 ;  /* 0x000000ffff744224 */ /* 0x000fca00078e0000 */
[----:B------:R0:W3:Y:S01]  /*84f0*/  @P4 LDG.E.U16 R111, desc[UR6][R116.64] ;  /* 0x00000006746f4981 */ /* 0x0000e2000c1e1500 */
[----:B------:R-:W-:-:S03]  /*8500*/  ISETP.GT.AND P1, PT, R130, 0x10, PT ;  /* 0x000000108200780c */ /* 0x000fc60003f24270 */
[----:B--2---:R1:W-:Y:S04]  /*8510*/  STL [R1+0x50], R127 ;  /* 0x0000507f01007387 */ /* 0x0043e80000100800 */
[----:B-1----:R-:W2:Y:S04]  /*8520*/  LDL R127, [R1+0x488] ;  /* 0x00048800017f7983 */ /* 0x002ea80000100800 */
[----:B----4-:R1:W-:Y:S04]  /*8530*/  STL [R1+0x4c], R128 ;  /* 0x00004c8001007387 */ /* 0x0103e80000100800 */
[----:B------:R-:W4:Y:S04]  /*8540*/  LDL R123, [R1+0x47c] ;  /* 0x00047c00017b7983 */ /* 0x000f280000100800 */
[----:B------:R-:W4:Y:S04]  /*8550*/  LDL R0, [R1+0x480] ;  /* 0x0004800001007983 */ /* 0x000f280000100800 */
[----:B-1----:R-:W4:Y:S01]  /*8560*/  LDL R128, [R1+0x484] ;  /* 0x0004840001807983 */ /* 0x002f220000100800 */
[----:B0-----:R-:W-:-:S02]  /*8570*/  @P1 IMAD.MOV.U32 R116, RZ, RZ, R118 ;  /* 0x000000ffff741224 */ /* 0x001fc400078e0076 */
[----:B------:R-:W-:Y:S01]  /*8580*/  @P1 IMAD.MOV.U32 R117, RZ, RZ, R121 ;  /* 0x000000ffff751224 */ /* 0x000fe200078e0079 */
[----:B---3--:R0:W-:Y:S04]  /*8590*/  STL [R1+0x638], R111 ;  /* 0x0006386f01007387 */ /* 0x0081e80000100800 */
[----:B------:R-:W3:Y:S04]  /*85a0*/  LDL R121, [R1+0x474] ;  /* 0x0004740001797983 */ /* 0x000ee80000100800 */
[----:B------:R-:W3:Y:S01]  /*85b0*/  LDL R118, [R1+0x478] ;  /* 0x0004780001767983 */ /* 0x000ee20000100800 */
[----:B------:R-:W-:-:S02]  /*85c0*/  ISETP.GT.AND P0, PT, R130, 0x11, PT ;  /* 0x000000118200780c */ /* 0x000fc40003f04270 */
[----:B------:R-:W-:Y:S02]  /*85d0*/  PRMT R142, RZ, 0x7610, R142 ;  /* 0x00007610ff8e7816 */ /* 0x000fe4000000008e */
[C---:B------:R-:W-:Y:S02]  /*85e0*/  ISETP.GT.AND P2, PT, R130.reuse, 0x12, PT ;  /* 0x000000128200780c */ /* 0x040fe40003f44270 */
[----:B------:R-:W-:Y:S02]  /*85f0*/  PRMT R158, RZ, 0x7610, R158 ;  /* 0x00007610ff9e7816 */ /* 0x000fe4000000009e */
[C---:B------:R-:W-:Y:S01]  /*8600*/  ISETP.GT.AND P3, PT, R130.reuse, 0x13, PT ;  /* 0x000000138200780c */ /* 0x040fe20003f64270 */
[----:B------:R1:W3:Y:S01]  /*8610*/  @P1 LDG.E.U16 R142, desc[UR6][R116.64] ;  /* 0x00000006748e1981 */ /* 0x0002e2000c1e1500 */
[----:B------:R-:W-:Y:S02]  /*8620*/  ISETP.GT.AND P4, PT, R130, 0x14, PT ;  /* 0x000000148200780c */ /* 0x000fe40003f84270 */
[----:B------:R-:W-:Y:S01]  /*8630*/  PRMT R180, RZ, 0x7610, R180 ;  /* 0x00007610ffb47816 */ /* 0x000fe200000000b4 */
[----:B------:R-:W-:Y:S01]  /*8640*/  STL [R1+0x54], R129 ;  /* 0x0000548101007387 */ /* 0x000fe20000100800 */
[----:B-1----:R-:W-:-:S02]  /*8650*/  @P0 IMAD.MOV.U32 R116, RZ, RZ, R119 ;  /* 0x000000ffff740224 */ /* 0x002fc400078e0077 */
[----:B------:R-:W-:Y:S01]  /*8660*/  @P0 IMAD.MOV.U32 R117, RZ, RZ, R120 ;  /* 0x000000ffff750224 */ /* 0x000fe200078e0078 */
[----:B------:R-:W3:Y:S04]  /*8670*/  LDL R119, [R1+0x470] ;  /* 0x0004700001777983 */ /* 0x000ee80000100800 */
[----:B------:R2:W3:Y:S04]  /*8680*/  @P0 LDG.E.U16 R158, desc[UR6][R116.64] ;  /* 0x00000006749e0981 */ /* 0x0004e8000c1e1500 */
[----:B------:R-:W3:Y:S01]  /*8690*/  LDL R120, [R1+0x46c] ;  /* 0x00046c0001787983 */ /* 0x000ee20000100800 */
[----:B------:R-:W-:Y:S01]  /*86a0*/  PRMT R164, RZ, 0x7610, R164 ;  /* 0x00007610ffa47816 */ /* 0x000fe200000000a4 */
[----:B--2---:R-:W-:Y:S01]  /*86b0*/  @P2 IMAD.MOV.U32 R116, RZ, RZ, R127 ;  /* 0x000000ffff742224 */ /* 0x004fe200078e007f */
[----:B------:R-:W-:Y:S01]  /*86c0*/  PRMT R122, RZ, 0x7610, R122 ;  /* 0x00007610ff7a7816 */ /* 0x000fe2000000007a */
[----:B------:R-:W2:Y:S01]  /*86d0*/  LDL R127, [R1+0x454] ;  /* 0x00045400017f7983 */ /* 0x000ea20000100800 */
[----:B----4-:R-:W-:-:S05]  /*86e0*/  @P2 IMAD.MOV.U32 R117, RZ, RZ, R128 ;  /* 0x000000ffff752224 */ /* 0x010fca00078e0080 */
[----:B------:R1:W4:Y:S02]  /*86f0*/  @P2 LDG.E.U16 R180, desc[UR6][R116.64] ;  /* 0x0000000674b42981 */ /* 0x000324000c1e1500 */
[----:B-1----:R-:W-:Y:S02]  /*8700*/  @P3 IMAD.MOV.U32 R116, RZ, RZ, R0 ;  /* 0x000000ffff743224 */ /* 0x002fe400078e0000 */
[----:B------:R-:W-:Y:S01]  /*8710*/  @P3 IMAD.MOV.U32 R117, RZ, RZ, R123 ;  /* 0x000000ffff753224 */ /* 0x000fe200078e007b */
[----:B------:R-:W2:Y:S04]  /*8720*/  LDL R0, [R1+0x468] ;  /* 0x0004680001007983 */ /* 0x000ea80000100800 */
[----:B------:R-:W4:Y:S04]  /*8730*/  LDL R123, [R1+0x464] ;  /* 0x00046400017b7983 */ /* 0x000f280000100800 */
[----:B------:R3:W4:Y:S02]  /*8740*/  @P3 LDG.E.U16 R164, desc[UR6][R116.64] ;  /* 0x0000000674a43981 */ /* 0x000724000c1e1500 */
[----:B---3--:R-:W-:-:S02]  /*8750*/  @P4 IMAD.MOV.U32 R117, RZ, RZ, R121 ;  /* 0x000000ffff754224 */ /* 0x008fc400078e0079 */
[----:B------:R-:W3:Y:S01]  /*8760*/  LDL R121, [R1+0x45c] ;  /* 0x00045c0001797983 */ /* 0x000ee20000100800 */
[----:B------:R-:W-:-:S03]  /*8770*/  @P4 IMAD.MOV.U32 R116, RZ, RZ, R118 ;  /* 0x000000ffff744224 */ /* 0x000fc600078e0076 */
[----:B------:R-:W3:Y:S04]  /*8780*/  LDL R118, [R1+0x460] ;  /* 0x0004600001767983 */ /* 0x000ee80000100800 */
[----:B------:R1:W3:Y:S01]  /*8790*/  @P4 LDG.E.U16 R122, desc[UR6][R116.64] ;  /* 0x00000006747a4981 */ /* 0x0002e2000c1e1500 */
[C---:B------:R-:W-:Y:S02]  /*87a0*/  ISETP.GT.AND P1, PT, R130.reuse, 0x15, PT ;  /* 0x000000158200780c */ /* 0x040fe40003f24270 */
[C---:B------:R-:W-:Y:S02]  /*87b0*/  ISETP.GT.AND P0, PT, R130.reuse, 0x16, PT ;  /* 0x000000168200780c */ /* 0x040fe40003f04270 */
[----:B------:R-:W-:Y:S02]  /*87c0*/  PRMT R124, RZ, 0x7610, R124 ;  /* 0x00007610ff7c7816 */ /* 0x000fe4000000007c */
[----:B------:R-:W-:-:S02]  /*87d0*/  ISETP.GT.AND P2, PT, R130, 0x17, PT ;  /* 0x000000178200780c */ /* 0x000fc40003f44270 */
[----:B0-----:R-:W-:-:S05]  /*87e0*/  PRMT R111, RZ, 0x7610, R111 ;  /* 0x00007610ff6f7816 */ /* 0x001fca000000006f */
[----:B-1----:R-:W-:Y:S02]  /*87f0*/  @P1 IMAD.MOV.U32 R116, RZ, RZ, R119 ;  /* 0x000000ffff741224 */ /* 0x002fe400078e0077 */
[----:B------:R-:W-:-:S05]  /*8800*/  @P1 IMAD.MOV.U32 R117, RZ, RZ, R120 ;  /* 0x000000ffff751224 */ /* 0x000fca00078e0078 */
[----:B------:R2:W3:Y:S01]  /*8810*/  @P1 LDG.E.U16 R124, desc[UR6][R116.64] ;  /* 0x00000006747c1981 */ /* 0x0004e2000c1e1500 */
[----:B------:R-:W-:Y:S01]  /*8820*/  PRMT R110, RZ, 0x7610, R110 ;  /* 0x00007610ff6e7816 */ /* 0x000fe2000000006e */
[----:B--2---:R-:W-:Y:S02]  /*8830*/  @P0 IMAD.MOV.U32 R116, RZ, RZ, R0 ;  /* 0x000000ffff740224 */ /* 0x004fe400078e0000 */
[----:B----4-:R-:W-:-:S05]  /*8840*/  @P0 IMAD.MOV.U32 R117, RZ, RZ, R123 ;  /* 0x000000ffff750224 */ /* 0x010fca00078e007b */
[----:B------:R3:W2:Y:S02]  /*8850*/  @P0 LDG.E.U16 R111, desc[UR6][R116.64] ;  /* 0x00000006746f0981 */ /* 0x0006a4000c1e1500 */
[----:B---3--:R-:W-:Y:S02]  /*8860*/  @P2 IMAD.MOV.U32 R117, RZ, RZ, R121 ;  /* 0x000000ffff752224 */ /* 0x008fe400078e0079 */
[----:B------:R-:W-:Y:S01]  /*8870*/  @P2 IMAD.MOV.U32 R116, RZ, RZ, R118 ;  /* 0x000000ffff742224 */ /* 0x000fe200078e0076 */
[----:B------:R0:W-:Y:S04]  /*8880*/  STL [R1+0x3c], R122 ;  /* 0x00003c7a01007387 */ /* 0x0001e80000100800 */
[----:B------:R-:W3:Y:S04]  /*8890*/  @P2 LDG.E.U16 R110, desc[UR6][R116.64] ;  /* 0x00000006746e2981 */ /* 0x000ee8000c1e1500 */
[----:B------:R-:W4:Y:S04]  /*88a0*/  LDL R120, [R1+0x44c] ;  /* 0x00044c0001787983 */ /* 0x000f280000100800 */
[----:B0-----:R-:W4:Y:S04]  /*88b0*/  LDL R122, [R1+0x458] ;  /* 0x00045800017a7983 */ /* 0x001f280000100800 */
[----:B------:R-:W4:Y:S01]  /*88c0*/  LDL R119, [R1+0x450] ;  /* 0x0004500001777983 */ /* 0x000f220000100800 */
[----:B------:R-:W-:-:S03]  /*88d0*/  ISETP.GT.AND P3, PT, R130, 0x18, PT ;  /* 0x000000188200780c */ /* 0x000fc60003f64270 */
[----:B------:R0:W-:Y:S04]  /*88e0*/  STL [R1+0x34], R124 ;  /* 0x0000347c01007387 */ /* 0x0001e80000100800 */
[----:B------:R-:W4:Y:S04]  /*88f0*/  LDL R0, [R1+0x448] ;  /* 0x0004480001007983 */ /* 0x000f280000100800 */
[----:B0-----:R-:W4:Y:S04]  /*8900*/  LDL R124, [R1+0x444] ;  /* 0x00044400017c7983 */ /* 0x001f280000100800 */
[----:B--2---:R-:W-:Y:S04]  /*8910*/  STL [R1+0x63c], R111 ;  /* 0x00063c6f01007387 */ /* 0x004fe80000100800 */
[----:B------:R-:W2:Y:S04]  /*8920*/  LDL R123, [R1+0x43c] ;  /* 0x00043c00017b7983 */ /* 0x000ea80000100800 */
[----:B------:R-:W2:Y:S04]  /*8930*/  LDL R121, [R1+0x440] ;  /* 0x0004400001797983 */ /* 0x000ea80000100800 */
[----:B------:R-:W2:Y:S04]  /*8940*/  LDL R118, [R1+0x438] ;  /* 0x0004380001767983 */ /* 0x000ea80000100800 */
[----:B---3--:R-:W-:Y:S01]  /*8950*/  STL [R1+0x640], R110 ;  /* 0x0006406e01007387 */ /* 0x008fe20000100800 */
[----:B----4-:R-:W-:-:S03]  /*8960*/  @P3 IMAD.MOV.U32 R116, RZ, RZ, R122 ;  /* 0x000000ffff743224 */ /* 0x010fc600078e007a */
[----:B------:R-:W3:Y:S01]  /*8970*/  LDL R122, [R1+0x434] ;  /* 0x00043400017a7983 */ /* 0x000ee20000100800 */
[C---:B------:R-:W-:Y:S01]  /*8980*/  ISETP.GT.AND P4, PT, R130.reuse, 0x19, PT ;  /* 0x000000198200780c */ /* 0x040fe20003f84270 */
[----:B------:R-:W-:Y:S01]  /*8990*/  @P3 IMAD.MOV.U32 R117, RZ, RZ, R127 ;  /* 0x000000ffff753224 */ /* 0x000fe200078e007f */
[----:B------:R-:W-:Y:S02]  /*89a0*/  PRMT R145, RZ, 0x7610, R145 ;  /* 0x00007610ff917816 */ /* 0x000fe40000000091 */
[C---:B------:R-:W-:Y:S02]  /*89b0*/  ISETP.GT.AND P1, PT, R130.reuse, 0x1a, PT ;  /* 0x0000001a8200780c */ /* 0x040fe40003f24270 */
[----:B------:R-:W-:Y:S02]  /*89c0*/  PRMT R191, RZ, 0x7610, R191 ;  /* 0x00007610ffbf7816 */ /* 0x000fe400000000bf */
[----:B------:R-:W-:Y:S01]  /*89d0*/  ISETP.GT.AND P0, PT, R130, 0x1b, PT ;  /* 0x0000001b8200780c */ /* 0x000fe20003f04270 */
[----:B------:R0:W4:Y:S01]  /*89e0*/  @P3 LDG.E.U16 R145, desc[UR6][R116.64] ;  /* 0x0000000674913981 */ /* 0x000122000c1e1500 */
[----:B------:R-:W-:-:S02]  /*89f0*/  PRMT R179, RZ, 0x7610, R179 ;  /* 0x00007610ffb37816 */ /* 0x000fc400000000b3 */
[----:B------:R-:W-:Y:S01]  /*8a00*/  ISETP.GT.AND P2, PT, R130, 0x1c, PT ;  /* 0x0000001c8200780c */ /* 0x000fe20003f44270 */
[----:B0-----:R-:W-:Y:S02]  /*8a10*/  @P4 IMAD.MOV.U32 R116, RZ, RZ, R119 ;  /* 0x000000ffff744224 */ /* 0x001fe400078e0077 */
[----:B------:R-:W-:Y:S01]  /*8a20*/  @P4 IMAD.MOV.U32 R117, RZ, RZ, R120 ;  /* 0x000000ffff754224 */ /* 0x000fe200078e0078 */
[----:B------:R-:W4:Y:S04]  /*8a30*/  LDL R119, [R1+0x430] ;  /* 0x0004300001777983 */ /* 0x000f280000100800 */
[----:B------:R0:W4:Y:S04]  /*8a40*/  @P4 LDG.E.U16 R191, desc[UR6][R116.64] ;  /* 0x0000000674bf4981 */ /* 0x000128000c1e1500 */
[----:B------:R-:W4:Y:S01]  /*8a50*/  LDL R120, [R1+0x42c] ;  /* 0x00042c0001787983 */ /* 0x000f220000100800 */
[----:B------:R-:W-:Y:S01]  /*8a60*/  PRMT R246, RZ, 0x7610, R246 ;  /* 0x00007610fff67816 */ /* 0x000fe200000000f6 */
[----:B0-----:R-:W-:-:S02]  /*8a70*/  @P1 IMAD.MOV.U32 R116, RZ, RZ, R0 ;  /* 0x000000ffff741224 */ /* 0x001fc400078e0000 */
[----:B------:R-:W-:Y:S01]  /*8a80*/  @P1 IMAD.MOV.U32 R117, RZ, RZ, R124 ;  /* 0x000000ffff751224 */ /* 0x000fe200078e007c */
[----:B------:R-:W4:Y:S04]  /*8a90*/  LDL R0, [R1+0x428] ;  /* 0x0004280001007983 */ /* 0x000f280000100800 */
[----:B------:R2:W4:Y:S04]  /*8aa0*/  @P1 LDG.E.U16 R179, desc[UR6][R116.64] ;  /* 0x0000000674b31981 */ /* 0x000528000c1e1500 */
[----:B------:R-:W4:Y:S01]  /*8ab0*/  LDL R124, [R1+0x41c] ;  /* 0x00041c00017c7983 */ /* 0x000f220000100800 */
[----:B--2---:R-:W-:-:S02]  /*8ac0*/  @P0 IMAD.MOV.U32 R117, RZ, RZ, R123 ;  /* 0x000000ffff750224 */ /* 0x004fc400078e007b */
[----:B------:R-:W-:Y:S01]  /*8ad0*/  @P0 IMAD.MOV.U32 R116, RZ, RZ, R121 ;  /* 0x000000ffff740224 */ /* 0x000fe200078e0079 */
[C---:B------:R-:W-:Y:S01]  /*8ae0*/  ISETP.GT.AND P3, PT, R130.reuse, 0x1d, PT ;  /* 0x0000001d8200780c */ /* 0x040fe20003f64270 */
[----:B------:R-:W2:Y:S04]  /*8af0*/  LDL R121, [R1+0x424] ;  /* 0x0004240001797983 */ /* 0x000ea80000100800 */
[----:B------:R3:W2:Y:S01]  /*8b00*/  @P0 LDG.E.U16 R246, desc[UR6][R116.64] ;  /* 0x0000000674f60981 */ /* 0x0006a2000c1e1500 */
[----:B------:R-:W-:Y:S02]  /*8b10*/  ISETP.GT.AND P4, PT, R130, 0x1e, PT ;  /* 0x0000001e8200780c */ /* 0x000fe40003f84270 */
[----:B------:R-:W-:Y:S01]  /*8b20*/  PRMT R126, RZ, 0x7610, R126 ;  /* 0x00007610ff7e7816 */ /* 0x000fe2000000007e */
[----:B------:R-:W2:Y:S01]  /*8b30*/  LDL R123, [R1+0x414] ;  /* 0x00041400017b7983 */ /* 0x000ea20000100800 */
[----:B---3--:R-:W-:-:S03]  /*8b40*/  @P2 IMAD.MOV.U32 R117, RZ, RZ, R122 ;  /* 0x000000ffff752224 */ /* 0x008fc600078e007a */
[----:B------:R-:W3:Y:S01]  /*8b50*/  LDL R122, [R1+0x420] ;  /* 0x00042000017a7983 */ /* 0x000ee20000100800 */
[----:B------:R-:W-:Y:S01]  /*8b60*/  @P2 IMAD.MOV.U32 R116, RZ, RZ, R118 ;  /* 0x000000ffff742224 */ /* 0x000fe200078e0076 */
[----:B------:R-:W-:Y:S02]  /*8b70*/  PRMT R125, RZ, 0x7610, R125 ;  /* 0x00007610ff7d7816 */ /* 0x000fe4000000007d */
[----:B------:R-:W-:Y:S01]  /*8b80*/  ISETP.GT.AND P1, PT, R130, 0x1f, PT ;  /* 0x0000001f8200780c */ /* 0x000fe20003f24270 */
[----:B------:R-:W3:Y:S04]  /*8b90*/  LDL R118, [R1+0x418] ;  /* 0x0004180001767983 */ /* 0x000ee80000100800 */
[----:B------:R4:W3:Y:S01]  /*8ba0*/  @P2 LDG.E.U16 R126, desc[UR6][R116.64] ;  /* 0x00000006747e2981 */ /* 0x0008e2000c1e1500 */
[----:B------:R-:W-:Y:S01]  /*8bb0*/  PRMT R114, RZ, 0x7610, R114 ;  /* 0x00007610ff727816 */ /* 0x000fe20000000072 */
[----:B----4-:R-:W-:Y:S01]  /*8bc0*/  @P3 IMAD.MOV.U32 R116, RZ, RZ, R119 ;  /* 0x000000ffff743224 */ /* 0x010fe200078e0077 */
[----:B------:R-:W-:Y:S01]  /*8bd0*/  PRMT R113, RZ, 0x7610, R113 ;  /* 0x00007610ff717816 */ /* 0x000fe20000000071 */
[----:B------:R-:W4:Y:S01]  /*8be0*/  LDL R119, [R1+0x410] ;  /* 0x0004100001777983 */ /* 0x000f220000100800 */
[----:B------:R-:W-:-:S03]  /*8bf0*/  @P3 IMAD.MOV.U32 R117, RZ, RZ, R120 ;  /* 0x000000ffff753224 */ /* 0x000fc600078e0078 */
[----:B------:R-:W4:Y:S04]  /*8c00*/  LDL R120, [R1+0x40c] ;  /* 0x00040c0001787983 */ /* 0x000f280000100800 */
[----:B------:R0:W4:Y:S02]  /*8c10*/  @P3 LDG.E.U16 R125, desc[UR6][R116.64] ;  /* 0x00000006747d3981 */ /* 0x000124000c1e1500 */
[----:B0-----:R-:W-:Y:S02]  /*8c20*/  @P4 IMAD.MOV.U32 R116, RZ, RZ, R0 ;  /* 0x000000ffff744224 */ /* 0x001fe400078e0000 */
[----:B--2---:R-:W-:-:S05]  /*8c30*/  @P4 IMAD.MOV.U32 R117, RZ, RZ, R121 ;  /* 0x000000ffff754224 */ /* 0x004fca00078e0079 */
[----:B------:R0:W2:Y:S02]  /*8c40*/  @P4 LDG.E.U16 R114, desc[UR6][R116.64] ;  /* 0x0000000674724981 */ /* 0x0000a4000c1e1500 */
[----:B0-----:R-:W-:Y:S02]  /*8c50*/  @P1 IMAD.MOV.U32 R117, RZ, RZ, R124 ;  /* 0x000000ffff751224 */ /* 0x001fe400078e007c */
[----:B---3--:R-:W-:-:S05]  /*8c60*/  @P1 IMAD.MOV.U32 R116, RZ, RZ, R122 ;  /* 0x000000ffff741224 */ /* 0x008fca00078e007a */
[----:B------:R0:W3:Y:S01]  /*8c70*/  @P1 LDG.E.U16 R113, desc[UR6][R116.64] ;  /* 0x0000000674711981 */ /* 0x0000e2000c1e1500 */
[----:B------:R-:W-:-:S13]  /*8c80*/  ISETP.GT.AND P0, PT, R130, 0x20, PT ;  /* 0x000000208200780c */ /* 0x000fda0003f04270 */
[----:B0-----:R-:W-:Y:S01]  /*8c90*/  @P0 IMAD.MOV.U32 R117, RZ, RZ, R123 ;  /* 0x000000ffff750224 */ /* 0x001fe200078e007b */
[----:B----4-:R0:W-:Y:S04]  /*8ca0*/  STL [R1+0x1c], R125 ;  /* 0x00001c7d01007387 */ /* 0x0101e80000100800 */
[----:B------:R-:W4:Y:S04]  /*8cb0*/  LDL R121, [R1+0x408] ;  /* 0x0004080001797983 */ /* 0x000f280000100800 */
[----:B------:R-:W4:Y:S04]  /*8cc0*/  LDL R0, [R1+0x400] ;  /* 0x0004000001007983 */ /* 0x000f280000100800 */
[----:B0-----:R-:W4:Y:S04]  /*8cd0*/  LDL R125, [R1+0x404] ;  /* 0x00040400017d7983 */ /* 0x001f280000100800 */
[----:B--2---:R-:W-:Y:S04]  /*8ce0*/  STL [R1+0x644], R114 ;  /* 0x0006447201007387 */ /* 0x004fe80000100800 */
[----:B------:R-:W2:Y:S04]  /*8cf0*/  LDL R124, [R1+0x3fc] ;  /* 0x0003fc00017c7983 */ /* 0x000ea80000100800 */
[----:B------:R-:W2:Y:S04]  /*8d00*/  LDL R122, [R1+0x3f8] ;  /* 0x0003f800017a7983 */ /* 0x000ea80000100800 */
[----:B---3--:R0:W-:Y:S04]  /*8d10*/  STL [R1+0x648], R113 ;  /* 0x0006487101007387 */ /* 0x0081e80000100800 */
[----:B------:R-:W3:Y:S01]  /*8d20*/  LDL R123, [R1+0x3f4] ;  /* 0x0003f400017b7983 */ /* 0x000ee20000100800 */
[C---:B------:R-:W-:Y:S01]  /*8d30*/  ISETP.GT.AND P2, PT, R130.reuse, 0x21, PT ;  /* 0x000000218200780c */ /* 0x040fe20003f44270 */
[----:B------:R-:W-:Y:S01]  /*8d40*/  @P0 IMAD.MOV.U32 R116, RZ, RZ, R118 ;  /* 0x000000ffff740224 */ /* 0x000fe200078e0076 */
[----:B------:R-:W-:Y:S01]  /*8d50*/  PRMT R144, RZ, 0x7610, R144 ;  /* 0x00007610ff907816 */ /* 0x000fe20000000090 */
[----:B------:R-:W3:Y:S01]  /*8d60*/  LDL R118, [R1+0x3f0] ;  /* 0x0003f00001767983 */ /* 0x000ee20000100800 */
[----:B------:R-:W-:-:S02]  /*8d70*/  ISETP.GT.AND P3, PT, R130, 0x22, PT ;  /* 0x000000228200780c */ /* 0x000fc40003f64270 */
[C---:B------:R-:W-:Y:S02]  /*8d80*/  ISETP.GT.AND P4, PT, R130.reuse, 0x23, PT ;  /* 0x000000238200780c */ /* 0x040fe40003f84270 */
[----:B------:R1:W3:Y:S01]  /*8d90*/  @P0 LDG.E.U16 R144, desc[UR6][R116.64] ;  /* 0x0000000674900981 */ /* 0x0002e2000c1e1500 */
[----:B------:R-:W-:Y:S02]  /*8da0*/  PRMT R160, RZ, 0x7610, R160 ;  /* 0x00007610ffa07816 */ /* 0x000fe400000000a0 */
[----:B------:R-:W-:Y:S02]  /*8db0*/  PRMT R178, RZ, 0x7610, R178 ;  /* 0x00007610ffb27816 */ /* 0x000fe400000000b2 */
[----:B------:R-:W-:Y:S01]  /*8dc0*/  ISETP.GT.AND P1, PT, R130, 0x24, PT ;  /* 0x000000248200780c */ /* 0x000fe20003f24270 */
[----:B-1----:R-:W-:Y:S02]  /*8dd0*/  @P2 IMAD.MOV.U32 R116, RZ, RZ, R119 ;  /* 0x000000ffff742224 */ /* 0x002fe400078e0077 */
[----:B------:R-:W-:-:S05]  /*8de0*/  @P2 IMAD.MOV.U32 R117, RZ, RZ, R120 ;  /* 0x000000ffff752224 */ /* 0x000fca00078e0078 */
[----:B------:R4:W3:Y:S01]  /*8df0*/  @P2 LDG.E.U16 R160, desc[UR6][R116.64] ;  /* 0x0000000674a02981 */ /* 0x0008e2000c1e1500 */
[----:B------:R-:W-:Y:S01]  /*8e00*/  PRMT R7, RZ, 0x7610, R7 ;  /* 0x00007610ff077816 */ /* 0x000fe20000000007 */
[----:B----4-:R-:W-:Y:S02]  /*8e10*/  @P3 IMAD.MOV.U32 R116, RZ, RZ, R121 ;  /* 0x000000ffff743224 */ /* 0x010fe400078e0079 */
[----:B------:R-:W-:-:S05]  /*8e20*/  @P3 IMAD.MOV.U32 R117, RZ, RZ, R125 ;  /* 0x000000ffff753224 */ /* 0x000fca00078e007d */
[----:B------:R1:W4:Y:S01]  /*8e30*/  @P3 LDG.E.U16 R178, desc[UR6][R116.64] ;  /* 0x0000000674b23981 */ /* 0x000322000c1e1500 */
[----:B0-----:R-:W-:Y:S01]  /*8e40*/  PRMT R113, RZ, 0x7610, R113 ;  /* 0x00007610ff717816 */ /* 0x001fe20000000071 */
[----:B-1----:R-:W-:Y:S02]  /*8e50*/  @P4 IMAD.MOV.U32 R116, RZ, RZ, R0 ;  /* 0x000000ffff744224 */ /* 0x002fe400078e0000 */
[----:B------:R0:W-:Y:S04]  /*8e60*/  STL [R1+0x20], R126 ;  /* 0x0000207e01007387 */ /* 0x0001e80000100800 */
[----:B------:R-:W4:Y:S04]  /*8e70*/  LDL R119, [R1+0x3ec] ;  /* 0x0003ec0001777983 */ /* 0x000f280000100800 */
[----:B------:R-:W4:Y:S04]  /*8e80*/  LDL R120, [R1+0x3e8] ;  /* 0x0003e80001787983 */ /* 0x000f280000100800 */
[----:B------:R-:W4:Y:S04]  /*8e90*/  LDL R121, [R1+0x3e4] ;  /* 0x0003e40001797983 */ /* 0x000f280000100800 */
[----:B------:R-:W4:Y:S04]  /*8ea0*/  LDL R0, [R1+0x3e0] ;  /* 0x0003e00001007983 */ /* 0x000f280000100800 */
[----:B0-----:R-:W4:Y:S01]  /*8eb0*/  LDL R126, [R1+0x3dc] ;  /* 0x0003dc00017e7983 */ /* 0x001f220000100800 */
[----:B--2---:R-:W-:-:S05]  /*8ec0*/  @P4 IMAD.MOV.U32 R117, RZ, RZ, R124 ;  /* 0x000000ffff754224 */ /* 0x004fca00078e007c */
[----:B------:R0:W2:Y:S02]  /*8ed0*/  @P4 LDG.E.U16 R7, desc[UR6][R116.64] ;  /* 0x0000000674074981 */ /* 0x0000a4000c1e1500 */
[----:B0-----:R-:W-:Y:S01]  /*8ee0*/  @P1 IMAD.MOV.U32 R116, RZ, RZ, R122 ;  /* 0x000000ffff741224 */ /* 0x001fe200078e007a */
[----:B------:R-:W-:Y:S01]  /*8ef0*/  ISETP.GT.AND P0, PT, R130, 0x25, PT ;  /* 0x000000258200780c */ /* 0x000fe20003f04270 */
[----:B------:R-:W2:Y:S01]  /*8f00*/  LDL R122, [R1+0x3d8] ;  /* 0x0003d800017a7983 */ /* 0x000ea20000100800 */
[----:B---3--:R-:W-:-:S03]  /*8f10*/  @P1 IMAD.MOV.U32 R117, RZ, RZ, R123 ;  /* 0x000000ffff751224 */ /* 0x008fc600078e007b */
[----:B------:R-:W3:Y:S04]  /*8f20*/  LDL R123, [R1+0x3d4] ;  /* 0x0003d400017b7983 */ /* 0x000ee80000100800 */
[----:B------:R0:W2:Y:S01]  /*8f30*/  @P1 LDG.E.U16 R113, desc[UR6][R116.64] ;  /* 0x0000000674711981 */ /* 0x0000a2000c1e1500 */
[C---:B------:R-:W-:Y:S02]  /*8f40*/  ISETP.GT.AND P2, PT, R130.reuse, 0x26, PT ;  /* 0x000000268200780c */ /* 0x040fe40003f44270 */
[----:B------:R-:W-:Y:S01]  /*8f50*/  PRMT R110, RZ, 0x7610, R110 ;  /* 0x00007610ff6e7816 */ /* 0x000fe2000000006e */
[----:B0-----:R-:W-:Y:S01]  /*8f60*/  @P0 IMAD.MOV.U32 R116, RZ, RZ, R118 ;  /* 0x000000ffff740224 */ /* 0x001fe200078e0076 */
[----:B------:R-:W-:Y:S02]  /*8f70*/  ISETP.GT.AND P3, PT, R130, 0x27, PT ;  /* 0x000000278200780c */ /* 0x000fe40003f64270 */
[----:B------:R-:W-:Y:S01]  /*8f80*/  PRMT R112, RZ, 0x7610, R112 ;  /* 0x00007610ff707816 */ /* 0x000fe20000000070 */
[----:B----4-:R-:W-:-:S05]  /*8f90*/  @P0 IMAD.MOV.U32 R117, RZ, RZ, R119 ;  /* 0x000000ffff750224 */ /* 0x010fca00078e0077 */
[----:B------:R0:W4:Y:S02]  /*8fa0*/  @P0 LDG.E.U16 R110, desc[UR6][R116.64] ;  /* 0x00000006746e0981 */ /* 0x000124000c1e1500 */
[----:B0-----:R-:W-:Y:S02]  /*8fb0*/  @P2 IMAD.MOV.U32 R116, RZ, RZ, R120 ;  /* 0x000000ffff742224 */ /* 0x001fe400078e0078 */
[----:B------:R-:W-:-:S05]  /*8fc0*/  @P2 IMAD.MOV.U32 R117, RZ, RZ, R121 ;  /* 0x000000ffff752224 */ /* 0x000fca00078e0079 */
[----:B------:R0:W4:Y:S02]  /*8fd0*/  @P2 LDG.E.U16 R112, desc[UR6][R116.64] ;  /* 0x0000000674702981 */ /* 0x000124000c1e1500 */
[----:B0-----:R-:W-:Y:S02]  /*8fe0*/  @P3 IMAD.MOV.U32 R116, RZ, RZ, R0 ;  /* 0x000000ffff743224 */ /* 0x001fe400078e0000 */
[----:B--2---:R0:W-:Y:S04]  /*8ff0*/  STL [R1+0x64c], R113 ;  /* 0x00064c7101007387 */ /* 0x0041e80000100800 */
[----:B------:R-:W2:Y:S04]  /*9000*/  LDL R119, [R1+0x3cc] ;  /* 0x0003cc0001777983 */ /* 0x000ea80000100800 */
[----:B------:R-:W4:Y:S04]  /*9010*/  LDL R118, [R1+0x3d0] ;  /* 0x0003d00001767983 */ /* 0x000f280000100800 */
[----:B------:R-:W4:Y:S04]  /*9020*/  LDL R125, [R1+0x3c4] ;  /* 0x0003c400017d7983 */ /* 0x000f280000100800 */
[----:B------:R-:W4:Y:S04]  /*9030*/  LDL R124, [R1+0x3c8] ;  /* 0x0003c800017c7983 */ /* 0x000f280000100800 */
[----:B------:R-:W4:Y:S04]  /*9040*/  LDL R121, [R1+0x3bc] ;  /* 0x0003bc0001797983 */ /* 0x000f280000100800 */
[----:B------:R-:W4:Y:S04]  /*9050*/  LDL R120, [R1+0x3c0] ;  /* 0x0003c00001787983 */ /* 0x000f280000100800 */
[----:B0-----:R-:W4:Y:S04]  /*9060*/  LDL R113, [R1+0x3b4] ;  /* 0x0003b40001717983 */ /* 0x001f280000100800 */
[----:B------:R-:W4:Y:S01]  /*9070*/  LDL R0, [R1+0x3b8] ;  /* 0x0003b80001007983 */ /* 0x000f220000100800 */
[C---:B------:R-:W-:Y:S01]  /*9080*/  ISETP.GT.AND P4, PT, R130.reuse, 0x28, PT ;  /* 0x000000288200780c */ /* 0x040fe20003f84270 */
[----:B------:R-:W-:Y:S01]  /*9090*/  @P3 IMAD.MOV.U32 R117, RZ, RZ, R126 ;  /* 0x000000ffff753224 */ /* 0x000fe200078e007e */
[----:B------:R-:W-:Y:S01]  /*90a0*/  PRMT R3, RZ, 0x7610, R3 ;  /* 0x00007610ff037816 */ /* 0x000fe20000000003 */
[----:B------:R-:W4:Y:S01]  /*90b0*/  LDL R127, [R1+0x19c] ;  /* 0x00019c00017f7983 */ /* 0x000f220000100800 */
[----:B------:R-:W-:-:S02]  /*90c0*/  ISETP.GT.AND P1, PT, R130, 0x29, PT ;  /* 0x000000298200780c */ /* 0x000fc40003f24270 */
[----:B------:R-:W-:Y:S01]  /*90d0*/  PRMT R147, RZ, 0x7610, R147 ;  /* 0x00007610ff937816 */ /* 0x000fe20000000093 */
[----:B------:R-:W4:Y:S04]  /*90e0*/  LDL R126, [R1+0x1a0] ;  /* 0x0001a000017e7983 */ /* 0x000f280000100800 */
[----:B------:R0:W4:Y:S01]  /*90f0*/  @P3 LDG.E.U16 R3, desc[UR6][R116.64] ;  /* 0x0000000674033981 */ /* 0x000122000c1e1500 */
[C---:B------:R-:W-:Y:S02]  /*9100*/  ISETP.GT.AND P0, PT, R130.reuse, 0x2a, PT ;  /* 0x0000002a8200780c */ /* 0x040fe40003f04270 */
[----:B------:R-:W-:Y:S01]  /*9110*/  PRMT R161, RZ, 0x7610, R161 ;  /* 0x00007610ffa17816 */ /* 0x000fe200000000a1 */
[----:B------:R-:W4:Y:S01]  /*9120*/  LDL R129, [R1+0x174] ;  /* 0x0001740001817983 */ /* 0x000f220000100800 */
[----:B------:R-:W-:-:S02]  /*9130*/  ISETP.GT.AND P2, PT, R130, 0x2b, PT ;  /* 0x0000002b8200780c */ /* 0x000fc40003f44270 */
[----:B------:R-:W-:Y:S01]  /*9140*/  PRMT R177, RZ, 0x7610, R177 ;  /* 0x00007610ffb17816 */ /* 0x000fe200000000b1 */
[----:B------:R-:W4:Y:S01]  /*9150*/  LDL R128, [R1+0x178] ;  /* 0x0001780001807983 */ /* 0x000f220000100800 */
[----:B0-----:R-:W-:Y:S02]  /*9160*/  @P4 IMAD.MOV.U32 R116, RZ, RZ, R122 ;  /* 0x000000ffff744224 */ /* 0x001fe400078e007a */
[----:B---3--:R-:W-:Y:S01]  /*9170*/  @P4 IMAD.MOV.U32 R117, RZ, RZ, R123 ;  /* 0x000000ffff754224 */ /* 0x008fe200078e007b */
[----:B------:R-:W3:Y:S04]  /*9180*/  LDL R122, [R1+0x3b0] ;  /* 0x0003b000017a7983 */ /* 0x000ee80000100800 */
[----:B------:R-:W3:Y:S04]  /*9190*/  LDL R123, [R1+0x3ac] ;  /* 0x0003ac00017b7983 */ /* 0x000ee80000100800 */
[----:B------:R2:W3:Y:S01]  /*91a0*/  @P4 LDG.E.U16 R147, desc[UR6][R116.64] ;  /* 0x0000000674934981 */ /* 0x0004e2000c1e1500 */
[----:B------:R-:W-:-:S02]  /*91b0*/  ISETP.GT.AND P3, PT, R130, 0x2c, PT ;  /* 0x0000002c8200780c */ /* 0x000fc40003f64270 */
[----:B------:R-:W-:Y:S01]  /*91c0*/  PRMT R248, RZ, 0x7610, R248 ;  /* 0x00007610fff87816 */ /* 0x000fe200000000f8 */
[----:B------:R-:W3:Y:S01]  /*91d0*/  LDL R131, [R1+0x148] ;  /* 0x0001480001837983 */ /* 0x000ee20000100800 */
[----:B------:R-:W-:Y:S02]  /*91e0*/  PRMT R114, RZ, 0x7610, R114 ;  /* 0x00007610ff727816 */ /* 0x000fe40000000072 */
[----:B------:R-:W-:Y:S01]  /*91f0*/  PRMT R111, RZ, 0x7610, R111 ;  /* 0x00007610ff6f7816 */ /* 0x000fe2000000006f */
[----:B------:R-:W3:Y:S01]  /*9200*/  LDL R132, [R1+0x144] ;  /* 0x0001440001847983 */ /* 0x000ee20000100800 */
[----:B------:R-:W-:Y:S02]  /*9210*/  PRMT R251, RZ, 0x7610, R251 ;  /* 0x00007610fffb7816 */ /* 0x000fe400000000fb */
[----:B------:R-:W-:Y:S01]  /*9220*/  PRMT R250, RZ, 0x7610, R250 ;  /* 0x00007610fffa7816 */ /* 0x000fe200000000fa */
[----:B------:R-:W3:Y:S01]  /*9230*/  LDL R135, [R1+0x12c] ;  /* 0x00012c0001877983 */ /* 0x000ee20000100800 */
[----:B------:R-:W-:-:S02]  /*9240*/  PRMT R146, RZ, 0x7610, R146 ;  /* 0x00007610ff927816 */ /* 0x000fc40000000092 */
[----:B------:R-:W-:Y:S01]  /*9250*/  PRMT R162, RZ, 0x7610, R162 ;  /* 0x00007610ffa27816 */ /* 0x000fe200000000a2 */
[----:B------:R-:W3:Y:S01]  /*9260*/  LDL R134, [R1+0x130] ;  /* 0x0001300001867983 */ /* 0x000ee20000100800 */
[----:B------:R-:W-:Y:S02]  /*9270*/  PRMT R176, RZ, 0x7610, R176 ;  /* 0x00007610ffb07816 */ /* 0x000fe400000000b0 */
[----:B------:R-:W-:Y:S02]  /*9280*/  PRMT R245, RZ, 0x7610, R245 ;  /* 0x00007610fff57816 */ /* 0x000fe400000000f5 */
[----:B------:R-:W-:Y:S02]  /*9290*/  PRMT R247, RZ, 0x7610, R247 ;  /* 0x00007610fff77816 */ /* 0x000fe400000000f7 */
[----:B------:R-:W-:Y:S02]  /*92a0*/  PRMT R244, RZ, 0x7610, R244 ;  /* 0x00007610fff47816 */ /* 0x000fe400000000f4 */
[----:B------:R-:W-:-:S02]  /*92b0*/  PRMT R243, RZ, 0x7610, R243 ;  /* 0x00007610fff37816 */ /* 0x000fc400000000f3 */
[----:B------:R-:W-:Y:S02]  /*92c0*/  PRMT R242, RZ, 0x7610, R242 ;  /* 0x00007610fff27816 */ /* 0x000fe400000000f2 */
        /* <DEDUP_REMOVED lines=57> */
[----:B------:R-:W-:Y:S01]  /*9660*/  PRMT R167, RZ, 0x7610, R167 ;  /* 0x00007610ffa77816 */ /* 0x000fe200000000a7 */
[----:B------:R-:W0:Y:S01]  /*9670*/  S2R R133, SR_TID.X ;  /* 0x0000000000857919 */ /* 0x000e220000002100 */
[----:B------:R-:W3:Y:S04]  /*9680*/  LDL R139, [R1+0x114] ;  /* 0x00011400018b7983 */ /* 0x000ee80000100800 */
[----:B------:R-:W3:Y:S04]  /*9690*/  LDL R138, [R1+0x118] ;  /* 0x00011800018a7983 */ /* 0x000ee80000100800 */
[----:B------:R-:W3:Y:S04]  /*96a0*/  LDL R137, [R1+0x94] ;  /* 0x0000940001897983 */ /* 0x000ee80000100800 */
[----:B------:R-:W3:Y:S01]  /*96b0*/  LDL R136, [R1+0x98] ;  /* 0x0000980001887983 */ /* 0x000ee20000100800 */
[----:B--2---:R-:W-:-:S03]  /*96c0*/  @P1 IMAD.MOV.U32 R117, RZ, RZ, R119 ;  /* 0x000000ffff751224 */ /* 0x004fc600078e0077 */
[----:B------:R-:W2:Y:S01]  /*96d0*/  LDL R119, [R1+0x3a4] ;  /* 0x0003a40001777983 */ /* 0x000ea20000100800 */
[----:B----4-:R-:W-:-:S03]  /*96e0*/  @P1 IMAD.MOV.U32 R116, RZ, RZ, R118 ;  /* 0x000000ffff741224 */ /* 0x010fc600078e0076 */
[----:B------:R-:W4:Y:S04]  /*96f0*/  LDL R118, [R1+0x3a8] ;  /* 0x0003a80001767983 */ /* 0x000f280000100800 */
[----:B------:R1:W4:Y:S02]  /*9700*/  @P1 LDG.E.U16 R161, desc[UR6][R116.64] ;  /* 0x0000000674a11981 */ /* 0x000324000c1e1500 */
[----:B-1----:R-:W-:Y:S02]  /*9710*/  @P0 IMAD.MOV.U32 R116, RZ, RZ, R124 ;  /* 0x000000ffff740224 */ /* 0x002fe400078e007c */
[----:B------:R-:W-:Y:S01]  /*9720*/  @P0 IMAD.MOV.U32 R117, RZ, RZ, R125 ;  /* 0x000000ffff750224 */ /* 0x000fe200078e007d */
[C---:B------:R-:W-:Y:S01]  /*9730*/  ISETP.GT.AND P4, PT, R130.reuse, 0x2d, PT ;  /* 0x0000002d8200780c */ /* 0x040fe20003f84270 */
[----:B------:R-:W4:Y:S04]  /*9740*/  LDL R125, [R1+0x384] ;  /* 0x00038400017d7983 */ /* 0x000f280000100800 */
[----:B------:R1:W4:Y:S01]  /*9750*/  @P0 LDG.E.U16 R177, desc[UR6][R116.64] ;  /* 0x0000000674b10981 */ /* 0x000322000c1e1500 */
[----:B------:R-:W-:-:S03]  /*9760*/  ISETP.GT.AND P1, PT, R130, 0x2e, PT ;  /* 0x0000002e8200780c */ /* 0x000fc60003f24270 */
[----:B------:R-:W4:Y:S01]  /*9770*/  LDL R124, [R1+0x388] ;  /* 0x00038800017c7983 */ /* 0x000f220000100800 */
[----:B-1----:R-:W-:Y:S02]  /*9780*/  @P2 IMAD.MOV.U32 R116, RZ, RZ, R120 ;  /* 0x000000ffff742224 */ /* 0x002fe400078e0078 */
[----:B------:R-:W-:Y:S01]  /*9790*/  @P2 IMAD.MOV.U32 R117, RZ, RZ, R121 ;  /* 0x000000ffff752224 */ /* 0x000fe200078e0079 */
[----:B------:R-:W4:Y:S04]  /*97a0*/  LDL R120, [R1+0x3a0] ;  /* 0x0003a00001787983 */ /* 0x000f280000100800 */
[----:B------:R-:W4:Y:S04]  /*97b0*/  LDL R121, [R1+0x39c] ;  /* 0x00039c0001797983 */ /* 0x000f280000100800 */
[----:B------:R1:W4:Y:S02]  /*97c0*/  @P2 LDG.E.U16 R248, desc[UR6][R116.64] ;  /* 0x0000000674f82981 */ /* 0x000324000c1e1500 */
[----:B-1----:R-:W-:-:S02]  /*97d0*/  @P3 IMAD.MOV.U32 R116, RZ, RZ, R0 ;  /* 0x000000ffff743224 */ /* 0x002fc400078e0000 */
[----:B------:R-:W-:Y:S01]  /*97e0*/  @P3 IMAD.MOV.U32 R117, RZ, RZ, R113 ;  /* 0x000000ffff753224 */ /* 0x000fe200078e0071 */
[----:B------:R-:W4:Y:S04]  /*97f0*/  LDL R0, [R1+0x398] ;  /* 0x0003980001007983 */ /* 0x000f280000100800 */
[----:B------:R-:W4:Y:S04]  /*9800*/  LDL R113, [R1+0x394] ;  /* 0x0003940001717983 */ /* 0x000f280000100800 */
[----:B------:R3:W4:Y:S02]  /*9810*/  @P3 LDG.E.U16 R114, desc[UR6][R116.64] ;  /* 0x0000000674723981 */ /* 0x000724000c1e1500 */
[----:B---3--:R-:W-:-:S02]  /*9820*/  @P4 IMAD.MOV.U32 R116, RZ, RZ, R122 ;  /* 0x000000ffff744224 */ /* 0x008fc400078e007a */
[----:B------:R-:W-:Y:S01]  /*9830*/  @P4 IMAD.MOV.U32 R117, RZ, RZ, R123 ;  /* 0x000000ffff754224 */ /* 0x000fe200078e007b */
[----:B------:R-:W3:Y:S04]  /*9840*/  LDL R122, [R1+0x390] ;  /* 0x00039000017a7983 */ /* 0x000ee80000100800 */
[----:B------:R-:W3:Y:S01]  /*9850*/  LDL R123, [R1+0x38c] ;  /* 0x00038c00017b7983 */ /* 0x000ee20000100800 */
[----:B------:R-:W-:-:S03]  /*9860*/  ISETP.GT.AND P0, PT, R130, 0x2f, PT ;  /* 0x0000002f8200780c */ /* 0x000fc60003f04270 */
[----:B------:R2:W3:Y:S01]  /*9870*/  @P4 LDG.E.U16 R111, desc[UR6][R116.64] ;  /* 0x00000006746f4981 */ /* 0x0004e2000c1e1500 */
[----:B------:R-:W-:Y:S01]  /*9880*/  ISETP.GT.AND P2, PT, R130, 0x30, PT ;  /* 0x000000308200780c */ /* 0x000fe20003f44270 */
[----:B--2---:R-:W-:Y:S02]  /*9890*/  @P1 IMAD.MOV.U32 R117, RZ, RZ, R119 ;  /* 0x000000ffff751224 */ /* 0x004fe400078e0077 */
[----:B------:R-:W2:Y:S01]  /*98a0*/  LDL R119, [R1+0x37c] ;  /* 0x00037c0001777983 */ /* 0x000ea20000100800 */
[----:B----4-:R-:W-:-:S03]  /*98b0*/  @P1 IMAD.MOV.U32 R116, RZ, RZ, R118 ;  /* 0x000000ffff741224 */ /* 0x010fc600078e0076 */
[----:B------:R-:W4:Y:S04]  /*98c0*/  LDL R118, [R1+0x380] ;  /* 0x0003800001767983 */ /* 0x000f280000100800 */
[----:B------:R1:W4:Y:S02]  /*98d0*/  @P1 LDG.E.U16 R251, desc[UR6][R116.64] ;  /* 0x0000000674fb1981 */ /* 0x000324000c1e1500 */
[----:B-1----:R-:W-:Y:S02]  /*98e0*/  @P0 IMAD.MOV.U32 R116, RZ, RZ, R120 ;  /* 0x000000ffff740224 */ /* 0x002fe400078e0078 */
[----:B------:R-:W4:Y:S01]  /*98f0*/  LDL R120, [R1+0x378] ;  /* 0x0003780001787983 */ /* 0x000f220000100800 */
[----:B------:R-:W-:-:S03]  /*9900*/  @P0 IMAD.MOV.U32 R117, RZ, RZ, R121 ;  /* 0x000000ffff750224 */ /* 0x000fc600078e0079 */
[----:B------:R-:W4:Y:S04]  /*9910*/  LDL R121, [R1+0x374] ;  /* 0x0003740001797983 */ /* 0x000f280000100800 */
[----:B------:R1:W4:Y:S02]  /*9920*/  @P0 LDG.E.U16 R250, desc[UR6][R116.64] ;  /* 0x0000000674fa0981 */ /* 0x000324000c1e1500 */
[----:B-1----:R-:W-:Y:S02]  /*9930*/  @P2 IMAD.MOV.U32 R116, RZ, RZ, R0 ;  /* 0x000000ffff742224 */ /* 0x002fe400078e0000 */
[----:B------:R-:W4:Y:S01]  /*9940*/  LDL R0, [R1+0x370] ;  /* 0x0003700001007983 */ /* 0x000f220000100800 */
[----:B------:R-:W-:-:S03]  /*9950*/  @P2 IMAD.MOV.U32 R117, RZ, RZ, R113 ;  /* 0x000000ffff752224 */ /* 0x000fc600078e0071 */
[----:B------:R-:W4:Y:S01]  /*9960*/  LDL R113, [R1+0x36c] ;  /* 0x00036c0001717983 */ /* 0x000f220000100800 */
[C---:B------:R-:W-:Y:S02]  /*9970*/  ISETP.GT.AND P3, PT, R130.reuse, 0x31, PT ;  /* 0x000000318200780c */ /* 0x040fe40003f64270 */
[C---:B------:R-:W-:Y:S01]  /*9980*/  ISETP.GT.AND P4, PT, R130.reuse, 0x32, PT ;  /* 0x000000328200780c */ /* 0x040fe20003f84270 */
[----:B------:R3:W4:Y:S01]  /*9990*/  @P2 LDG.E.U16 R146, desc[UR6][R116.64] ;  /* 0x0000000674922981 */ /* 0x000722000c1e1500 */
[----:B------:R-:W-:-:S09]  /*99a0*/  ISETP.GT.AND P1, PT, R130, 0x33, PT ;  /* 0x000000338200780c */ /* 0x000fd20003f24270 */
[----:B---3--:R-:W-:Y:S02]  /*99b0*/  @P3 IMAD.MOV.U32 R116, RZ, RZ, R122 ;  /* 0x000000ffff743224 */ /* 0x008fe400078e007a */
[----:B------:R-:W3:Y:S01]  /*99c0*/  LDL R122, [R1+0x368] ;  /* 0x00036800017a7983 */ /* 0x000ee20000100800 */
[----:B------:R-:W-:-:S03]  /*99d0*/  @P3 IMAD.MOV.U32 R117, RZ, RZ, R123 ;  /* 0x000000ffff753224 */ /* 0x000fc600078e007b */
[----:B------:R-:W3:Y:S04]  /*99e0*/  LDL R123, [R1+0x364] ;  /* 0x00036400017b7983 */ /* 0x000ee80000100800 */
[----:B------:R1:W3:Y:S01]  /*99f0*/  @P3 LDG.E.U16 R162, desc[UR6][R116.64] ;  /* 0x0000000674a23981 */ /* 0x0002e2000c1e1500 */
[C---:B------:R-:W-:Y:S01]  /*9a00*/  ISETP.GT.AND P0, PT, R130.reuse, 0x34, PT ;  /* 0x000000348200780c */ /* 0x040fe20003f04270 */
[----:B-1----:R-:W-:Y:S02]  /*9a10*/  @P4 IMAD.MOV.U32 R116, RZ, RZ, R124 ;  /* 0x000000ffff744224 */ /* 0x002fe400078e007c */
[----:B------:R-:W-:Y:S01]  /*9a20*/  @P4 IMAD.MOV.U32 R117, RZ, RZ, R125 ;  /* 0x000000ffff754224 */ /* 0x000fe200078e007d */
[C---:B------:R-:W-:Y:S01]  /*9a30*/  ISETP.GT.AND P2, PT, R130.reuse, 0x35, PT ;  /* 0x000000358200780c */ /* 0x040fe20003f44270 */
[----:B------:R-:W3:Y:S04]  /*9a40*/  LDL R125, [R1+0x344] ;  /* 0x00034400017d7983 */ /* 0x000ee80000100800 */
[----:B------:R2:W3:Y:S01]  /*9a50*/  @P4 LDG.E.U16 R176, desc[UR6][R116.64] ;  /* 0x0000000674b04981 */ /* 0x0004e2000c1e1500 */
[----:B------:R-:W-:-:S03]  /*9a60*/  ISETP.GT.AND P3, PT, R130, 0x36, PT ;  /* 0x000000368200780c */ /* 0x000fc60003f64270 */
[----:B------:R-:W3:Y:S01]  /*9a70*/  LDL R124, [R1+0x348] ;  /* 0x00034800017c7983 */ /* 0x000ee20000100800 */
[----:B--2---:R-:W-:-:S03]  /*9a80*/  @P1 IMAD.MOV.U32 R117, RZ, RZ, R119 ;  /* 0x000000ffff751224 */ /* 0x004fc600078e0077 */
        /* <DEDUP_REMOVED lines=13> */
[----:B------:R-:W-:-:S03]  /*9b60*/  ISETP.GT.AND P4, PT, R130, 0x37, PT ;  /* 0x000000378200780c */ /* 0x000fc60003f84270 */
[----:B------:R3:W4:Y:S01]  /*9b70*/  @P2 LDG.E.U16 R244, desc[UR6][R116.64] ;  /* 0x0000000674f42981 */ /* 0x000722000c1e1500 */
[----:B------:R-:W-:Y:S01]  /*9b80*/  ISETP.GT.AND P1, PT, R130, 0x38, PT ;  /* 0x000000388200780c */ /* 0x000fe20003f24270 */
[----:B---3--:R-:W-:Y:S02]  /*9b90*/  @P3 IMAD.MOV.U32 R116, RZ, RZ, R122 ;  /* 0x000000ffff743224 */ /* 0x008fe400078e007a */
[----:B------:R-:W3:Y:S01]  /*9ba0*/  LDL R122, [R1+0x340] ;  /* 0x00034000017a7983 */ /* 0x000ee20000100800 */
[----:B------:R-:W-:-:S03]  /*9bb0*/  @P3 IMAD.MOV.U32 R117, RZ, RZ, R123 ;  /* 0x000000ffff753224 */ /* 0x000fc600078e007b */
[----:B------:R-:W3:Y:S04]  /*9bc0*/  LDL R123, [R1+0x33c] ;  /* 0x00033c00017b7983 */ /* 0x000ee80000100800 */
        /* <DEDUP_REMOVED lines=20> */
[----:B-1----:R-:W-:Y:S02]  /*9d10*/  @P2 IMAD.MOV.U32 R116, RZ, RZ, R124 ;  /* 0x000000ffff742224 */ /* 0x002fe400078e007c */
[----:B------:R-:W-:Y:S01]  /*9d20*/  @P2 IMAD.MOV.U32 R117, RZ, RZ, R125 ;  /* 0x000000ffff752224 */ /* 0x000fe200078e007d */
[C---:B------:R-:W-:Y:S01]  /*9d30*/  ISETP.GT.AND P1, PT, R130.reuse, 0x3d, PT ;  /* 0x0000003d8200780c */ /* 0x040fe20003f24270 */
[----:B------:R-:W4:Y:S04]  /*9d40*/  LDL R125, [R1+0x304] ;  /* 0x00030400017d7983 */ /* 0x000f280000100800 */
[----:B------:R3:W4:Y:S01]  /*9d50*/  @P2 LDG.E.U16 R175, desc[UR6][R116.64] ;  /* 0x0000000674af2981 */ /* 0x000722000c1e1500 */
[----:B------:R-:W-:-:S03]  /*9d60*/  ISETP.GT.AND P0, PT, R130, 0x3e, PT ;  /* 0x0000003e8200780c */ /* 0x000fc60003f04270 */
[----:B------:R-:W4:Y:S01]  /*9d70*/  LDL R124, [R1+0x308] ;  /* 0x00030800017c7983 */ /* 0x000f220000100800 */
[----:B---3--:R-:W-:Y:S02]  /*9d80*/  @P3 IMAD.MOV.U32 R116, RZ, RZ, R122 ;  /* 0x000000ffff743224 */ /* 0x008fe400078e007a */
[----:B------:R-:W-:Y:S01]  /*9d90*/  @P3 IMAD.MOV.U32 R117, RZ, RZ, R123 ;  /* 0x000000ffff753224 */ /* 0x000fe200078e007b */
[----:B------:R-:W3:Y:S04]  /*9da0*/  LDL R122, [R1+0x320] ;  /* 0x00032000017a7983 */ /* 0x000ee80000100800 */
[----:B------:R-:W3:Y:S04]  /*9db0*/  LDL R123, [R1+0x31c] ;  /* 0x00031c00017b7983 */ /* 0x000ee80000100800 */
[----:B------:R2:W3:Y:S02]  /*9dc0*/  @P3 LDG.E.U16 R237, desc[UR6][R116.64] ;  /* 0x0000000674ed3981 */ /* 0x0004e4000c1e1500 */
[----:B--2---:R-:W-:-:S02]  /*9dd0*/  @P4 IMAD.MOV.U32 R117, RZ, RZ, R119 ;  /* 0x000000ffff754224 */ /* 0x004fc400078e0077 */
        /* <DEDUP_REMOVED lines=16> */
[C---:B------:R-:W-:Y:S02]  /*9ee0*/  ISETP.GT.AND P4, PT, R130.reuse, 0x41, PT ;  /* 0x000000418200780c */ /* 0x040fe40003f84270 */
[C---:B------:R-:W-:Y:S02]  /*9ef0*/  ISETP.GT.AND P1, PT, R130.reuse, 0x42, PT ;  /* 0x000000428200780c */ /* 0x040fe40003f24270 */
[----:B------:R-:W-:-:S05]  /*9f00*/  ISETP.GT.AND P0, PT, R130, 0x43, PT ;  /* 0x000000438200780c */ /* 0x000fca0003f04270 */
[----:B---3--:R-:W-:Y:S02]  /*9f10*/  @P2 IMAD.MOV.U32 R116, RZ, RZ, R122 ;  /* 0x000000ffff742224 */ /* 0x008fe400078e007a */
[----:B------:R-:W3:Y:S01]  /*9f20*/  LDL R122, [R1+0x2f8] ;  /* 0x0002f800017a7983 */ /* 0x000ee20000100800 */
[----:B------:R-:W-:-:S03]  /*9f30*/  @P2 IMAD.MOV.U32 R117, RZ, RZ, R123 ;  /* 0x000000ffff752224 */ /* 0x000fc600078e007b */
[----:B------:R-:W3:Y:S04]  /*9f40*/  LDL R123, [R1+0x2f4] ;  /* 0x0002f400017b7983 */ /* 0x000ee80000100800 */
[----:B------:R2:W3:Y:S02]  /*9f50*/  @P2 LDG.E.U16 R232, desc[UR6][R116.64] ;  /* 0x0000000674e82981 */ /* 0x0004e4000c1e1500 */
        /* <DEDUP_REMOVED lines=11> */
[----:B------:R-:W-:Y:S01]  /*a010*/  @P1 IMAD.MOV.U32 R117, RZ, RZ, R125 ;  /* 0x000000ffff751224 */ /* 0x000fe200078e007d */
[C---:B------:R-:W-:Y:S01]  /*a020*/  ISETP.GT.AND P2, PT, R130.reuse, 0x44, PT ;  /* 0x000000448200780c */ /* 0x040fe20003f44270 */
[----:B------:R-:W4:Y:S04]  /*a030*/  LDL R125, [R1+0x2c4] ;  /* 0x0002c400017d7983 */ /* 0x000f280000100800 */
[----:B------:R1:W4:Y:S01]  /*a040*/  @P1 LDG.E.U16 R174, desc[UR6][R116.64] ;  /* 0x0000000674ae1981 */ /* 0x000322000c1e1500 */
[----:B------:R-:W-:-:S02]  /*a050*/  ISETP.GT.AND P3, PT, R130, 0x45, PT ;  /* 0x000000458200780c */ /* 0x000fc40003f64270 */
[----:B------:R-:W-:Y:S01]  /*a060*/  ISETP.GT.AND P4, PT, R130, 0x46, PT ;  /* 0x000000468200780c */ /* 0x000fe20003f84270 */
[----:B------:R-:W4:Y:S01]  /*a070*/  LDL R124, [R1+0x2c8] ;  /* 0x0002c800017c7983 */ /* 0x000f220000100800 */
[----:B-1----:R-:W-:Y:S02]  /*a080*/  @P0 IMAD.MOV.U32 R116, RZ, RZ, R0 ;  /* 0x000000ffff740224 */ /* 0x002fe400078e0000 */
[----:B------:R-:W-:Y:S01]  /*a090*/  @P0 IMAD.MOV.U32 R117, RZ, RZ, R113 ;  /* 0x000000ffff750224 */ /* 0x000fe200078e0071 */
[----:B------:R-:W4:Y:S04]  /*a0a0*/  LDL R0, [R1+0x2e0] ;  /* 0x0002e00001007983 */ /* 0x000f280000100800 */
[----:B------:R-:W4:Y:S04]  /*a0b0*/  LDL R113, [R1+0x2dc] ;  /* 0x0002dc0001717983 */ /* 0x000f280000100800 */
[----:B------:R3:W4:Y:S02]  /*a0c0*/  @P0 LDG.E.U16 R230, desc[UR6][R116.64] ;  /* 0x0000000674e60981 */ /* 0x000724000c1e1500 */
[----:B---3--:R-:W-:-:S02]  /*a0d0*/  @P2 IMAD.MOV.U32 R116, RZ, RZ, R122 ;  /* 0x000000ffff742224 */ /* 0x008fc400078e007a */
        /* <DEDUP_REMOVED lines=23> */
[----:B------:R-:W-:-:S07]  /*a250*/  ISETP.GT.AND P4, PT, R130, 0x4b, PT ;  /* 0x0000004b8200780c */ /* 0x000fce0003f84270 */
        /* <DEDUP_REMOVED lines=18> */
[----:B-1----:R-:W-:-:S03]  /*a380*/  @P4 IMAD.MOV.U32 R116, RZ, RZ, R120 ;  /* 0x000000ffff744224 */ /* 0x002fc600078e0078 */
[----:B------:R-:W4:Y:S01]  /*a390*/  LDL R120, [R1+0x2a0] ;  /* 0x0002a00001787983 */ /* 0x000f220000100800 */
[----:B------:R-:W-:-:S03]  /*a3a0*/  @P4 IMAD.MOV.U32 R117, RZ, RZ, R121 ;  /* 0x000000ffff754224 */ /* 0x000fc600078e0079 */
[----:B------:R-:W4:Y:S04]  /*a3b0*/  LDL R121, [R1+0x29c] ;  /* 0x00029c0001797983 */ /* 0x000f280000100800 */
[----:B------:R1:W4:Y:S02]  /*a3c0*/  @P4 LDG.E.U16 R222, desc[UR6][R116.64] ;  /* 0x0000000674de4981 */ /* 0x000324000c1e1500 */
[----:B-1----:R-:W-:Y:S02]  /*a3d0*/  @P1 IMAD.MOV.U32 R116, RZ, RZ, R0 ;  /* 0x000000ffff741224 */ /* 0x002fe400078e0000 */
[----:B------:R-:W4:Y:S01]  /*a3e0*/  LDL R0, [R1+0x298] ;  /* 0x0002980001007983 */ /* 0x000f220000100800 */
[----:B------:R-:W-:-:S03]  /*a3f0*/  @P1 IMAD.MOV.U32 R117, RZ, RZ, R113 ;  /* 0x000000ffff751224 */ /* 0x000fc600078e0071 */
[----:B------:R-:W4:Y:S04]  /*a400*/  LDL R113, [R1+0x294] ;  /* 0x0002940001717983 */ /* 0x000f280000100800 */
        /* <DEDUP_REMOVED lines=31> */
[----:B------:R1:W3:Y:S02]  /*a600*/  @P1 LDG.E.U16 R188, desc[UR6][R116.64] ;  /* 0x0000000674bc1981 */ /* 0x0002e4000c1e1500 */
        /* <DEDUP_REMOVED lines=88> */
[----:B------:R1:W4:Y:S01]  /*ab90*/  @P0 LDG.E.U16 R152, desc[UR6][R116.64] ;  /* 0x0000000674980981 */ /* 0x000322000c1e1500 */
[----:B------:R-:W-:Y:S01]  /*aba0*/  ISETP.GT.AND P0, PT, R130, 0x63, PT ;  /* 0x000000638200780c */ /* 0x000fe20003f04270 */
[----:B-1----:R-:W-:Y:S02]  /*abb0*/  @P1 IMAD.MOV.U32 R116, RZ, RZ, R120 ;  /* 0x000000ffff741224 */ /* 0x002fe400078e0078 */
[----:B------:R-:W4:Y:S01]  /*abc0*/  LDL R120, [R1+0x1e8] ;  /* 0x0001e80001787983 */ /* 0x000f220000100800 */
[----:B------:R-:W-:-:S03]  /*abd0*/  @P1 IMAD.MOV.U32 R117, RZ, RZ, R121 ;  /* 0x000000ffff751224 */ /* 0x000fc600078e0079 */
[----:B------:R-:W4:Y:S04]  /*abe0*/  LDL R121, [R1+0x1e4] ;  /* 0x0001e40001797983 */ /* 0x000f280000100800 */
[----:B------:R1:W4:Y:S02]  /*abf0*/  @P1 LDG.E.U16 R186, desc[UR6][R116.64] ;  /* 0x0000000674ba1981 */ /* 0x000324000c1e1500 */
[----:B-1----:R-:W-:Y:S02]  /*ac00*/  @P2 IMAD.MOV.U32 R116, RZ, RZ, R124 ;  /* 0x000000ffff742224 */ /* 0x002fe400078e007c */
[----:B------:R-:W-:Y:S01]  /*ac10*/  @P2 IMAD.MOV.U32 R117, RZ, RZ, R125 ;  /* 0x000000ffff752224 */ /* 0x000fe200078e007d */
[----:B------:R-:W-:Y:S01]  /*ac20*/  ISETP.GT.AND P1, PT, R130, 0x64, PT ;  /* 0x000000648200780c */ /* 0x000fe20003f24270 */
[----:B------:R-:W4:Y:S04]  /*ac30*/  LDL R125, [R1+0x194] ;  /* 0x00019400017d7983 */ /* 0x000f280000100800 */
[----:B------:R1:W4:Y:S04]  /*ac40*/  @P2 LDG.E.U16 R170, desc[UR6][R116.64] ;  /* 0x0000000674aa2981 */ /* 0x000328000c1e1500 */
[----:B------:R-:W4:Y:S01]  /*ac50*/  LDL R124, [R1+0x198] ;  /* 0x00019800017c7983 */ /* 0x000f220000100800 */
[----:B-1----:R-:W-:-:S03]  /*ac60*/  @P0 IMAD.MOV.U32 R116, RZ, RZ, R0 ;  /* 0x000000ffff740224 */ /* 0x002fc600078e0000 */
        /* <DEDUP_REMOVED lines=39> */
[----:B------:R-:W2:Y:S04]  /*aee0*/  LDL R118, [R1+0x1b8] ;  /* 0x0001b80001767983 */ /* 0x000ea80000100800 */
[----:B------:R1:W4:Y:S01]  /*aef0*/  @P0 LDG.E.U16 R185, desc[UR6][R116.64] ;  /* 0x0000000674b90981 */ /* 0x000322000c1e1500 */
[----:B------:R-:W-:Y:S01]  /*af00*/  ISETP.GT.AND P0, PT, R130, 0x6a, PT ;  /* 0x0000006a8200780c */ /* 0x000fe20003f04270 */
[----:B-1----:R-:W-:Y:S02]  /*af10*/  @P1 IMAD.MOV.U32 R116, RZ, RZ, R124 ;  /* 0x000000ffff741224 */ /* 0x002fe400078e007c */
[----:B------:R-:W-:Y:S01]  /*af20*/  @P1 IMAD.MOV.U32 R117, RZ, RZ, R125 ;  /* 0x000000ffff751224 */ /* 0x000fe200078e007d */
[----:B------:R-:W4:Y:S04]  /*af30*/  LDL R124, [R1+0x190] ;  /* 0x00019000017c7983 */ /* 0x000f280000100800 */
[----:B------:R1:W4:Y:S04]  /*af40*/  @P1 LDG.E.U16 R154, desc[UR6][R116.64] ;  /* 0x00000006749a1981 */ /* 0x000328000c1e1500 */
        /* <DEDUP_REMOVED lines=12> */
[----:B------:R-:W-:-:S09]  /*b010*/  ISETP.GT.AND P0, PT, R130, 0x6c, PT ;  /* 0x0000006c8200780c */ /* 0x000fd20003f04270 */
[----:B---3--:R-:W-:Y:S02]  /*b020*/  @P1 IMAD.MOV.U32 R116, RZ, RZ, R122 ;  /* 0x000000ffff741224 */ /* 0x008fe400078e007a */
[----:B------:R-:W3:Y:S01]  /*b030*/  LDL R122, [R1+0x188] ;  /* 0x00018800017a7983 */ /* 0x000ee20000100800 */
[----:B------:R-:W-:-:S03]  /*b040*/  @P1 IMAD.MOV.U32 R117, RZ, RZ, R123 ;  /* 0x000000ffff751224 */ /* 0x000fc600078e007b */
[----:B------:R-:W3:Y:S04]  /*b050*/  LDL R123, [R1+0x184] ;  /* 0x00018400017b7983 */ /* 0x000ee80000100800 */
[----:B------:R1:W3:Y:S01]  /*b060*/  @P1 LDG.E.U16 R115, desc[UR6][R116.64] ;  /* 0x0000000674731981 */ /* 0x0002e2000c1e1500 */
[----:B------:R-:W-:Y:S02]  /*b070*/  ISETP.GT.AND P1, PT, R130, 0x6d, PT ;  /* 0x0000006d8200780c */ /* 0x000fe40003f24270 */
[----:B-1----:R-:W-:-:S06]  /*b080*/  PRMT R116, RZ, 0x7610, R116 ;  /* 0x00007610ff747816 */ /* 0x002fcc0000000074 */
[----:B--2---:R4:W2:Y:S01]  /*b090*/  @P0 LDG.E.U16 R116, desc[UR6][R118.64] ;  /* 0x0000000676740981 */ /* 0x0048a2000c1e1500 */
[----:B------:R-:W-:-:S04]  /*b0a0*/  ISETP.GT.AND P0, PT, R130, 0x6e, PT ;  /* 0x0000006e8200780c */ /* 0x000fc80003f04270 */
[----:B----4-:R-:W-:Y:S02]  /*b0b0*/  @P1 IMAD.MOV.U32 R118, RZ, RZ, R120 ;  /* 0x000000ffff761224 */ /* 0x010fe400078e0078 */
[----:B------:R-:W-:-:S07]  /*b0c0*/  @P1 IMAD.MOV.U32 R119, RZ, RZ, R121 ;  /* 0x000000ffff771224 */ /* 0x000fce00078e0079 */
[----:B------:R-:W-:Y:S02]  /*b0d0*/  @P0 IMAD.MOV.U32 R120, RZ, RZ, R0 ;  /* 0x000000ffff780224 */ /* 0x000fe400078e0000 */
[----:B------:R-:W4:Y:S01]  /*b0e0*/  LDL R0, [R1+0x180] ;  /* 0x0001800001007983 */ /* 0x000f220000100800 */
[----:B------:R-:W-:-:S03]  /*b0f0*/  @P0 IMAD.MOV.U32 R121, RZ, RZ, R113 ;  /* 0x000000ffff790224 */ /* 0x000fc600078e0071 */
[----:B------:R-:W2:Y:S01]  /*b100*/  LDL R113, [R1+0x17c] ;  /* 0x00017c0001717983 */ /* 0x000ea20000100800 */
[----:B------:R-:W-:-:S06]  /*b110*/  PRMT R117, RZ, 0x7610, R117 ;  /* 0x00007610ff757816 */ /* 0x000fcc0000000075 */
[----:B------:R1:W2:Y:S01]  /*b120*/  @P1 LDG.E.U16 R117, desc[UR6][R118.64] ;  /* 0x0000000676751981 */ /* 0x0002a2000c1e1500 */
[----:B------:R-:W-:Y:S02]  /*b130*/  ISETP.GT.AND P1, PT, R130, 0x6f, PT ;  /* 0x0000006f8200780c */ /* 0x000fe40003f24270 */
[----:B-1----:R-:W-:-:S06]  /*b140*/  PRMT R118, RZ, 0x7610, R118 ;  /* 0x00007610ff767816 */ /* 0x002fcc0000000076 */
[----:B------:R1:W2:Y:S01]  /*b150*/  @P0 LDG.E.U16 R118, desc[UR6][R120.64] ;  /* 0x0000000678760981 */ /* 0x0002a2000c1e1500 */
[C---:B------:R-:W-:Y:S02]  /*b160*/  ISETP.GT.AND P0, PT, R130.reuse, 0x71, PT ;  /* 0x000000718200780c */ /* 0x040fe40003f04270 */
[----:B------:R-:W-:Y:S02]  /*b170*/  PRMT R119, RZ, 0x7610, R119 ;  /* 0x00007610ff777816 */ /* 0x000fe40000000077 */
[----:B-1----:R-:W-:Y:S02]  /*b180*/  @P1 IMAD.MOV.U32 R120, RZ, RZ, R126 ;  /* 0x000000ffff781224 */ /* 0x002fe400078e007e */
[----:B------:R-:W-:Y:S01]  /*b190*/  @P1 IMAD.MOV.U32 R121, RZ, RZ, R127 ;  /* 0x000000ffff791224 */ /* 0x000fe200078e007f */
[----:B------:R-:W2:Y:S04]  /*b1a0*/  LDL R126, [R1+0x168] ;  /* 0x00016800017e7983 */ /* 0x000ea80000100800 */
[----:B------:R1:W2:Y:S01]  /*b1b0*/  @P1 LDG.E.U16 R119, desc[UR6][R120.64] ;  /* 0x0000000678771981 */ /* 0x0002a2000c1e1500 */
[----:B------:R-:W-:-:S03]  /*b1c0*/  ISETP.GT.AND P1, PT, R130, 0x72, PT ;  /* 0x000000728200780c */ /* 0x000fc60003f24270 */
[----:B------:R-:W2:Y:S01]  /*b1d0*/  LDL R127, [R1+0x164] ;  /* 0x00016400017f7983 */ /* 0x000ea20000100800 */
[----:B-1----:R-:W-:Y:S02]  /*b1e0*/  @P0 IMAD.MOV.U32 R120, RZ, RZ, R124 ;  /* 0x000000ffff780224 */ /* 0x002fe400078e007c */
[----:B------:R-:W-:Y:S01]  /*b1f0*/  @P0 IMAD.MOV.U32 R121, RZ, RZ, R125 ;  /* 0x000000ffff790224 */ /* 0x000fe200078e007d */
[----:B------:R-:W2:Y:S04]  /*b200*/  LDL R124, [R1+0x170] ;  /* 0x00017000017c7983 */ /* 0x000ea80000100800 */
[----:B------:R3:W2:Y:S01]  /*b210*/  @P0 LDG.E.U16 R184, desc[UR6][R120.64] ;  /* 0x0000000678b80981 */ /* 0x0006a2000c1e1500 */
[----:B------:R-:W-:-:S03]  /*b220*/  ISETP.GT.AND P0, PT, R130, 0x73, PT ;  /* 0x000000738200780c */ /* 0x000fc60003f04270 */
[----:B------:R-:W2:Y:S01]  /*b230*/  LDL R125, [R1+0x16c] ;  /* 0x00016c00017d7983 */ /* 0x000ea20000100800 */
[----:B---3--:R-:W-:Y:S02]  /*b240*/  @P1 IMAD.MOV.U32 R120, RZ, RZ, R122 ;  /* 0x000000ffff781224 */ /* 0x008fe400078e007a */
[----:B------:R-:W-:-:S05]  /*b250*/  @P1 IMAD.MOV.U32 R121, RZ, RZ, R123 ;  /* 0x000000ffff791224 */ /* 0x000fca00078e007b */
[----:B------:R1:W3:Y:S02]  /*b260*/  @P1 LDG.E.U16 R168, desc[UR6][R120.64] ;  /* 0x0000000678a81981 */ /* 0x0002e4000c1e1500 */
[----:B----4-:R-:W-:Y:S02]  /*b270*/  @P0 IMAD.MOV.U32 R122, RZ, RZ, R0 ;  /* 0x000000ffff7a0224 */ /* 0x010fe400078e0000 */
[----:B------:R-:W4:Y:S01]  /*b280*/  LDL R0, [R1+0x160] ;  /* 0x0001600001007983 */ /* 0x000f220000100800 */
[----:B--2---:R-:W-:-:S03]  /*b290*/  @P0 IMAD.MOV.U32 R123, RZ, RZ, R113 ;  /* 0x000000ffff7b0224 */ /* 0x004fc600078e0071 */
[----:B------:R-:W2:Y:S01]  /*b2a0*/  LDL R113, [R1+0x15c] ;  /* 0x00015c0001717983 */ /* 0x000ea20000100800 */
[----:B------:R-:W-:Y:S02]  /*b2b0*/  ISETP.GT.AND P1, PT, R130, 0x74, PT ;  /* 0x000000748200780c */ /* 0x000fe40003f24270 */
[----:B-1----:R-:W-:Y:S02]  /*b2c0*/  PRMT R120, RZ, 0x7610, R120 ;  /* 0x00007610ff787816 */ /* 0x002fe40000000078 */
[----:B------:R-:W-:-:S04]  /*b2d0*/  PRMT R121, RZ, 0x7610, R121 ;  /* 0x00007610ff797816 */ /* 0x000fc80000000079 */
[----:B------:R1:W3:Y:S01]  /*b2e0*/  @P0 LDG.E.U16 R120, desc[UR6][R122.64] ;  /* 0x000000067a780981 */ /* 0x0002e2000c1e1500 */
[----:B------:R-:W-:-:S04]  /*b2f0*/  ISETP.GT.AND P0, PT, R130, 0x75, PT ;  /* 0x000000758200780c */ /* 0x000fc80003f04270 */
[----:B-1----:R-:W-:Y:S02]  /*b300*/  @P1 IMAD.MOV.U32 R122, RZ, RZ, R128 ;  /* 0x000000ffff7a1224 */ /* 0x002fe400078e0080 */
[----:B------:R-:W-:Y:S01]  /*b310*/  @P1 IMAD.MOV.U32 R123, RZ, RZ, R129 ;  /* 0x000000ffff7b1224 */ /* 0x000fe200078e0081 */
[----:B------:R-:W3:Y:S04]  /*b320*/  LDL R128, [R1+0x150] ;  /* 0x0001500001807983 */ /* 0x000ee80000100800 */
[----:B------:R1:W3:Y:S04]  /*b330*/  @P1 LDG.E.U16 R121, desc[UR6][R122.64] ;  /* 0x000000067a791981 */ /* 0x0002e8000c1e1500 */
[----:B------:R-:W3:Y:S01]  /*b340*/  LDL R129, [R1+0x14c] ;  /* 0x00014c0001817983 */ /* 0x000ee20000100800 */
[----:B-1----:R-:W-:-:S02]  /*b350*/  PRMT R122, RZ, 0x7610, R122 ;  /* 0x00007610ff7a7816 */ /* 0x002fc4000000007a */
[----:B------:R-:W-:-:S04]  /*b360*/  ISETP.GT.AND P1, PT, R130, 0x76, PT ;  /* 0x000000768200780c */ /* 0x000fc80003f24270 */
[----:B------:R1:W3:Y:S01]  /*b370*/  @P0 LDG.E.U16 R122, desc[UR6][R124.64] ;  /* 0x000000067c7a0981 */ /* 0x0002e2000c1e1500 */
[----:B------:R-:W-:-:S08]  /*b380*/  ISETP.GT.AND P0, PT, R130, 0x77, PT ;  /* 0x000000778200780c */ /* 0x000fd00003f04270 */
[----:B-1----:R-:W-:Y:S02]  /*b390*/  @P1 IMAD.MOV.U32 R124, RZ, RZ, R126 ;  /* 0x000000ffff7c1224 */ /* 0x002fe400078e007e */
[----:B------:R-:W-:-:S03]  /*b3a0*/  @P1 IMAD.MOV.U32 R125, RZ, RZ, R127 ;  /* 0x000000ffff7d1224 */ /* 0x000fc600078e007f */
[----:B----4-:R-:W-:Y:S02]  /*b3b0*/  @P0 IMAD.MOV.U32 R126, RZ, RZ, R0 ;  /* 0x000000ffff7e0224 */ /* 0x010fe400078e0000 */
[----:B------:R-:W4:Y:S01]  /*b3c0*/  LDL R0, [R1+0x140] ;  /* 0x0001400001007983 */ /* 0x000f220000100800 */
[----:B--2---:R-:W-:-:S03]  /*b3d0*/  @P0 IMAD.MOV.U32 R127, RZ, RZ, R113 ;  /* 0x000000ffff7f0224 */ /* 0x004fc600078e0071 */
[----:B------:R-:W2:Y:S01]  /*b3e0*/  LDL R113, [R1+0x13c] ;  /* 0x00013c0001717983 */ /* 0x000ea20000100800 */
[----:B------:R-:W-:-:S06]  /*b3f0*/  PRMT R123, RZ, 0x7610, R123 ;  /* 0x00007610ff7b7816 */ /* 0x000fcc000000007b */
[----:B------:R1:W2:Y:S01]  /*b400*/  @P1 LDG.E.U16 R123, desc[UR6][R124.64] ;  /* 0x000000067c7b1981 */ /* 0x0002a2000c1e1500 */
[----:B------:R-:W-:Y:S02]  /*b410*/  ISETP.GT.AND P1, PT, R130, 0x79, PT ;  /* 0x000000798200780c */ /* 0x000fe40003f24270 */
[----:B-1----:R-:W-:-:S06]  /*b420*/  PRMT R124, RZ, 0x7610, R124 ;  /* 0x00007610ff7c7816 */ /* 0x002fcc000000007c */
[----:B------:R3:W2:Y:S01]  /*b430*/  @P0 LDG.E.U16 R124, desc[UR6][R126.64] ;  /* 0x000000067e7c0981 */ /* 0x0006a2000c1e1500 */
[----:B------:R-:W-:-:S04]  /*b440*/  ISETP.GT.AND P0, PT, R130, 0x7a, PT ;  /* 0x0000007a8200780c */ /* 0x000fc80003f04270 */
[----:B---3--:R-:W-:Y:S02]  /*b450*/  @P1 IMAD.MOV.U32 R126, RZ, RZ, R128 ;  /* 0x000000ffff7e1224 */ /* 0x008fe400078e0080 */
[----:B------:R-:W-:Y:S01]  /*b460*/  @P1 IMAD.MOV.U32 R127, RZ, RZ, R129 ;  /* 0x000000ffff7f1224 */ /* 0x000fe200078e0081 */
[----:B------:R-:W3:Y:S04]  /*b470*/  LDL R128, [R1+0x138] ;  /* 0x0001380001807983 */ /* 0x000ee80000100800 */
[----:B------:R-:W3:Y:S04]  /*b480*/  LDL R129, [R1+0x134] ;  /* 0x0001340001817983 */ /* 0x000ee80000100800 */
[----:B------:R1:W3:Y:S01]  /*b490*/  @P1 LDG.E.U16 R183, desc[UR6][R126.64] ;  /* 0x000000067eb71981 */ /* 0x0002e2000c1e1500 */
[----:B------:R-:W-:Y:S01]  /*b4a0*/  ISETP.GT.AND P1, PT, R130, 0x7b, PT ;  /* 0x0000007b8200780c */ /* 0x000fe20003f24270 */
[----:B-1----:R-:W-:-:S02]  /*b4b0*/  @P0 IMAD.MOV.U32 R126, RZ, RZ, R131 ;  /* 0x000000ffff7e0224 */ /* 0x002fc400078e0083 */
[----:B------:R-:W-:Y:S01]  /*b4c0*/  @P0 IMAD.MOV.U32 R127, RZ, RZ, R132 ;  /* 0x000000ffff7f0224 */ /* 0x000fe200078e0084 */
[----:B------:R-:W3:Y:S04]  /*b4d0*/  LDL R131, [R1+0x128] ;  /* 0x0001280001837983 */ /* 0x000ee80000100800 */
[----:B------:R-:W3:Y:S04]  /*b4e0*/  LDL R132, [R1+0x124] ;  /* 0x0001240001847983 */ /* 0x000ee80000100800 */
[----:B------:R4:W3:Y:S02]  /*b4f0*/  @P0 LDG.E.U16 R167, desc[UR6][R126.64] ;  /* 0x000000067ea70981 */ /* 0x0008e4000c1e1500 */
[----:B----4-:R-:W-:-:S02]  /*b500*/  @P1 IMAD.MOV.U32 R126, RZ, RZ, R0 ;  /* 0x000000ffff7e1224 */ /* 0x010fc400078e0000 */
[----:B------:R-:W4:Y:S01]  /*b510*/  LDL R0, [R1+0x120] ;  /* 0x0001200001007983 */ /* 0x000f220000100800 */
[----:B--2---:R-:W-:-:S03]  /*b520*/  @P1 IMAD.MOV.U32 R127, RZ, RZ, R113 ;  /* 0x000000ffff7f1224 */ /* 0x004fc600078e0071 */
[----:B------:R-:W2:Y:S01]  /*b530*/  LDL R113, [R1+0x11c] ;  /* 0x00011c0001717983 */ /* 0x000ea20000100800 */
[----:B------:R-:W-:Y:S02]  /*b540*/  PRMT R125, RZ, 0x7610, R125 ;  /* 0x00007610ff7d7816 */ /* 0x000fe4000000007d */
[----:B------:R-:W-:-:S04]  /*b550*/  ISETP.GT.AND P0, PT, R130, 0x7c, PT ;  /* 0x0000007c8200780c */ /* 0x000fc80003f04270 */
[----:B------:R1:W2:Y:S01]  /*b560*/  @P1 LDG.E.U16 R125, desc[UR6][R126.64] ;  /* 0x000000067e7d1981 */ /* 0x0002a2000c1e1500 */
[C---:B------:R-:W-:Y:S02]  /*b570*/  ISETP.GT.AND P1, PT, R130.reuse, 0x7d, PT ;  /* 0x0000007d8200780c */ /* 0x040fe40003f24270 */
[----:B------:R-:W-:Y:S02]  /*b580*/  ISETP.GT.AND P2, PT, R130, 0x7e, PT ;  /* 0x0000007e8200780c */ /* 0x000fe40003f44270 */
[----:B-1----:R-:W-:Y:S02]  /*b590*/  PRMT R126, RZ, 0x7610, R126 ;  /* 0x00007610ff7e7816 */ /* 0x002fe4000000007e */
[----:B------:R-:W-:Y:S02]  /*b5a0*/  PRMT R127, RZ, 0x7610, R127 ;  /* 0x00007610ff7f7816 */ /* 0x000fe4000000007f */
[----:B0-----:R-:W-:Y:S02]  /*b5b0*/  LOP3.LUT R133, R133, 0x7f, RZ, 0xc0, !PT ;  /* 0x0000007f85857812 */ /* 0x001fe400078ec0ff */
[----:B---3--:R0:W3:Y:S03]  /*b5c0*/  @P0 LDG.E.U16 R126, desc[UR6][R128.64] ;  /* 0x00000006807e0981 */ /* 0x0080e6000c1e1500 */
[----:B0-----:R-:W-:-:S02]  /*b5d0*/  @P1 IMAD.MOV.U32 R128, RZ, RZ, R134 ;  /* 0x000000ffff801224 */ /* 0x001fc400078e0086 */
[----:B------:R-:W-:Y:S01]  /*b5e0*/  @P1 IMAD.MOV.U32 R129, RZ, RZ, R135 ;  /* 0x000000ffff811224 */ /* 0x000fe200078e0087 */
[----:B------:R-:W-:Y:S01]  /*b5f0*/  ISETP.GE.AND P0, PT, R133, R130, PT ;  /* 0x000000828500720c */ /* 0x000fe20003f06270 */
[----:B------:R-:W3:Y:S04]  /*b600*/  LDL R135, [R1+0xd4] ;  /* 0x0000d40001877983 */ /* 0x000ee80000100800 */
[----:B------:R0:W3:Y:S01]  /*b610*/  @P1 LDG.E.U16 R127, desc[UR6][R128.64] ;  /* 0x00000006807f1981 */ /* 0x0000e2000c1e1500 */
[----:B------:R-:W-:Y:S01]  /*b620*/  ISETP.GT.AND P1, PT, R130, 0x7f, PT ;  /* 0x0000007f8200780c */ /* 0x000fe20003f24270 */
[----:B------:R-:W-:Y:S02]  /*b630*/  @P2 IMAD.MOV.U32 R130, RZ, RZ, R131 ;  /* 0x000000ffff822224 */ /* 0x000fe400078e0083 */
[----:B------:R-:W3:Y:S01]  /*b640*/  LDL R134, [R1+0xd8] ;  /* 0x0000d80001867983 */ /* 0x000ee20000100800 */
[----:B------:R-:W-:Y:S01]  /*b650*/  @P2 IMAD.MOV.U32 R131, RZ, RZ, R132 ;  /* 0x000000ffff832224 */ /* 0x000fe200078e0084 */
[----:B0-----:R-:W-:-:S06]  /*b660*/  PRMT R128, RZ, 0x7610, R128 ;  /* 0x00007610ff807816 */ /* 0x001fcc0000000080 */
[----:B------:R4:W3:Y:S02]  /*b670*/  @P2 LDG.E.U16 R128, desc[UR6][R130.64] ;  /* 0x0000000682802981 */ /* 0x0008e4000c1e1500 */
[----:B----4-:R-:W-:Y:S02]  /*b680*/  @P1 IMAD.MOV.U32 R130, RZ, RZ, R0 ;  /* 0x000000ffff821224 */ /* 0x010fe400078e0000 */
[----:B------:R-:W4:Y:S01]  /*b690*/  LDL R0, [R1+0x58] ;  /* 0x0000580001007983 */ /* 0x000f220000100800 */
[----:B--2---:R-:W-:-:S03]  /*b6a0*/  @P1 IMAD.MOV.U32 R131, RZ, RZ, R113 ;  /* 0x000000ffff831224 */ /* 0x004fc600078e0071 */
[----:B------:R-:W2:Y:S01]  /*b6b0*/  LDL R113, [R1+0x48] ;  /* 0x0000480001717983 */ /* 0x000ea20000100800 */
[----:B------:R-:W-:-:S06]  /*b6c0*/  PRMT R129, RZ, 0x7610, R129 ;  /* 0x00007610ff817816 */ /* 0x000fcc0000000081 */
[----:B------:R0:W2:Y:S01]  /*b6d0*/  @P1 LDG.E.U16 R129, desc[UR6][R130.64] ;  /* 0x0000000682811981 */ /* 0x0000a2000c1e1500 */
[----:B------:R-:W-:Y:S01]  /*b6e0*/  BAR.SYNC.DEFER_BLOCKING 0x0 ;  /* 0x0000000000007b1d */ /* 0x000fe20000010000 */
[----:B------:R-:W-:Y:S02]  /*b6f0*/  @!P0 IMAD.MOV.U32 R132, RZ, RZ, R22 ;  /* 0x000000ffff848224 */ /* 0x000fe400078e0016 */
[----:B------:R-:W-:Y:S01]  /*b700*/  @!P0 IMAD.MOV.U32 R133, RZ, RZ, R12 ;  /* 0x000000ffff858224 */ /* 0x000fe200078e000c */
[----:B0-----:R-:W-:Y:S02]  /*b710*/  PRMT R130, RZ, 0x7610, R130 ;  /* 0x00007610ff827816 */ /* 0x001fe40000000082 */
[----:B------:R-:W-:-:S04]  /*b720*/  PRMT R131, RZ, 0x7610, R131 ;  /* 0x00007610ff837816 */ /* 0x000fc80000000083 */
[----:B------:R0:W2:Y:S02]  /*b730*/  @!P0 LDG.E.U16 R130, desc[UR6][R132.64] ;  /* 0x0000000684828981 */ /* 0x0000a4000c1e1500 */
[----:B0-----:R-:W-:Y:S02]  /*b740*/  @!P0 IMAD.MOV.U32 R132, RZ, RZ, R138 ;  /* 0x000000ffff848224 */ /* 0x001fe400078e008a */
[----:B------:R-:W-:-:S05]  /*b750*/  @!P0 IMAD.MOV.U32 R133, RZ, RZ, R139 ;  /* 0x000000ffff858224 */ /* 0x000fca00078e008b */
[----:B------:R0:W2:Y:S02]  /*b760*/  @!P0 LDG.E.U16 R131, desc[UR6][R132.64] ;  /* 0x0000000684838981 */ /* 0x0000a4000c1e1500 */
[----:B0-----:R-:W-:Y:S02]  /*b770*/  PRMT R132, RZ, 0x7610, R132 ;  /* 0x00007610ff847816 */ /* 0x001fe40000000084 */
[----:B------:R-:W-:-:S04]  /*b780*/  PRMT R133, RZ, 0x7610, R133 ;  /* 0x00007610ff857816 */ /* 0x000fc80000000085 */
[----:B---3--:R0:W3:Y:S02]  /*b790*/  @!P0 LDG.E.U16 R132, desc[UR6][R134.64] ;  /* 0x0000000686848981 */ /* 0x0080e4000c1e1500 */
[----:B0-----:R-:W-:Y:S02]  /*b7a0*/  @!P0 IMAD.MOV.U32 R134, RZ, RZ, R136 ;  /* 0x000000ffff868224 */ /* 0x001fe400078e0088 */
[----:B------:R-:W-:-:S05]  /*b7b0*/  @!P0 IMAD.MOV.U32 R135, RZ, RZ, R137 ;  /* 0x000000ffff878224 */ /* 0x000fca00078e0089 */
[----:B------:R0:W3:Y:S02]  /*b7c0*/  @!P0 LDG.E.U16 R133, desc[UR6][R134.64] ;  /* 0x0000000686858981 */ /* 0x0000e4000c1e1500 */
[----:B0-----:R-:W-:Y:S02]  /*b7d0*/  PRMT R134, RZ, 0x7610, R134 ;  /* 0x00007610ff867816 */ /* 0x001fe40000000086 */
[----:B------:R-:W-:Y:S01]  /*b7e0*/  PRMT R135, RZ, 0x7610, R135 ;  /* 0x00007610ff877816 */ /* 0x000fe20000000087 */
[----:B------:R0:W-:Y:S04]  /*b7f0*/  STL [R1+0x584], R22 ;  /* 0x0005841601007387 */ /* 0x0001e80000100800 */
[----:B------:R1:W-:Y:S01]  /*b800*/  STL [R1+0x580], R12 ;  /* 0x0005800c01007387 */ /* 0x0003e20000100800 */
[----:B------:R-:W-:-:S02]  /*b810*/  @!P0 IMAD.MOV.U32 R138, RZ, RZ, R209 ;  /* 0x000000ffff8a8224 */ /* 0x000fc400078e00d1 */
[----:B------:R-:W-:Y:S01]  /*b820*/  @!P0 IMAD.MOV.U32 R139, RZ, RZ, R204 ;  /* 0x000000ffff8b8224 */ /* 0x000fe200078e00cc */
[----:B0-----:R-:W3:Y:S04]  /*b830*/  LDL R22, [R1+0x8c] ;  /* 0x00008c0001167983 */ /* 0x001ee80000100800 */
[----:B-1----:R-:W3:Y:S04]  /*b840*/  LDL R12, [R1+0x90] ;  /* 0x00009000010c7983 */ /* 0x002ee80000100800 */
[----:B------:R0:W-:Y:S02]  /*b850*/  STS.U16 [R2+UR4], R140 ;  /* 0x0000008c02007988 */ /* 0x0001e40008000404 */
[----:B0-----:R-:W-:-:S02]  /*b860*/  @!P0 IMAD.MOV.U32 R140, RZ, RZ, R96 ;  /* 0x000000ffff8c8224 */ /* 0x001fc400078e0060 */
[----:B----4-:R-:W-:Y:S02]  /*b870*/  @!P0 IMAD.MOV.U32 R136, RZ, RZ, R0 ;  /* 0x000000ffff888224 */ /* 0x010fe400078e0000 */
[----:B------:R-:W4:Y:S01]  /*b880*/  LDL R0, [R1+0x44] ;  /* 0x0000440001007983 */ /* 0x000f220000100800 */
[----:B--2---:R-:W-:-:S03]  /*b890*/  @!P0 IMAD.MOV.U32 R137, RZ, RZ, R113 ;  /* 0x000000ffff898224 */ /* 0x004fc600078e0071 */
[----:B------:R-:W2:Y:S04]  /*b8a0*/  LDL R113, [R1+0xd0] ;  /* 0x0000d00001717983 */ /* 0x000ea80000100800 */
[----:B------:R0:W3:Y:S04]  /*b8b0*/  @!P0 LDG.E.U16 R134, desc[UR6][R136.64] ;  /* 0x0000000688868981 */ /* 0x0000e8000c1e1500 */
[----:B------:R1:W-:Y:S01]  /*b8c0*/  STL [R1+0x5a0], R252 ;  /* 0x0005a0fc01007387 */ /* 0x0003e20000100800 */
[----:B0-----:R-:W-:Y:S02]  /*b8d0*/  @!P0 IMAD.MOV.U32 R136, RZ, RZ, R252 ;  /* 0x000000ffff888224 */ /* 0x001fe400078e00fc */
[----:B------:R-:W-:Y:S01]  /*b8e0*/  @!P0 IMAD.MOV.U32 R137, RZ, RZ, R249 ;  /* 0x000000ffff898224 */ /* 0x000fe200078e00f9 */
[----:B-1----:R-:W4:Y:S04]  /*b8f0*/  LDL R252, [R1+0xcc] ;  /* 0x0000cc0001fc7983 */ /* 0x002f280000100800 */
[----:B------:R0:W3:Y:S04]  /*b900*/  @!P0 LDG.E.U16 R135, desc[UR6][R136.64] ;  /* 0x0000000688878981 */ /* 0x0000e8000c1e1500 */
[----:B------:R1:W-:Y:S01]  /*b910*/  STL [R1+0x588], R249 ;  /* 0x000588f901007387 */ /* 0x0003e20000100800 */
[----:B0-----:R-:W-:-:S03]  /*b920*/  PRMT R136, RZ, 0x7610, R136 ;  /* 0x00007610ff887816 */ /* 0x001fc60000000088 */
[----:B-1----:R-:W3:Y:S04]  /*b930*/  LDL.LU R249, [R1+0x18] ;  /* 0x0000180001f97983 */ /* 0x002ee80000300800 */
[----:B------:R0:W-:Y:S04]  /*b940*/  STL [R1+0x590], R209 ;  /* 0x000590d101007387 */ /* 0x0001e80000100800 */
[----:B------:R1:W3:Y:S04]  /*b950*/  @!P0 LDG.E.U16 R136, desc[UR6][R138.64] ;  /* 0x000000068a888981 */ /* 0x0002e8000c1e1500 */
[----:B0-----:R-:W3:Y:S04]  /*b960*/  LDL.LU R209, [R1+0x30] ;  /* 0x0000300001d17983 */ /* 0x001ee80000300800 */
[----:B------:R0:W-:Y:S01]  /*b970*/  STL [R1+0x58c], R204 ;  /* 0x00058ccc01007387 */ /* 0x0001e20000100800 */
[----:B-1----:R-:W-:-:S02]  /*b980*/  @!P0 IMAD.MOV.U32 R138, RZ, RZ, R104 ;  /* 0x000000ffff8a8224 */ /* 0x002fc400078e0068 */
[----:B------:R-:W-:Y:S01]  /*b990*/  @!P0 IMAD.MOV.U32 R139, RZ, RZ, R17 ;  /* 0x000000ffff8b8224 */ /* 0x000fe200078e0011 */
[----:B0-----:R-:W3:Y:S04]  /*b9a0*/  LDL.LU R204, [R1+0x28] ;  /* 0x0000280001cc7983 */ /* 0x001ee80000300800 */
[----:B------:R0:W-:Y:S04]  /*b9b0*/  STL [R1+0x598], R104 ;  /* 0x0005986801007387 */ /* 0x0001e80000100800 */
[----:B0-----:R-:W3:Y:S04]  /*b9c0*/  LDL.LU R104, [R1+0x40] ;  /* 0x0000400001687983 */ /* 0x001ee80000300800 */
[----:B------:R0:W-:Y:S04]  /*b9d0*/  STL [R1+0x594], R17 ;  /* 0x0005941101007387 */ /* 0x0001e80000100800 */
[----:B0-----:R-:W3:Y:S04]  /*b9e0*/  LDL R17, [R1+0x110] ;  /* 0x0001100001117983 */ /* 0x001ee80000100800 */
[----:B------:R0:W-:Y:S04]  /*b9f0*/  STL [R1+0x5a4], R96 ;  /* 0x0005a46001007387 */ /* 0x0001e80000100800 */
[----:B0-----:R-:W3:Y:S01]  /*ba00*/  LDL R96, [R1+0x10c] ;  /* 0x00010c0001607983 */ /* 0x001ee20000100800 */
[----:B------:R-:W-:Y:S01]  /*ba10*/  PRMT R137, RZ, 0x7610, R137 ;  /* 0x00007610ff897816 */ /* 0x000fe20000000089 */
[----:B------:R-:W-:-:S05]  /*ba20*/  @!P0 IMAD.MOV.U32 R141, RZ, RZ, R6 ;  /* 0x000000ffff8d8224 */ /* 0x000fca00078e0006 */
[----:B------:R0:W3:Y:S02]  /*ba30*/  @!P0 LDG.E.U16 R137, desc[UR6][R138.64] ;  /* 0x000000068a898981 */ /* 0x0000e4000c1e1500 */
[----:B0-----:R-:W-:Y:S02]  /*ba40*/  PRMT R138, RZ, 0x7610, R138 ;  /* 0x00007610ff8a7816 */ /* 0x001fe4000000008a */
[----:B------:R-:W-:-:S04]  /*ba50*/  PRMT R139, RZ, 0x7610, R139 ;  /* 0x00007610ff8b7816 */ /* 0x000fc8000000008b */
[----:B------:R3:W3:Y:S04]  /*ba60*/  @!P0 LDG.E.U16 R138, desc[UR6][R140.64] ;  /* 0x000000068c8a8981 */ /* 0x0006e8000c1e1500 */
[----:B------:R-:W-:Y:S04]  /*ba70*/  STS.U16 [R2+UR4+0x400], R143 ;  /* 0x0004008f02007988 */ /* 0x000fe80008000404 */
[----:B------:R-:W-:Y:S04]  /*ba80*/  STS.U16 [R2+UR4+0x800], R142 ;  /* 0x0008008e02007988 */ /* 0x000fe80008000404 */
[----:B------:R0:W-:Y:S04]  /*ba90*/  STL [R1+0x59c], R6 ;  /* 0x00059c0601007387 */ /* 0x0001e80000100800 */
[----:B------:R1:W-:Y:S04]  /*baa0*/  STS.U16 [R2+UR4+0x1000], R144 ;  /* 0x0010009002007988 */ /* 0x0003e80008000404 */
[----:B0-----:R-:W3:Y:S01]  /*bab0*/  LDL R6, [R1+0xc8] ;  /* 0x0000c80001067983 */ /* 0x001ee20000100800 */
[----:B--2---:R-:W-:-:S02]  /*bac0*/  @!P0 IMAD.MOV.U32 R142, RZ, RZ, R113 ;  /* 0x000000ffff8e8224 */ /* 0x004fc400078e0071 */
[----:B----4-:R-:W-:Y:S02]  /*bad0*/  @!P0 IMAD.MOV.U32 R143, RZ, RZ, R252 ;  /* 0x000000ffff8f8224 */ /* 0x010fe400078e00fc */
[----:B-1----:R-:W-:Y:S02]  /*bae0*/  @!P0 IMAD.MOV.U32 R144, RZ, RZ, R0 ;  /* 0x000000ffff908224 */ /* 0x002fe400078e0000 */
[----:B------:R-:W2:Y:S01]  /*baf0*/  LDL R0, [R1+0x88] ;  /* 0x0000880001007983 */ /* 0x000ea20000100800 */
[----:B---3--:R-:W-:-:S03]  /*bb00*/  @!P0 IMAD.MOV.U32 R140, RZ, RZ, R17 ;  /* 0x000000ffff8c8224 */ /* 0x008fc600078e0011 */
[----:B------:R-:W3:Y:S01]  /*bb10*/  LDL R17, [R1+0x108] ;  /* 0x0001080001117983 */ /* 0x000ee20000100800 */
[----:B------:R-:W-:-:S05]  /*bb20*/  @!P0 IMAD.MOV.U32 R141, RZ, RZ, R96 ;  /* 0x000000ffff8d8224 */ /* 0x000fca00078e0060 */
[----:B------:R0:W4:Y:S02]  /*bb30*/  @!P0 LDG.E.U16 R139, desc[UR6][R140.64] ;  /* 0x000000068c8b8981 */ /* 0x000124000c1e1500 */
[----:B0-----:R-:W-:-:S06]  /*bb40*/  PRMT R140, RZ, 0x7610, R140 ;  /* 0x00007610ff8c7816 */ /* 0x001fcc000000008c */
[----:B------:R0:W4:Y:S02]  /*bb50*/  @!P0 LDG.E.U16 R140, desc[UR6][R142.64] ;  /* 0x000000068e8c8981 */ /* 0x000124000c1e1500 */
[----:B0-----:R-:W-:Y:S02]  /*bb60*/  @!P0 IMAD.MOV.U32 R143, RZ, RZ, R22 ;  /* 0x000000ffff8f8224 */ /* 0x001fe400078e0016 */
[----:B------:R-:W2:Y:S01]  /*bb70*/  LDL R22, [R1+0x104] ;  /* 0x0001040001167983 */ /* 0x000ea20000100800 */
[----:B------:R-:W-:-:S03]  /*bb80*/  @!P0 IMAD.MOV.U32 R142, RZ, RZ, R12 ;  /* 0x000000ffff8e8224 */ /* 0x000fc600078e000c */
[----:B------:R-:W4:Y:S01]  /*bb90*/  LDL R12, [R1+0xc4] ;  /* 0x0000c400010c7983 */ /* 0x000f220000100800 */
[----:B------:R-:W-:-:S03]  /*bba0*/  PRMT R141, RZ, 0x7610, R141 ;  /* 0x00007610ff8d7816 */ /* 0x000fc6000000008d */
[----:B------:R0:W-:Y:S04]  /*bbb0*/  STS.U16 [R2+UR4+0xc00], R145 ;  /* 0x000c009102007988 */ /* 0x0001e80008000404 */
[----:B------:R1:W4:Y:S01]  /*bbc0*/  @!P0 LDG.E.U16 R141, desc[UR6][R142.64] ;  /* 0x000000068e8d8981 */ /* 0x000322000c1e1500 */
[----:B0-----:R-:W-:Y:S01]  /*bbd0*/  @!P0 IMAD.MOV.U32 R145, RZ, RZ, R104 ;  /* 0x000000ffff918224 */ /* 0x001fe200078e0068 */
[----:B-1----:R-:W-:Y:S02]  /*bbe0*/  PRMT R142, RZ, 0x7610, R142 ;  /* 0x00007610ff8e7816 */ /* 0x002fe4000000008e */
[----:B------:R-:W-:-:S04]  /*bbf0*/  PRMT R143, RZ, 0x7610, R143 ;  /* 0x00007610ff8f7816 */ /* 0x000fc8000000008f */
[----:B------:R0:W4:Y:S04]  /*bc00*/  @!P0 LDG.E.U16 R142, desc[UR6][R144.64] ;  /* 0x00000006908e8981 */ /* 0x000128000c1e1500 */
[----:B------:R1:W-:Y:S01]  /*bc10*/  STL [R1+0x5a8], R104 ;  /* 0x0005a86801007387 */ /* 0x0003e20000100800 */
[----:B0-----:R-:W-:Y:S02]  /*bc20*/  @!P0 IMAD.MOV.U32 R144, RZ, RZ, R241 ;  /* 0x000000ffff908224 */ /* 0x001fe400078e00f1 */
[----:B------:R-:W-:Y:S01]  /*bc30*/  @!P0 IMAD.MOV.U32 R145, RZ, RZ, R240 ;  /* 0x000000ffff918224 */ /* 0x000fe200078e00f0 */
[----:B------:R0:W-:Y:S04]  /*bc40*/  STS.U16 [R2+UR4+0x1400], R147 ;  /* 0x0014009302007988 */ /* 0x0001e80008000404 */
[----:B------:R0:W4:Y:S04]  /*bc50*/  @!P0 LDG.E.U16 R143, desc[UR6][R144.64] ;  /* 0x00000006908f8981 */ /* 0x000128000c1e1500 */
[----:B-1----:R-:W4:Y:S01]  /*bc60*/  LDL.LU R104, [R1+0x24] ;  /* 0x0000240001687983 */ /* 0x002f220000300800 */
[----:B0-----:R-:W-:-:S03]  /*bc70*/  @!P0 IMAD.MOV.U32 R147, RZ, RZ, R202 ;  /* 0x000000ffff938224 */ /* 0x001fc600078e00ca */
[----:B------:R0:W-:Y:S01]  /*bc80*/  STS.U16 [R2+UR4+0x1800], R146 ;  /* 0x0018009202007988 */ /* 0x0001e20008000404 */
[----:B------:R-:W-:-:S03]  /*bc90*/  PRMT R144, RZ, 0x7610, R144 ;  /* 0x00007610ff907816 */ /* 0x000fc60000000090 */
[----:B------:R1:W-:Y:S01]  /*bca0*/  STL [R1+0x5b0], R241 ;  /* 0x0005b0f101007387 */ /* 0x0003e20000100800 */
[----:B0-----:R-:W-:-:S03]  /*bcb0*/  @!P0 IMAD.MOV.U32 R146, RZ, RZ, R203 ;  /* 0x000000ffff928224 */ /* 0x001fc600078e00cb */
[----:B-1----:R-:W4:Y:S04]  /*bcc0*/  LDL.LU R241, [R1+0x2c] ;  /* 0x00002c0001f17983 */ /* 0x002f280000300800 */
[----:B------:R-:W-:Y:S04]  /*bcd0*/  STL [R1+0x5ac], R240 ;  /* 0x0005acf001007387 */ /* 0x000fe80000100800 */
[----:B------:R0:W-:Y:S04]  /*bce0*/  STL [R1+0x5b8], R203 ;  /* 0x0005b8cb01007387 */ /* 0x0001e80000100800 */
[----:B------:R1:W4:Y:S04]  /*bcf0*/  @!P0 LDG.E.U16 R144, desc[UR6][R146.64] ;  /* 0x0000000692908981 */ /* 0x000328000c1e1500 */
[----:B0-----:R-:W4:Y:S04]  /*bd00*/  LDL.LU R203, [R1+0x38] ;  /* 0x0000380001cb7983 */ /* 0x001f280000300800 */
[----:B------:R-:W-:Y:S01]  /*bd10*/  STL [R1+0x5b4], R202 ;  /* 0x0005b4ca01007387 */ /* 0x000fe20000100800 */
[----:B-1----:R-:W-:-:S03]  /*bd20*/  @!P0 IMAD.MOV.U32 R146, RZ, RZ, R103 ;  /* 0x000000ffff928224 */ /* 0x002fc600078e0067 */
[----:B------:R0:W-:Y:S01]  /*bd30*/  STL [R1+0x5c0], R103 ;  /* 0x0005c06701007387 */ /* 0x0001e20000100800 */
[----:B------:R-:W-:-:S03]  /*bd40*/  @!P0 IMAD.MOV.U32 R147, RZ, RZ, R15 ;  /* 0x000000ffff938224 */ /* 0x000fc600078e000f */
[----:B------:R1:W-:Y:S04]  /*bd50*/  STS.U16 [R2+UR4+0x1c00], R149 ;  /* 0x001c009502007988 */ /* 0x0003e80008000404 */
[----:B0-----:R-:W4:Y:S04]  /*bd60*/  LDL.LU R103, [R1+0x7c] ;  /* 0x00007c0001677983 */ /* 0x001f280000300800 */
[----:B------:R0:W-:Y:S01]  /*bd70*/  STL [R1+0x5bc], R15 ;  /* 0x0005bc0f01007387 */ /* 0x0001e20000100800 */
[----:B-1----:R-:W-:-:S03]  /*bd80*/  @!P0 IMAD.MOV.U32 R149, RZ, RZ, R5 ;  /* 0x000000ffff958224 */ /* 0x002fc600078e0005 */
[----:B0-----:R-:W4:Y:S04]  /*bd90*/  LDL.LU R15, [R1+0x74] ;  /* 0x00007400010f7983 */ /* 0x001f280000300800 */
[----:B------:R-:W-:Y:S04]  /*bda0*/  STL [R1+0x5c8], R95 ;  /* 0x0005c85f01007387 */ /* 0x000fe80000100800 */
[----:B------:R0:W-:Y:S04]  /*bdb0*/  STL [R1+0x5c4], R5 ;  /* 0x0005c40501007387 */ /* 0x0001e80000100800 */
[----:B0-----:R-:W4:Y:S01]  /*bdc0*/  LDL.LU R5, [R1+0x84] ;  /* 0x0000840001057983 */ /* 0x001f220000300800 */
[----:B------:R-:W-:-:S03]  /*bdd0*/  PRMT R145, RZ, 0x7610, R145 ;  /* 0x00007610ff917816 */ /* 0x000fc60000000091 */
[----:B------:R0:W-:Y:S04]  /*bde0*/  STS.U16 [R2+UR4+0x2000], R148 ;  /* 0x0020009402007988 */ /* 0x0001e80008000404 */
[----:B------:R1:W4:Y:S01]  /*bdf0*/  @!P0 LDG.E.U16 R145, desc[UR6][R146.64] ;  /* 0x0000000692918981 */ /* 0x000322000c1e1500 */
[----:B0-----:R-:W-:Y:S01]  /*be00*/  @!P0 IMAD.MOV.U32 R148, RZ, RZ, R95 ;  /* 0x000000ffff948224 */ /* 0x001fe200078e005f */
[----:B-1----:R-:W-:Y:S02]  /*be10*/  PRMT R146, RZ, 0x7610, R146 ;  /* 0x00007610ff927816 */ /* 0x002fe40000000092 */
[----:B------:R-:W-:-:S04]  /*be20*/  PRMT R147, RZ, 0x7610, R147 ;  /* 0x00007610ff937816 */ /* 0x000fc80000000093 */
[----:B------:R3:W4:Y:S04]  /*be30*/  @!P0 LDG.E.U16 R146, desc[UR6][R148.64] ;  /* 0x0000000694928981 */ /* 0x000728000c1e1500 */
[----:B------:R-:W-:Y:S04]  /*be40*/  STS.U16 [R2+UR4+0x2400], R151 ;  /* 0x0024009702007988 */ /* 0x000fe80008000404 */
[----:B------:R0:W-:Y:S02]  /*be50*/  STS.U16 [R2+UR4+0x2800], R150 ;  /* 0x0028009602007988 */ /* 0x0001e40008000404 */
[----:B0-----:R-:W-:-:S02]  /*be60*/  @!P0 IMAD.MOV.U32 R150, RZ, RZ, R6 ;  /* 0x000000ffff968224 */ /* 0x001fc400078e0006 */
[----:B------:R-:W4:Y:S01]  /*be70*/  LDL R6, [R1+0x558] ;  /* 0x0005580001067983 */ /* 0x000f220000100800 */
[----:B---3--:R-:W-:-:S03]  /*be80*/  @!P0 IMAD.MOV.U32 R148, RZ, RZ, R17 ;  /* 0x000000ffff948224 */ /* 0x008fc600078e0011 */
[----:B------:R0:W-:Y:S04]  /*be90*/  STS.U16 [R2+UR4+0x2c00], R153 ;  /* 0x002c009902007988 */ /* 0x0001e80008000404 */
[----:B------:R-:W-:Y:S04]  /*bea0*/  STS.U16 [R2+UR4+0x3000], R152 ;  /* 0x0030009802007988 */ /* 0x000fe80008000404 */
[----:B------:R-:W3:Y:S01]  /*beb0*/  LDL R17, [R1+0xfc] ;  /* 0x0000fc0001117983 */ /* 0x000ee20000100800 */
[----:B--2---:R-:W-:-:S05]  /*bec0*/  @!P0 IMAD.MOV.U32 R149, RZ, RZ, R22 ;  /* 0x000000ffff958224 */ /* 0x004fca00078e0016 */
[----:B------:R1:W2:Y:S01]  /*bed0*/  @!P0 LDG.E.U16 R147, desc[UR6][R148.64] ;  /* 0x0000000694938981 */ /* 0x0002a2000c1e1500 */
[----:B----4-:R-:W-:Y:S02]  /*bee0*/  @!P0 IMAD.MOV.U32 R151, RZ, RZ, R12 ;  /* 0x000000ffff978224 */ /* 0x010fe400078e000c */
[----:B0-----:R-:W-:Y:S01]  /*bef0*/  @!P0 IMAD.MOV.U32 R153, RZ, RZ, R209 ;  /* 0x000000ffff998224 */ /* 0x001fe200078e00d1 */
[----:B------:R-:W4:Y:S01]  /*bf00*/  LDL R12, [R1+0x100] ;  /* 0x00010000010c7983 */ /* 0x000f220000100800 */
[----:B-1----:R-:W-:-:S06]  /*bf10*/  PRMT R148, RZ, 0x7610, R148 ;  /* 0x00007610ff947816 */ /* 0x002fcc0000000094 */
[----:B------:R0:W2:Y:S02]  /*bf20*/  @!P0 LDG.E.U16 R148, desc[UR6][R150.64] ;  /* 0x0000000696948981 */ /* 0x0000a4000c1e1500 */
[----:B0-----:R-:W-:Y:S02]  /*bf30*/  @!P0 IMAD.MOV.U32 R150, RZ, RZ, R0 ;  /* 0x000000ffff968224 */ /* 0x001fe400078e0000 */
[----:B------:R-:W3:Y:S01]  /*bf40*/  LDL R0, [R1+0xc0] ;  /* 0x0000c00001007983 */ /* 0x000ee20000100800 */
[----:B------:R-:W-:-:S03]  /*bf50*/  PRMT R149, RZ, 0x7610, R149 ;  /* 0x00007610ff957816 */ /* 0x000fc60000000095 */
[----:B------:R0:W-:Y:S04]  /*bf60*/  STS.U16 [R2+UR4+0x3400], R155 ;  /* 0x0034009b02007988 */ /* 0x0001e80008000404 */
[----:B------:R1:W-:Y:S01]  /*bf70*/  STS.U16 [R2+UR4+0x3800], R154 ;  /* 0x0038009a02007988 */ /* 0x0003e20008000404 */
[----:B0-----:R-:W-:-:S03]  /*bf80*/  @!P0 IMAD.MOV.U32 R155, RZ, RZ, R193 ;  /* 0x000000ffff9b8224 */ /* 0x001fc600078e00c1 */
[----:B------:R-:W-:Y:S01]  /*bf90*/  STS.U16 [R2+UR4+0x3c00], R157 ;  /* 0x003c009d02007988 */ /* 0x000fe20008000404 */
[----:B-1----:R-:W-:Y:S02]  /*bfa0*/  @!P0 IMAD.MOV.U32 R154, RZ, RZ, R196 ;  /* 0x000000ffff9a8224 */ /* 0x002fe400078e00c4 */
[----:B------:R-:W-:Y:S02]  /*bfb0*/  @!P0 IMAD.MOV.U32 R152, RZ, RZ, R203 ;  /* 0x000000ffff988224 */ /* 0x000fe400078e00cb */
[----:B------:R-:W-:-:S05]  /*bfc0*/  @!P0 IMAD.MOV.U32 R151, RZ, RZ, R5 ;  /* 0x000000ffff978224 */ /* 0x000fca00078e0005 */
[----:B------:R0:W2:Y:S02]  /*bfd0*/  @!P0 LDG.E.U16 R149, desc[UR6][R150.64] ;  /* 0x0000000696958981 */ /* 0x0000a4000c1e1500 */
[----:B0-----:R-:W-:Y:S02]  /*bfe0*/  PRMT R150, RZ, 0x7610, R150 ;  /* 0x00007610ff967816 */ /* 0x001fe40000000096 */
[----:B------:R-:W-:Y:S01]  /*bff0*/  PRMT R151, RZ, 0x7610, R151 ;  /* 0x00007610ff977816 */ /* 0x000fe20000000097 */
[----:B------:R-:W-:Y:S04]  /*c000*/  STL [R1+0x5d0], R5 ;  /* 0x0005d00501007387 */ /* 0x000fe80000100800 */
[----:B------:R0:W2:Y:S04]  /*c010*/  @!P0 LDG.E.U16 R150, desc[UR6][R152.64] ;  /* 0x0000000698968981 */ /* 0x0000a8000c1e1500 */
[----:B------:R-:W-:Y:S01]  /*c020*/  STL [R1+0x5d4], R203 ;  /* 0x0005d4cb01007387 */ /* 0x000fe20000100800 */
[----:B0-----:R-:W-:-:S02]  /*c030*/  @!P0 IMAD.MOV.U32 R152, RZ, RZ, R239 ;  /* 0x000000ffff988224 */ /* 0x001fc400078e00ef */
[----:B------:R-:W-:Y:S01]  /*c040*/  @!P0 IMAD.MOV.U32 R153, RZ, RZ, R234 ;  /* 0x000000ffff998224 */ /* 0x000fe200078e00ea */
[----:B------:R-:W-:Y:S04]  /*c050*/  STL [R1+0x5cc], R209 ;  /* 0x0005ccd101007387 */ /* 0x000fe80000100800 */
[----:B------:R-:W-:Y:S04]  /*c060*/  STL [R1+0x5dc], R239 ;  /* 0x0005dcef01007387 */ /* 0x000fe80000100800 */
[----:B------:R0:W-:Y:S04]  /*c070*/  STL [R1+0x5d8], R234 ;  /* 0x0005d8ea01007387 */ /* 0x0001e80000100800 */
[----:B------:R1:W2:Y:S04]  /*c080*/  @!P0 LDG.E.U16 R151, desc[UR6][R152.64] ;  /* 0x0000000698978981 */ /* 0x0002a8000c1e1500 */
[----:B0-----:R-:W2:Y:S01]  /*c090*/  LDL.LU R234, [R1+0x78] ;  /* 0x0000780001ea7983 */ /* 0x001ea20000300800 */
[----:B-1----:R-:W-:-:S03]  /*c0a0*/  PRMT R152, RZ, 0x7610, R152 ;  /* 0x00007610ff987816 */ /* 0x002fc60000000098 */
[----:B------:R-:W-:Y:S04]  /*c0b0*/  STL [R1+0x5e4], R196 ;  /* 0x0005e4c401007387 */ /* 0x000fe80000100800 */
[----:B------:R0:W-:Y:S04]  /*c0c0*/  STL [R1+0x5e0], R193 ;  /* 0x0005e0c101007387 */ /* 0x0001e80000100800 */
[----:B------:R1:W2:Y:S04]  /*c0d0*/  @!P0 LDG.E.U16 R152, desc[UR6][R154.64] ;  /* 0x000000069a988981 */ /* 0x0002a8000c1e1500 */
[----:B0-----:R-:W2:Y:S04]  /*c0e0*/  LDL.LU R193, [R1+0x80] ;  /* 0x0000800001c17983 */ /* 0x001ea80000300800 */
[----:B------:R0:W-:Y:S01]  /*c0f0*/  STL [R1+0x5e8], R2 ;  /* 0x0005e80201007387 */ /* 0x0001e20000100800 */
[----:B-1----:R-:W-:-:S03]  /*c100*/  @!P0 IMAD.MOV.U32 R155, RZ, RZ, R13 ;  /* 0x000000ffff9b8224 */ /* 0x002fc600078e000d */
[----:B0-----:R-:W2:Y:S04]  /*c110*/  LDL.LU R2, [R1+0xb4] ;  /* 0x0000b40001027983 */ /* 0x001ea80000300800 */
[----:B------:R-:W-:Y:S04]  /*c120*/  STL [R1+0x5f0], R102 ;  /* 0x0005f06601007387 */ /* 0x000fe80000100800 */
[----:B------:R0:W-:Y:S04]  /*c130*/  STL [R1+0x5ec], R13 ;  /* 0x0005ec0d01007387 */ /* 0x0001e80000100800 */
[----:B0-----:R-:W2:Y:S04]  /*c140*/  LDL.LU R13, [R1+0xbc] ;  /* 0x0000bc00010d7983 */ /* 0x001ea80000300800 */
[----:B------:R-:W-:Y:S04]  /*c150*/  STS.U16 [R6+UR4+0x80], R156 ;  /* 0x0000809c06007988 */ /* 0x000fe80008000404 */
[----:B------:R-:W-:Y:S04]  /*c160*/  STS.U16 [R6+UR4+0x480], R159 ;  /* 0x0004809f06007988 */ /* 0x000fe80008000404 */
[----:B------:R-:W-:Y:S04]  /*c170*/  STL [R1+0x5f8], R94 ;  /* 0x0005f85e01007387 */ /* 0x000fe80000100800 */
[----:B------:R3:W-:Y:S04]  /*c180*/  STS.U16 [R6+UR4+0x880], R158 ;  /* 0x0008809e06007988 */ /* 0x0007e80008000404 */
[----:B------:R0:W-:Y:S01]  /*c190*/  STL [R1+0x5f4], R4 ;  /* 0x0005f40401007387 */ /* 0x0001e20000100800 */
[----:B---3--:R-:W-:-:S03]  /*c1a0*/  @!P0 IMAD.MOV.U32 R158, RZ, RZ, R0 ;  /* 0x000000ffff9e8224 */ /* 0x008fc600078e0000 */
[----:B------:R-:W3:Y:S01]  /*c1b0*/  LDL R0, [R1+0xf8] ;  /* 0x0000f80001007983 */ /* 0x000ee20000100800 */
[----:B------:R-:W-:-:S03]  /*c1c0*/  @!P0 IMAD.MOV.U32 R157, RZ, RZ, R4 ;  /* 0x000000ffff9d8224 */ /* 0x000fc600078e0004 */
[----:B0-----:R-:W3:Y:S01]  /*c1d0*/  LDL R4, [R1+0xf4] ;  /* 0x0000f40001047983 */ /* 0x001ee20000100800 */
[----:B------:R-:W-:Y:S01]  /*c1e0*/  PRMT R153, RZ, 0x7610, R153 ;  /* 0x00007610ff997816 */ /* 0x000fe20000000099 */
[----:B------:R-:W-:Y:S02]  /*c1f0*/  @!P0 IMAD.MOV.U32 R154, RZ, RZ, R102 ;  /* 0x000000ffff9a8224 */ /* 0x000fe400078e0066 */
[----:B------:R-:W-:-:S03]  /*c200*/  @!P0 IMAD.MOV.U32 R156, RZ, RZ, R94 ;  /* 0x000000ffff9c8224 */ /* 0x000fc600078e005e */
[----:B------:R0:W3:Y:S02]  /*c210*/  @!P0 LDG.E.U16 R153, desc[UR6][R154.64] ;  /* 0x000000069a998981 */ /* 0x0000e4000c1e1500 */
[----:B0-----:R-:W-:Y:S02]  /*c220*/  PRMT R154, RZ, 0x7610, R154 ;  /* 0x00007610ff9a7816 */ /* 0x001fe4000000009a */
[----:B------:R-:W-:-:S04]  /*c230*/  PRMT R155, RZ, 0x7610, R155 ;  /* 0x00007610ff9b7816 */ /* 0x000fc8000000009b */
[----:B------:R4:W3:Y:S02]  /*c240*/  @!P0 LDG.E.U16 R154, desc[UR6][R156.64] ;  /* 0x000000069c9a8981 */ /* 0x0008e4000c1e1500 */
[----:B----4-:R-:W-:Y:S02]  /*c250*/  @!P0 IMAD.MOV.U32 R156, RZ, RZ, R12 ;  /* 0x000000ffff9c8224 */ /* 0x010fe400078e000c */
[----:B------:R-:W-:-:S05]  /*c260*/  @!P0 IMAD.MOV.U32 R157, RZ, RZ, R17 ;  /* 0x000000ffff9d8224 */ /* 0x000fca00078e0011 */
[----:B------:R0:W4:Y:S02]  /*c270*/  @!P0 LDG.E.U16 R155, desc[UR6][R156.64] ;  /* 0x000000069c9b8981 */ /* 0x000124000c1e1500 */
[----:B0-----:R-:W-:Y:S02]  /*c280*/  PRMT R156, RZ, 0x7610, R156 ;  /* 0x00007610ff9c7816 */ /* 0x001fe4000000009c */
[----:B------:R-:W-:Y:S01]  /*c290*/  PRMT R157, RZ, 0x7610, R157 ;  /* 0x00007610ff9d7816 */ /* 0x000fe2000000009d */
[----:B------:R-:W-:Y:S04]  /*c2a0*/  STS.U16 [R6+UR4+0xc80], R191 ;  /* 0x000c80bf06007988 */ /* 0x000fe80008000404 */
[----:B------:R0:W-:Y:S04]  /*c2b0*/  STS.U16 [R6+UR4+0x1080], R160 ;  /* 0x001080a006007988 */ /* 0x0001e80008000404 */
[----:B------:R1:W-:Y:S01]  /*c2c0*/  STS.U16 [R6+UR4+0x1480], R161 ;  /* 0x001480a106007988 */ /* 0x0003e20008000404 */
[----:B0-----:R-:W-:-:S02]  /*c2d0*/  PRMT R160, RZ, 0x7610, R160 ;  /* 0x00007610ffa07816 */ /* 0x001fc400000000a0 */
[----:B-1----:R-:W-:Y:S01]  /*c2e0*/  PRMT R161, RZ, 0x7610, R161 ;  /* 0x00007610ffa17816 */ /* 0x002fe200000000a1 */
[----:B------:R0:W-:Y:S04]  /*c2f0*/  STS.U16 [R6+UR4+0x1880], R162 ;  /* 0x001880a206007988 */ /* 0x0001e80008000404 */
[----:B------:R1:W-:Y:S01]  /*c300*/  STS.U16 [R6+UR4+0x1c80], R163 ;  /* 0x001c80a306007988 */ /* 0x0003e20008000404 */
[----:B0-----:R-:W-:Y:S02]  /*c310*/  PRMT R162, RZ, 0x7610, R162 ;  /* 0x00007610ffa27816 */ /* 0x001fe400000000a2 */
[----:B-1----:R-:W-:Y:S01]  /*c320*/  PRMT R163, RZ, 0x7610, R163 ;  /* 0x00007610ffa37816 */ /* 0x002fe200000000a3 */
[----:B------:R0:W-:Y:S02]  /*c330*/  STS.U16 [R6+UR4+0x2080], R190 ;  /* 0x002080be06007988 */ /* 0x0001e40008000404 */
[----:B0-----:R-:W-:Y:S01]  /*c340*/  PRMT R190, RZ, 0x7610, R190 ;  /* 0x00007610ffbe7816 */ /* 0x001fe200000000be */
[----:B--2---:R-:W-:-:S05]  /*c350*/  @!P0 IMAD.MOV.U32 R159, RZ, RZ, R13 ;  /* 0x000000ffff9f8224 */ /* 0x004fca00078e000d */
[----:B------:R0:W2:Y:S02]  /*c360*/  @!P0 LDG.E.U16 R156, desc[UR6][R158.64] ;  /* 0x000000069e9c8981 */ /* 0x0000a4000c1e1500 */
[----:B0-----:R-:W-:Y:S02]  /*c370*/  @!P0 IMAD.MOV.U32 R158, RZ, RZ, R193 ;  /* 0x000000ffff9e8224 */ /* 0x001fe400078e00c1 */
[----:B------:R-:W-:-:S05]  /*c380*/  @!P0 IMAD.MOV.U32 R159, RZ, RZ, R103 ;  /* 0x000000ffff9f8224 */ /* 0x000fca00078e0067 */
        /* <DEDUP_REMOVED lines=9> */
[----:B------:R0:W2:Y:S04]  /*c420*/  @!P0 LDG.E.U16 R162, desc[UR6][R158.64] ;  /* 0x000000069ea28981 */ /* 0x0000a8000c1e1500 */
[----:B------:R-:W-:Y:S01]  /*c430*/  STL [R1+0x5fc], R13 ;  /* 0x0005fc0d01007387 */ /* 0x000fe20000100800 */
[----:B0-----:R-:W-:Y:S02]  /*c440*/  @!P0 IMAD.MOV.U32 R158, RZ, RZ, R101 ;  /* 0x000000ffff9e8224 */ /* 0x001fe400078e0065 */
[----:B------:R-:W-:Y:S01]  /*c450*/  @!P0 IMAD.MOV.U32 R159, RZ, RZ, R11 ;  /* 0x000000ffff9f8224 */ /* 0x000fe200078e000b */
[----:B------:R-:W-:Y:S04]  /*c460*/  STL [R1+0x604], R193 ;  /* 0x000604c101007387 */ /* 0x000fe80000100800 */
[----:B------:R0:W2:Y:S04]  /*c470*/  @!P0 LDG.E.U16 R163, desc[UR6][R158.64] ;  /* 0x000000069ea38981 */ /* 0x0000a8000c1e1500 */
[----:B------:R1:W-:Y:S01]  /*c480*/  STL [R1+0x600], R103 ;  /* 0x0006006701007387 */ /* 0x0003e20000100800 */
[----:B0-----:R-:W-:-:S02]  /*c490*/  @!P0 IMAD.MOV.U32 R158, RZ, RZ, R93 ;  /* 0x000000ffff9e8224 */ /* 0x001fc400078e005d */
[----:B------:R-:W-:Y:S01]  /*c4a0*/  @!P0 IMAD.MOV.U32 R159, RZ, RZ, R20 ;  /* 0x000000ffff9f8224 */ /* 0x000fe200078e0014 */
[----:B-1----:R-:W4:Y:S04]  /*c4b0*/  LDL.LU R103, [R1+0xb8] ;  /* 0x0000b80001677983 */ /* 0x002f280000300800 */
[----:B------:R-:W-:Y:S04]  /*c4c0*/  STL [R1+0x60c], R241 ;  /* 0x00060cf101007387 */ /* 0x000fe80000100800 */
[----:B------:R-:W-:Y:S04]  /*c4d0*/  STL [R1+0x608], R204 ;  /* 0x000608cc01007387 */ /* 0x000fe80000100800 */
[----:B------:R0:W-:Y:S04]  /*c4e0*/  STL [R1+0x614], R233 ;  /* 0x000614e901007387 */ /* 0x0001e80000100800 */
[----:B------:R3:W2:Y:S04]  /*c4f0*/  @!P0 LDG.E.U16 R190, desc[UR6][R158.64] ;  /* 0x000000069ebe8981 */ /* 0x0006a8000c1e1500 */
[----:B------:R1:W-:Y:S04]  /*c500*/  STL [R1+0x610], R231 ;  /* 0x000610e701007387 */ /* 0x0003e80000100800 */
[----:B------:R-:W4:Y:S01]  /*c510*/  LDL R113, [R1+0x550] ;  /* 0x0005500001717983 */ /* 0x000f220000100800 */
[----:B---3--:R-:W-:-:S03]  /*c520*/  @!P0 IMAD.MOV.U32 R158, RZ, RZ, R0 ;  /* 0x000000ffff9e8224 */ /* 0x008fc600078e0000 */
[----:B------:R-:W3:Y:S04]  /*c530*/  LDL R0, [R1+0x554] ;  /* 0x0005540001007983 */ /* 0x000ee80000100800 */
[----:B0-----:R-:W2:Y:S04]  /*c540*/  LDL.LU R233, [R1+0xf0] ;  /* 0x0000f00001e97983 */ /* 0x001ea80000300800 */
[----:B-1----:R-:W2:Y:S04]  /*c550*/  LDL.LU R231, [R1+0xe8] ;  /* 0x0000e80001e77983 */ /* 0x002ea80000300800 */
[----:B------:R-:W2:Y:S01]  /*c560*/  LDL.LU R204, [R1+0xec] ;  /* 0x0000ec0001cc7983 */ /* 0x000ea20000300800 */
[----:B------:R-:W-:-:S03]  /*c570*/  @!P0 IMAD.MOV.U32 R159, RZ, RZ, R4 ;  /* 0x000000ffff9f8224 */ /* 0x000fc600078e0004 */
[----:B------:R-:W2:Y:S04]  /*c580*/  LDL.LU R193, [R1+0xe4] ;  /* 0x0000e40001c17983 */ /* 0x000ea80000300800 */
[----:B------:R-:W2:Y:S04]  /*c590*/  LDL.LU R94, [R1+0xb0] ;  /* 0x0000b000015e7983 */ /* 0x000ea80000300800 */
[----:B------:R-:W2:Y:S04]  /*c5a0*/  LDL.LU R4, [R1+0xa8] ;  /* 0x0000a80001047983 */ /* 0x000ea80000300800 */
[----:B------:R-:W2:Y:S04]  /*c5b0*/  LDL.LU R196, [R1+0xac] ;  /* 0x0000ac0001c47983 */ /* 0x000ea80000300800 */
[----:B------:R-:W2:Y:S04]  /*c5c0*/  LDL.LU R239, [R1+0xa4] ;  /* 0x0000a40001ef7983 */ /* 0x000ea80000300800 */
[----:B------:R-:W-:Y:S04]  /*c5d0*/  STS.U16 [R6+UR4+0x2480], R189 ;  /* 0x002480bd06007988 */ /* 0x000fe80008000404 */
[----:B------:R-:W2:Y:S04]  /*c5e0*/  LDL.LU R5, [R1+0x70] ;  /* 0x0000700001057983 */ /* 0x000ea80000300800 */
[----:B------:R-:W-:Y:S04]  /*c5f0*/  STS.U16 [R6+UR4+0x2880], R188 ;  /* 0x002880bc06007988 */ /* 0x000fe80008000404 */
[----:B------:R-:W2:Y:S04]  /*c600*/  LDL.LU R209, [R1+0x68] ;  /* 0x0000680001d17983 */ /* 0x000ea80000300800 */
[----:B------:R-:W-:Y:S04]  /*c610*/  STS.U16 [R6+UR4+0x2c80], R187 ;  /* 0x002c80bb06007988 */ /* 0x000fe80008000404 */
[----:B------:R-:W2:Y:S04]  /*c620*/  LDL.LU R202, [R1+0x6c] ;  /* 0x00006c0001ca7983 */ /* 0x000ea80000300800 */
[----:B------:R-:W-:Y:S04]  /*c630*/  STS.U16 [R6+UR4+0x3080], R186 ;  /* 0x003080ba06007988 */ /* 0x000fe80008000404 */
[----:B------:R-:W-:Y:S04]  /*c640*/  STS.U16 [R6+UR4+0x3480], R185 ;  /* 0x003480b906007988 */ /* 0x000fe80008000404 */
[----:B------:R-:W-:Y:S04]  /*c650*/  STS.U16 [R6+UR4+0x3880], R184 ;  /* 0x003880b806007988 */ /* 0x000fe80008000404 */
[----:B------:R-:W2:Y:S04]  /*c660*/  LDL.LU R240, [R1+0x64] ;  /* 0x0000640001f07983 */ /* 0x000ea80000300800 */
[----:B------:R0:W-:Y:S04]  /*c670*/  STS.U16 [R6+UR4+0x3c80], R183 ;  /* 0x003c80b706007988 */ /* 0x0001e80008000404 */
[----:B------:R-:W2:Y:S04]  /*c680*/  LDL.LU R252, [R1+0x14] ;  /* 0x0000140001fc7983 */ /* 0x000ea80000300800 */
[----:B0-----:R-:W2:Y:S04]  /*c690*/  LDL.LU R6, [R1+0xc] ;  /* 0x00000c0001067983 */ /* 0x001ea80000300800 */
[----:B------:R-:W2:Y:S04]  /*c6a0*/  LDL.LU R22, [R1+0x10] ;  /* 0x0000100001167983 */ /* 0x000ea80000300800 */
[----:B------:R-:W2:Y:S04]  /*c6b0*/  LDL.LU R12, [R1+0x8] ;  /* 0x00000800010c7983 */ /* 0x000ea80000300800 */
[----:B------:R-:W2:Y:S04]  /*c6c0*/  LDL.LU R241, [R1+0xe0] ;  /* 0x0000e00001f17983 */ /* 0x000ea80000300800 */
[----:B------:R-:W2:Y:S04]  /*c6d0*/  LDL.LU R13, [R1+0xdc] ;  /* 0x0000dc00010d7983 */ /* 0x000ea80000300800 */
[----:B------:R-:W2:Y:S04]  /*c6e0*/  LDL.LU R102, [R1+0xa0] ;  /* 0x0000a00001667983 */ /* 0x000ea80000300800 */
[----:B------:R-:W2:Y:S04]  /*c6f0*/  LDL.LU R203, [R1+0x9c] ;  /* 0x00009c0001cb7983 */ /* 0x000ea80000300800 */
[----:B------:R-:W2:Y:S04]  /*c700*/  LDL.LU R95, [R1+0x60] ;  /* 0x00006000015f7983 */ /* 0x000ea80000300800 */
[----:B------:R-:W2:Y:S04]  /*c710*/  LDL.LU R96, [R1+0x5c] ;  /* 0x00005c0001607983 */ /* 0x000ea80000300800 */
[----:B------:R-:W2:Y:S01]  /*c720*/  LDL.LU R17, [R1+0x4] ;  /* 0x0000040001117983 */ /* 0x000ea20000300800 */
[----:B------:R-:W-:-:S02]  /*c730*/  PRMT R189, RZ, 0x7610, R189 ;  /* 0x00007610ffbd7816 */ /* 0x000fc400000000bd */
[----:B------:R-:W-:-:S04]  /*c740*/  PRMT R188, RZ, 0x7610, R188 ;  /* 0x00007610ffbc7816 */ /* 0x000fc800000000bc */
[----:B------:R0:W2:Y:S01]  /*c750*/  @!P0 LDG.E.U16 R189, desc[UR6][R158.64] ;  /* 0x000000069ebd8981 */ /* 0x0000a2000c1e1500 */
[----:B------:R-:W-:Y:S01]  /*c760*/  PRMT R187, RZ, 0x7610, R187 ;  /* 0x00007610ffbb7816 */ /* 0x000fe200000000bb */
[----:B0-----:R-:W-:Y:S02]  /*c770*/  @!P0 IMAD.MOV.U32 R159, RZ, RZ, R2 ;  /* 0x000000ffff9f8224 */ /* 0x001fe400078e0002 */
[----:B---3--:R-:W-:Y:S04]  /*c780*/  STS.U16 [R0+UR4+0x100], R182 ;  /* 0x000100b600007988 */ /* 0x008fe80008000404 */
[----:B------:R-:W-:Y:S04]  /*c790*/  STS.U16 [R0+UR4+0x500], R181 ;  /* 0x000500b500007988 */ /* 0x000fe80008000404 */
        /* <DEDUP_REMOVED lines=13> */
[----:B------:R0:W-:Y:S04]  /*c870*/  STS.U16 [R0+UR4+0x3d00], R167 ;  /* 0x003d00a700007988 */ /* 0x0001e80008000404 */
[----:B0-----:R-:W3:Y:S04]  /*c880*/  LDL.LU R0, [R1] ;  /* 0x0000000001007983 */ /* 0x001ee80000300800 */
[----:B----4-:R-:W-:Y:S04]  /*c890*/  STS.U16 [R113+UR4+0x180], R166 ;  /* 0x000180a671007988 */ /* 0x010fe80008000404 */
[----:B------:R-:W-:Y:S04]  /*c8a0*/  STS.U16 [R113+UR4+0x580], R165 ;  /* 0x000580a571007988 */ /* 0x000fe80008000404 */
[----:B------:R-:W-:Y:S04]  /*c8b0*/  STS.U16 [R113+UR4+0x980], R164 ;  /* 0x000980a471007988 */ /* 0x000fe80008000404 */
[----:B------:R-:W-:Y:S04]  /*c8c0*/  STS.U16 [R113+UR4+0xd80], R246 ;  /* 0x000d80f671007988 */ /* 0x000fe80008000404 */
[----:B------:R0:W-:Y:S04]  /*c8d0*/  STS.U16 [R113+UR4+0x1180], R7 ;  /* 0x0011800771007988 */ /* 0x0001e80008000404 */
[----:B0-----:R-:W4:Y:S01]  /*c8e0*/  LDL.LU R7, [R1+0x650] ;  /* 0x0006500001077983 */ /* 0x001f220000300800 */
[----:B------:R-:W-:-:S05]  /*c8f0*/  @!P0 IMAD.MOV.U32 R158, RZ, RZ, R103 ;  /* 0x000000ffff9e8224 */ /* 0x000fca00078e0067 */
[----:B------:R0:W4:Y:S01]  /*c900*/  @!P0 LDG.E.U16 R188, desc[UR6][R158.64] ;  /* 0x000000069ebc8981 */ /* 0x000122000c1e1500 */
[----:B------:R-:W-:Y:S01]  /*c910*/  PRMT R186, RZ, 0x7610, R186 ;  /* 0x00007610ffba7816 */ /* 0x000fe200000000ba */
[----:B0-----:R-:W-:Y:S02]  /*c920*/  @!P0 IMAD.MOV.U32 R158, RZ, RZ, R234 ;  /* 0x000000ffff9e8224 */ /* 0x001fe400078e00ea */
        /* <DEDUP_REMOVED lines=23> */
[----:B--2---:R-:W-:Y:S02]  /*caa0*/  @!P0 IMAD.MOV.U32 R158, RZ, RZ, R233 ;  /* 0x000000ffff9e8224 */ /* 0x004fe400078e00e9 */
[----:B------:R-:W-:-:S05]  /*cab0*/  @!P0 IMAD.MOV.U32 R159, RZ, RZ, R204 ;  /* 0x000000ffff9f8224 */ /* 0x000fca00078e00cc */
[----:B------:R0:W2:Y:S01]  /*cac0*/  @!P0 LDG.E.U16 R181, desc[UR6][R158.64] ;  /* 0x000000069eb58981 */ /* 0x0000a2000c1e1500 */
[----:B------:R-:W-:Y:S01]  /*cad0*/  PRMT R179, RZ, 0x7610, R179 ;  /* 0x00007610ffb37816 */ /* 0x000fe200000000b3 */
[----:B0-----:R-:W-:Y:S02]  /*cae0*/  @!P0 IMAD.MOV.U32 R158, RZ, RZ, R94 ;  /* 0x000000ffff9e8224 */ /* 0x001fe400078e005e */
        /* <DEDUP_REMOVED lines=69> */
[----:B------:R0:W2:Y:S04]  /*cf40*/  @!P0 LDG.E.U16 R191, desc[UR6][R158.64] ;  /* 0x000000069ebf8981 */ /* 0x0000a8000c1e1500 */
[----:B------:R1:W-:Y:S01]  /*cf50*/  STS.U16 [R113+UR4+0x1580], R248 ;  /* 0x001580f871007988 */ /* 0x0003e20008000404 */
[----:B0-----:R-:W-:Y:S02]  /*cf60*/  @!P0 IMAD.MOV.U32 R158, RZ, RZ, R17 ;  /* 0x000000ffff9e8224 */ /* 0x001fe400078e0011 */
[----:B---3--:R-:W-:Y:S01]  /*cf70*/  @!P0 IMAD.MOV.U32 R159, RZ, RZ, R0 ;  /* 0x000000ffff9f8224 */ /* 0x008fe200078e0000 */
[----:B-1----:R-:W-:-:S04]  /*cf80*/  PRMT R248, RZ, 0x7610, R248 ;  /* 0x00007610fff87816 */ /* 0x002fc800000000f8 */
[----:B------:R0:W3:Y:S04]  /*cf90*/  @!P0 LDG.E.U16 R246, desc[UR6][R158.64] ;  /* 0x000000069ef68981 */ /* 0x0000e8000c1e1500 */
[----:B------:R1:W-:Y:S01]  /*cfa0*/  STS.U16 [R113+UR4+0x1980], R245 ;  /* 0x001980f571007988 */ /* 0x0003e20008000404 */
[----:B0-----:R-:W-:Y:S02]  /*cfb0*/  @!P0 IMAD.MOV.U32 R158, RZ, RZ, R214 ;  /* 0x000000ffff9e8224 */ /* 0x001fe400078e00d6 */
[----:B------:R-:W-:Y:S01]  /*cfc0*/  @!P0 IMAD.MOV.U32 R159, RZ, RZ, R210 ;  /* 0x000000ffff9f8224 */ /* 0x000fe200078e00d2 */
[----:B-1----:R-:W-:-:S04]  /*cfd0*/  PRMT R245, RZ, 0x7610, R245 ;  /* 0x00007610fff57816 */ /* 0x002fc800000000f5 */
[----:B------:R0:W3:Y:S04]  /*cfe0*/  @!P0 LDG.E.U16 R248, desc[UR6][R158.64] ;  /* 0x000000069ef88981 */ /* 0x0000e8000c1e1500 */
[----:B------:R1:W-:Y:S01]  /*cff0*/  STS.U16 [R113+UR4+0x1d80], R237 ;  /* 0x001d80ed71007988 */ /* 0x0003e20008000404 */
[----:B0-----:R-:W-:Y:S02]  /*d000*/  @!P0 IMAD.MOV.U32 R158, RZ, RZ, R105 ;  /* 0x000000ffff9e8224 */ /* 0x001fe400078e0069 */
[----:B------:R-:W-:Y:S01]  /*d010*/  @!P0 IMAD.MOV.U32 R159, RZ, RZ, R19 ;  /* 0x000000ffff9f8224 */ /* 0x000fe200078e0013 */
[----:B-1----:R-:W-:-:S04]  /*d020*/  PRMT R237, RZ, 0x7610, R237 ;  /* 0x00007610ffed7816 */ /* 0x002fc800000000ed */
[----:B------:R0:W3:Y:S02]  /*d030*/  @!P0 LDG.E.U16 R245, desc[UR6][R158.64] ;  /* 0x000000069ef58981 */ /* 0x0000e4000c1e1500 */
[----:B0-----:R-:W-:Y:S02]  /*d040*/  @!P0 IMAD.MOV.U32 R158, RZ, RZ, R97 ;  /* 0x000000ffff9e8224 */ /* 0x001fe400078e0061 */
[----:B----4-:R-:W-:Y:S01]  /*d050*/  @!P0 IMAD.MOV.U32 R159, RZ, RZ, R7 ;  /* 0x000000ffff9f8224 */ /* 0x010fe200078e0007 */
[----:B------:R0:W-:Y:S04]  /*d060*/  STS.U16 [R113+UR4+0x2180], R230 ;  /* 0x002180e671007988 */ /* 0x0001e80008000404 */
[----:B------:R-:W4:Y:S04]  /*d070*/  @!P0 LDG.E.U16 R237, desc[UR6][R158.64] ;  /* 0x000000069eed8981 */ /* 0x000f28000c1e1500 */
[----:B------:R1:W-:Y:S04]  /*d080*/  STS.U16 [R113+UR4+0x2580], R222 ;  /* 0x002580de71007988 */ /* 0x0003e80008000404 */
[----:B------:R-:W2:Y:S04]  /*d090*/  LDL.LU R158, [R1+0x3c] ;  /* 0x00003c00019e7983 */ /* 0x000ea80000300800 */
[----:B------:R-:W3:Y:S04]  /*d0a0*/  LDL.LU R159, [R1+0x20] ;  /* 0x00002000019f7983 */ /* 0x000ee80000300800 */
[----:B0-----:R-:W4:Y:S04]  /*d0b0*/  LDL.LU R230, [R1+0x1c] ;  /* 0x00001c0001e67983 */ /* 0x001f280000300800 */
[----:B-1----:R-:W4:Y:S04]  /*d0c0*/  LDL.LU R222, [R1+0x34] ;  /* 0x0000340001de7983 */ /* 0x002f280000300800 */
[----:B------:R0:W-:Y:S04]  /*d0d0*/  STS.U16 [R113+UR4+0x2980], R213 ;  /* 0x002980d571007988 */ /* 0x0001e80008000404 */
[----:B------:R1:W-:Y:S04]  /*d0e0*/  STS.U16 [R113+UR4+0x2d80], R206 ;  /* 0x002d80ce71007988 */ /* 0x0003e80008000404 */
[----:B------:R1:W-:Y:S04]  /*d0f0*/  STS.U16 [R113+UR4+0x3180], R198 ;  /* 0x003180c671007988 */ /* 0x0003e80008000404 */
[----:B0-----:R-:W4:Y:S04]  /*d100*/  LDL.LU R213, [R1+0x50] ;  /* 0x0000500001d57983 */ /* 0x001f280000300800 */
[----:B-1----:R-:W4:Y:S04]  /*d110*/  LDL.LU R206, [R1+0x51c] ;  /* 0x00051c0001ce7983 */ /* 0x002f280000300800 */
[----:B------:R-:W2:Y:S04]  /*d120*/  LDL R198, [R1+0x54c] ;  /* 0x00054c0001c67983 */ /* 0x000ea80000100800 */
[----:B------:R0:W-:Y:S04]  /*d130*/  STS.U16 [R113+UR4+0x3580], R115 ;  /* 0x0035807371007988 */ /* 0x0001e80008000404 */
[----:B------:R1:W-:Y:S04]  /*d140*/  STS.U16 [R113+UR4+0x3980], R120 ;  /* 0x0039807871007988 */ /* 0x0003e80008000404 */
[----:B0-----:R-:W3:Y:S04]  /*d150*/  LDL.LU R115, [R1+0x54] ;  /* 0x0000540001737983 */ /* 0x001ee80000300800 */
[----:B-1----:R-:W2:Y:S04]  /*d160*/  LDL.LU R120, [R1+0x520] ;  /* 0x0005200001787983 */ /* 0x002ea80000300800 */
[----:B------:R0:W-:Y:S04]  /*d170*/  STS.U16 [R113+UR4+0x3d80], R125 ;  /* 0x003d807d71007988 */ /* 0x0001e80008000404 */
[----:B0-----:R-:W4:Y:S04]  /*d180*/  LDL.LU R113, [R1+0x64c] ;  /* 0x00064c0001717983 */ /* 0x001f280000300800 */
[----:B------:R-:W4:Y:S04]  /*d190*/  LDL R125, [R1+0x548] ;  /* 0x00054800017d7983 */ /* 0x000f280000100800 */
[----:B--2---:R-:W-:Y:S04]  /*d1a0*/  STS.U16 [R198+UR4+0x200], R120 ;  /* 0x00020078c6007988 */ /* 0x004fe80008000404 */
[----:B---3--:R-:W-:Y:S04]  /*d1b0*/  STS.U16 [R198+UR4+0x600], R115 ;  /* 0x00060073c6007988 */ /* 0x008fe80008000404 */
[----:B------:R-:W-:Y:S04]  /*d1c0*/  STS.U16 [R198+UR4+0xa00], R158 ;  /* 0x000a009ec6007988 */ /* 0x000fe80008000404 */
[----:B------:R-:W-:Y:S04]  /*d1d0*/  STS.U16 [R198+UR4+0xe00], R159 ;  /* 0x000e009fc6007988 */ /* 0x000fe80008000404 */
[----:B----4-:R0:W-:Y:S04]  /*d1e0*/  STS.U16 [R198+UR4+0x1200], R113 ;  /* 0x00120071c6007988 */ /* 0x0101e80008000404 */
[----:B------:R1:W-:Y:S04]  /*d1f0*/  STS.U16 [R198+UR4+0x1600], R114 ;  /* 0x00160072c6007988 */ /* 0x0003e80008000404 */
        /* <DEDUP_REMOVED lines=10> */
[----:B0-----:R-:W2:Y:S04]  /*d2a0*/  LDL.LU R113, [R1+0x648] ;  /* 0x0006480001717983 */ /* 0x001ea80000300800 */
[----:B------:R-:W-:Y:S04]  /*d2b0*/  STS.U16 [R125+UR4+0x280], R206 ;  /* 0x000280ce7d007988 */ /* 0x000fe80008000404 */
[----:B------:R-:W3:Y:S04]  /*d2c0*/  LDL.LU R158, [R1+0x518] ;  /* 0x00051800019e7983 */ /* 0x000ee80000300800 */
[----:B------:R-:W-:Y:S04]  /*d2d0*/  STS.U16 [R125+UR4+0x680], R213 ;  /* 0x000680d57d007988 */ /* 0x000fe80008000404 */
[----:B------:R-:W4:Y:S04]  /*d2e0*/  LDL.LU R159, [R1+0x4c] ;  /* 0x00004c00019f7983 */ /* 0x000f280000300800 */
[----:B------:R-:W-:Y:S04]  /*d2f0*/  STS.U16 [R125+UR4+0xa80], R222 ;  /* 0x000a80de7d007988 */ /* 0x000fe80008000404 */
[----:B-1----:R-:W2:Y:S04]  /*d300*/  LDL.LU R114, [R1+0x644] ;  /* 0x0006440001727983 */ /* 0x002ea80000300800 */
[----:B------:R-:W-:Y:S04]  /*d310*/  STS.U16 [R125+UR4+0xe80], R230 ;  /* 0x000e80e67d007988 */ /* 0x000fe80008000404 */
[----:B------:R-:W3:Y:S04]  /*d320*/  LDL R120, [R1+0x544] ;  /* 0x0005440001787983 */ /* 0x000ee80000100800 */
[----:B------:R-:W2:Y:S04]  /*d330*/  LDL R115, [R1+0x540] ;  /* 0x0005400001737983 */ /* 0x000ea80000100800 */
[----:B------:R0:W-:Y:S04]  /*d340*/  STS.U16 [R125+UR4+0x1280], R110 ;  /* 0x0012806e7d007988 */ /* 0x0001e80008000404 */
[----:B------:R1:W-:Y:S04]  /*d350*/  STS.U16 [R125+UR4+0x1680], R111 ;  /* 0x0016806f7d007988 */ /* 0x0003e80008000404 */
[----:B0-----:R-:W2:Y:S04]  /*d360*/  LDL.LU R110, [R1+0x640] ;  /* 0x00064000016e7983 */ /* 0x001ea80000300800 */
[----:B-1----:R-:W2:Y:S04]  /*d370*/  LDL.LU R111, [R1+0x63c] ;  /* 0x00063c00016f7983 */ /* 0x002ea80000300800 */
        /* <DEDUP_REMOVED lines=10> */
[----:B---3--:R-:W-:Y:S04]  /*d420*/  STS.U16 [R120+UR4+0x300], R158 ;  /* 0x0003009e78007988 */ /* 0x008fe80008000404 */
[----:B----4-:R-:W-:Y:S04]  /*d430*/  STS.U16 [R120+UR4+0x700], R159 ;  /* 0x0007009f78007988 */ /* 0x010fe80008000404 */
[----:B--2---:R0:W-:Y:S04]  /*d440*/  STS.U16 [R120+UR4+0xb00], R111 ;  /* 0x000b006f78007988 */ /* 0x0041e80008000404 */
[----:B------:R1:W-:Y:S04]  /*d450*/  STS.U16 [R120+UR4+0xf00], R114 ;  /* 0x000f007278007988 */ /* 0x0003e80008000404 */
[----:B0-----:R-:W2:Y:S04]  /*d460*/  LDL.LU R111, [R1+0x638] ;  /* 0x00063800016f7983 */ /* 0x001ea80000300800 */
[----:B-1----:R-:W3:Y:S04]  /*d470*/  LDL.LU R114, [R1+0x634] ;  /* 0x0006340001727983 */ /* 0x002ee80000300800 */
        /* <DEDUP_REMOVED lines=12> */
[----:B0-----:R-:W4:Y:S04]  /*d540*/  LDL.LU R112, [R1+0x630] ;  /* 0x0006300001707983 */ /* 0x001f280000300800 */
[----:B---3--:R0:W-:Y:S04]  /*d550*/  STS.U16 [R115+UR4+0x380], R114 ;  /* 0x0003807273007988 */ /* 0x0081e80008000404 */
[----:B--2---:R1:W-:Y:S04]  /*d560*/  STS.U16 [R115+UR4+0x780], R111 ;  /* 0x0007806f73007988 */ /* 0x0043e80008000404 */
[----:B------:R2:W-:Y:S04]  /*d570*/  STS.U16 [R115+UR4+0xb80], R110 ;  /* 0x000b806e73007988 */ /* 0x0005e80008000404 */
[----:B0-----:R-:W3:Y:S04]  /*d580*/  LDL.LU R114, [R1+0x62c] ;  /* 0x00062c0001727983 */ /* 0x001ee80000300800 */
[----:B-1----:R-:W3:Y:S04]  /*d590*/  LDL.LU R111, [R1+0x628] ;  /* 0x00062800016f7983 */ /* 0x002ee80000300800 */
[----:B--2---:R-:W2:Y:S04]  /*d5a0*/  LDL.LU R110, [R1+0x624] ;  /* 0x00062400016e7983 */ /* 0x004ea80000300800 */
[----:B------:R0:W-:Y:S04]  /*d5b0*/  STS.U16 [R115+UR4+0xf80], R113 ;  /* 0x000f807173007988 */ /* 0x0001e80008000404 */
[----:B------:R1:W-:Y:S04]  /*d5c0*/  STS.U16 [R115+UR4+0x1380], R3 ;  /* 0x0013800373007988 */ /* 0x0003e80008000404 */
[----:B0-----:R-:W4:Y:S04]  /*d5d0*/  LDL.LU R113, [R1+0x620] ;  /* 0x0006200001717983 */ /* 0x001f280000300800 */
[----:B-1----:R-:W3:Y:S04]  /*d5e0*/  LDL.LU R3, [R1+0x61c] ;  /* 0x00061c0001037983 */ /* 0x002ee80000300800 */
        /* <DEDUP_REMOVED lines=10> */
[----:B------:R0:W-:Y:S01]  /*d690*/  STS.U16 [R115+UR4+0x3f80], R129 ;  /* 0x003f808173007988 */ /* 0x0001e20008000404 */
[----:B------:R-:W-:-:S03]  /*d6a0*/  UMOV UR37, 0x40000040 ;  /* 0x4000004000257882 */ /* 0x000fc60000000000 */
[----:B------:R-:W2:Y:S04]  /*d6b0*/  LDL.LU R213, [R1+0x538] ;  /* 0x0005380001d57983 */ /* 0x000ea80000300800 */
[----:B------:R-:W4:Y:S04]  /*d6c0*/  LDL.LU R222, [R1+0x534] ;  /* 0x0005340001de7983 */ /* 0x000f280000300800 */
[----:B------:R-:W4:Y:S04]  /*d6d0*/  LDL.LU R230, [R1+0x530] ;  /* 0x0005300001e67983 */ /* 0x000f280000300800 */
[----:B------:R-:W4:Y:S04]  /*d6e0*/  LDL.LU R158, [R1+0x52c] ;  /* 0x00052c00019e7983 */ /* 0x000f280000300800 */
[----:B------:R-:W4:Y:S01]  /*d6f0*/  LDL.LU R159, [R1+0x528] ;  /* 0x00052800019f7983 */ /* 0x000f220000300800 */
[----:B---3--:R-:W-:-:S03]  /*d700*/  LOP3.LUT R116, R3, 0x10, RZ, 0x3c, !PT ;  /* 0x0000001003747812 */ /* 0x008fc600078e3cff */
[----:B------:R-:W-:Y:S04]  /*d710*/  STS.U16 [R3+UR4+0x8000], R131 ;  /* 0x0080008303007988 */ /* 0x000fe80008000404 */
[----:B------:R-:W-:Y:S04]  /*d720*/  STS.U16 [R3+UR4+0x8400], R132 ;  /* 0x0084008403007988 */ /* 0x000fe80008000404 */
[----:B------:R-:W-:Y:S04]  /*d730*/  STS.U16 [R3+UR4+0x8800], R133 ;  /* 0x0088008503007988 */ /* 0x000fe80008000404 */
[----:B------:R-:W-:Y:S04]  /*d740*/  STS.U16 [R3+UR4+0x8c00], R134 ;  /* 0x008c008603007988 */ /* 0x000fe80008000404 */
[----:B------:R-:W-:Y:S04]  /*d750*/  STS.U16 [R3+UR4+0x9000], R135 ;  /* 0x0090008703007988 */ /* 0x000fe80008000404 */
[----:B------:R-:W-:Y:S04]  /*d760*/  STS.U16 [R3+UR4+0x9400], R136 ;  /* 0x0094008803007988 */ /* 0x000fe80008000404 */
[----:B------:R-:W-:Y:S04]  /*d770*/  STS.U16 [R3+UR4+0x9800], R137 ;  /* 0x0098008903007988 */ /* 0x000fe80008000404 */
[----:B------:R-:W-:Y:S01]  /*d780*/  STS.U16 [R3+UR4+0x9c00], R138 ;  /* 0x009c008a03007988 */ /* 0x000fe20008000404 */
[----:B0-----:R-:W-:-:S03]  /*d790*/  LOP3.LUT R115, R3, 0x20, RZ, 0x3c, !PT ;  /* 0x0000002003737812 */ /* 0x001fc600078e3cff */
        /* <DEDUP_REMOVED lines=52> */
[----:B------:R-:W-:Y:S01]  /*dae0*/  UIADD3.64 UR48, UR8, 0x380, URZ ;  /* 0x0000038008307897 */ /* 0x000fe2000fffe03f */
[----:B------:R-:W-:Y:S01]  /*daf0*/  UMOV UR50, UR38 ;  /* 0x0000002600327c82 */ /* 0x000fe20008000000 */
[----:B------:R-:W-:Y:S01]  /*db00*/  UMOV UR51, UR39 ;  /* 0x0000002700337c82 */ /* 0x000fe20008000000 */
[----:B------:R-:W-:Y:S01]  /*db10*/  UIADD3.64 UR52, UR8, 0x400, URZ ;  /* 0x0000040008347897 */ /* 0x000fe2000fffe03f */
[----:B0-----:R-:W3:Y:S01]  /*db20*/  LDL R116, [R1+0x53c] ;  /* 0x00053c0001747983 */ /* 0x001ee20000100800 */
[----:B-1----:R-:W-:Y:S01]  /*db30*/  LOP3.LUT R115, R3, 0x70, RZ, 0x3c, !PT ;  /* 0x0000007003737812 */ /* 0x002fe200078e3cff */
[----:B------:R-:W-:Y:S01]  /*db40*/  UMOV UR54, UR10 ;  /* 0x0000000a00367c82 */ /* 0x000fe20008000000 */
[----:B------:R-:W-:Y:S01]  /*db50*/  UMOV UR55, UR11 ;  /* 0x0000000b00377c82 */ /* 0x000fe20008000000 */
[----:B------:R-:W-:Y:S01]  /*db60*/  UIADD3.64 UR56, UR8, 0x480, URZ ;  /* 0x0000048008387897 */ /* 0x000fe2000fffe03f */
[----:B------:R-:W3:Y:S04]  /*db70*/  LDL.LU R229, [R1+0x510] ;  /* 0x0005100001e57983 */ /* 0x000ee80000300800 */
        /* <DEDUP_REMOVED lines=8> */
[----:B------:R1:W-:Y:S06]  /*dc00*/  MEMBAR.ALL.CTA ;  /* 0x0000000000007992 */ /* 0x0003ec0000008000 */
[----:B-1----:R-:W1:Y:S02]  /*dc10*/  FENCE.VIEW.ASYNC.S ;  /* 0x00000000000073c6 */ /* 0x002e640000000000 */
[----:B-1----:R-:W-:Y:S06]  /*dc20*/  BAR.SYNC.DEFER_BLOCKING 0x0 ;  /* 0x0000000000007b1d */ /* 0x002fec0000010000 */
[----:B------:R-:W-:-:S06]  /*dc30*/  WARPGROUP.ARRIVE ;  /* 0x00000000000079c5 */ /* 0x000fcc0000000000 */
[----:B------:R-:W-:Y:S04]  /*dc40*/  HGMMA.64x64x16.F32.BF16 R56, gdesc[UR36].tnspA, R56 ;  /* 0x20e00000243879f0 */ /* 0x000fe80008701838 */
[----:B------:R-:W-:Y:S04]  /*dc50*/  HGMMA.64x64x16.F32.BF16 R56, gdesc[UR8].tnspA, R56 ;  /* 0x20e00000083879f0 */ /* 0x000fe80008701838 */
[----:B------:R-:W-:Y:S04]  /*dc60*/  HGMMA.64x64x16.F32.BF16 R56, gdesc[UR12].tnspA, R56 ;  /* 0x20e000000c3879f0 */ /* 0x000fe80008701838 */
[----:B------:R-:W-:Y:S04]  /*dc70*/  HGMMA.64x64x16.F32.BF16 R56, gdesc[UR16].tnspA, R56 ;  /* 0x20e00000103879f0 */ /* 0x000fe80008701838 */
[----:B------:R-:W-:Y:S04]  /*dc80*/  HGMMA.64x64x16.F32.BF16 R56, gdesc[UR20].tnspA, R56 ;  /* 0x20e00000143879f0 */ /* 0x000fe80008701838 */
[----:B------:R-:W-:Y:S04]  /*dc90*/  HGMMA.64x64x16.F32.BF16 R56, gdesc[UR24].tnspA, R56 ;  /* 0x20e00000183879f0 */ /* 0x000fe80008701838 */
[----:B------:R-:W-:Y:S04]  /*dca0*/  HGMMA.64x64x16.F32.BF16 R56, gdesc[UR28].tnspA, R56 ;  /* 0x20e000001c3879f0 */ /* 0x000fe80008701838 */
[----:B------:R-:W-:Y:S04]  /*dcb0*/  HGMMA.64x64x16.F32.BF16 R56, gdesc[UR32].tnspA, R56 ;  /* 0x20e00000203879f0 */ /* 0x000fe80008701838 */
[----:B------:R-:W-:Y:S01]  /*dcc0*/  HGMMA.64x64x16.F32.BF16 R24, gdesc[UR48].tnspA, R24 ;  /* 0x20e00000301879f0 */ /* 0x000fe20008701818 */
[----:B------:R-:W-:Y:S01]  /*dcd0*/  UMOV UR58, UR14 ;  /* 0x0000000e003a7c82 */ /* 0x000fe20008000000 */
[----:B------:R-:W-:-:S02]  /*dce0*/  UMOV UR59, UR15 ;  /* 0x0000000f003b7c82 */ /* 0x000fc40008000000 */
[----:B------:R-:W-:Y:S01]  /*dcf0*/  HGMMA.64x64x16.F32.BF16 R24, gdesc[UR52].tnspA, R24 ;  /* 0x20e00000341879f0 */ /* 0x000fe20008701818 */
[----:B--2---:R-:W-:Y:S02]  /*dd00*/  R2UR UR49, R213 ;  /* 0x00000000d53172ca */ /* 0x004fe400000e0000 */
[----:B----4-:R-:W-:Y:S01]  /*dd10*/  R2UR UR48, R222 ;  /* 0x00000000de3072ca */ /* 0x010fe200000e0000 */
[----:B------:R-:W2:Y:S01]  /*dd20*/  LDL.LU R213, [R1+0x500] ;  /* 0x0005000001d57983 */ /* 0x000ea20000300800 */
[----:B------:R-:W-:-:S03]  /*dd30*/  R2UR UR53, R230 ;  /* 0x00000000e63572ca */ /* 0x000fc600000e0000 */
[----:B------:R-:W4:Y:S01]  /*dd40*/  LDL.LU R222, [R1+0x4f8] ;  /* 0x0004f80001de7983 */ /* 0x000f220000300800 */
[----:B------:R-:W-:-:S03]  /*dd50*/  R2UR UR52, R158 ;  /* 0x000000009e3472ca */ /* 0x000fc600000e0000 */
[----:B------:R-:W4:Y:S04]  /*dd60*/  LDL.LU R230, [R1+0x4f0] ;  /* 0x0004f00001e67983 */ /* 0x000f280000300800 */
[----:B------:R-:W4:Y:S04]  /*dd70*/  LDL.LU R205, [R1+0x4e8] ;  /* 0x0004e80001cd7983 */ /* 0x000f280000300800 */
[----:B------:R-:W4:Y:S04]  /*dd80*/  LDL.LU R212, [R1+0x50c] ;  /* 0x00050c0001d47983 */ /* 0x000f280000300800 */
[----:B------:R-:W4:Y:S04]  /*dd90*/  LDL.LU R158, [R1+0x4e0] ;  /* 0x0004e000019e7983 */ /* 0x000f280000300800 */
[----:B------:R-:W4:Y:S04]  /*dda0*/  LDL.LU R120, [R1+0x504] ;  /* 0x0005040001787983 */ /* 0x000f280000300800 */
[----:B------:R-:W4:Y:S04]  /*ddb0*/  LDL.LU R238, [R1+0x4d8] ;  /* 0x0004d80001ee7983 */ /* 0x000f280000300800 */
[----:B0-----:R-:W4:Y:S01]  /*ddc0*/  LDL.LU R115, [R1+0x4fc] ;  /* 0x0004fc0001737983 */ /* 0x001f220000300800 */
[----:B------:R-:W-:Y:S01]  /*ddd0*/  HGMMA.64x64x16.F32.BF16 R24, gdesc[UR56].tnspA, R24 ;  /* 0x20e00000381879f0 */ /* 0x000fe20008701818 */
[----:B------:R-:W-:-:S02]  /*dde0*/  R2UR UR56, R113 ;  /* 0x00000000713872ca */ /* 0x000fc400000e0000 */
[----:B------:R-:W0:Y:S01]  /*ddf0*/  LDC R113, c[0x0][0x238] ;  /* 0x00008e00ff717b82 */ /* 0x000e220000000800 */
[----:B------:R-:W-:Y:S02]  /*de00*/  R2UR UR57, R159 ;  /* 0x000000009f3972ca */ /* 0x000fe400000e0000 */
[----:B------:R-:W4:Y:S04]  /*de10*/  LDL.LU R159, [R1+0x4d0] ;  /* 0x0004d000019f7983 */ /* 0x000f280000300800 */
[----:B------:R-:W4:Y:S04]  /*de20*/  LDL.LU R198, [R1+0x4f4] ;  /* 0x0004f40001c67983 */ /* 0x000f280000300800 */
[----:B------:R-:W4:Y:S04]  /*de30*/  LDL.LU R206, [R1+0x4c8] ;  /* 0x0004c80001ce7983 */ /* 0x000f280000300800 */
[----:B------:R-:W4:Y:S04]  /*de40*/  LDL.LU R247, [R1+0x4ec] ;  /* 0x0004ec0001f77983 */ /* 0x000f280000300800 */
[----:B------:R-:W4:Y:S01]  /*de50*/  LDL.LU R125, [R1+0x4c0] ;  /* 0x0004c000017d7983 */ /* 0x000f220000300800 */
[----:B0-----:R-:W-:-:S04]  /*de60*/  IMAD.SHL.U32 R113, R113, 0x80, RZ ;  /* 0x0000008071717824 */ /* 0x001fc800078e00ff */
[----:B------:R-:W-:-:S05]  /*de70*/  IMAD.SHL.U32 R113, R113, 0x2, RZ ;  /* 0x0000000271717824 */ /* 0x000fca00078e00ff */
[----:B------:R-:W-:-:S05]  /*de80*/  IADD3 R112, P6, R112, R113, RZ ;  /* 0x0000007170707210 */ /* 0x000fca0007fde0ff */
[----:B------:R0:W-:Y:S04]  /*de90*/  STL [R1+0x508], R112 ;  /* 0x0005087001007387 */ /* 0x0001e80000100800 */
[----:B0-----:R-:W4:Y:S01]  /*dea0*/  LDL.LU R112, [R1+0x618] ;  /* 0x0006180001707983 */ /* 0x001f220000300800 */
[----:B---3--:R-:W-:-:S05]  /*deb0*/  IADD3 R229, P5, R229, R113, RZ ;  /* 0x00000071e5e57210 */ /* 0x008fca0007fbe0ff */
[----:B------:R-:W-:Y:S04]  /*dec0*/  STL [R1+0x510], R229 ;  /* 0x000510e501007387 */ /* 0x000fe80000100800 */
[----:B------:R-:W3:Y:S01]  /*ded0*/  LDL.LU R221, [R1+0x4e4] ;  /* 0x0004e40001dd7983 */ /* 0x000ee20000300800 */
[-C--:B------:R-:W-:Y:S02]  /*dee0*/  IADD3 R114, P4, R114, R113.reuse, RZ ;  /* 0x0000007172727210 */ /* 0x080fe40007f9e0ff */
[-C--:B--2---:R-:W-:Y:S02]  /*def0*/  IADD3 R213, P1, R213, R113.reuse, RZ ;  /* 0x00000071d5d57210 */ /* 0x084fe40007f3e0ff */
[----:B----4-:R-:W-:-:S03]  /*df00*/  IADD3 R222, P2, R222, R113, RZ ;  /* 0x00000071dede7210 */ /* 0x010fc60007f5e0ff */
[----:B------:R0:W-:Y:S01]  /*df10*/  STL [R1+0x500], R213 ;  /* 0x000500d501007387 */ /* 0x0001e20000100800 */
[----:B------:R-:W-:-:S03]  /*df20*/  IADD3 R230, P3, R230, R113, RZ ;  /* 0x00000071e6e67210 */ /* 0x000fc60007f7e0ff */
[----:B0-----:R-:W2:Y:S04]  /*df30*/  LDL.LU R213, [R1+0x4b8] ;  /* 0x0004b80001d57983 */ /* 0x001ea80000300800 */
[----:B------:R-:W4:Y:S04]  /*df40*/  LDL.LU R229, [R1+0x4dc] ;  /* 0x0004dc0001e57983 */ /* 0x000f280000300800 */
[----:B------:R0:W-:Y:S04]  /*df50*/  STL [R1+0x4f8], R222 ;  /* 0x0004f8de01007387 */ /* 0x0001e80000100800 */
[----:B0-----:R-:W4:Y:S04]  /*df60*/  LDL.LU R222, [R1+0x4b0] ;  /* 0x0004b00001de7983 */ /* 0x001f280000300800 */
[----:B------:R0:W-:Y:S04]  /*df70*/  STL [R1+0x4f0], R230 ;  /* 0x0004f0e601007387 */ /* 0x0001e80000100800 */
[----:B0-----:R-:W4:Y:S01]  /*df80*/  LDL.LU R230, [R1+0x4d4] ;  /* 0x0004d40001e67983 */ /* 0x001f220000300800 */
[--C-:B------:R-:W-:Y:S01]  /*df90*/  IMAD.X R212, R212, 0x1, R112.reuse, P5 ;  /* 0x00000001d4d47824 */ /* 0x100fe200028e0670 */
[-C--:B------:R-:W-:Y:S01]  /*dfa0*/  IADD3 R158, P5, R158, R113.reuse, RZ ;  /* 0x000000719e9e7210 */ /* 0x080fe20007fbe0ff */
[----:B------:R-:W-:Y:S01]  /*dfb0*/  IMAD.X R111, R111, 0x1, R112, P4 ;  /* 0x000000016f6f7824 */ /* 0x000fe200020e0670 */
[----:B------:R-:W-:-:S03]  /*dfc0*/  IADD3 R205, P4, R205, R113, RZ ;  /* 0x00000071cdcd7210 */ /* 0x000fc60007f9e0ff */
[----:B------:R0:W-:Y:S04]  /*dfd0*/  STL [R1+0x4e0], R158 ;  /* 0x0004e09e01007387 */ /* 0x0001e80000100800 */
[----:B------:R-:W-:Y:S04]  /*dfe0*/  STL [R1+0x4e8], R205 ;  /* 0x0004e8cd01007387 */ /* 0x000fe80000100800 */
[----:B0-----:R-:W4:Y:S01]  /*dff0*/  LDL.LU R158, [R1+0x4a8] ;  /* 0x0004a800019e7983 */ /* 0x001f220000300800 */
[--C-:B------:R-:W-:Y:S01]  /*e000*/  IMAD.X R120, R120, 0x1, R112.reuse, P6 ;  /* 0x0000000178787824 */ /* 0x100fe200030e0670 */
[----:B------:R-:W-:Y:S01]  /*e010*/  IADD3 R238, P6, R238, R113, RZ ;  /* 0x00000071eeee7210 */ /* 0x000fe20007fde0ff */
[----:B------:R-:W-:Y:S01]  /*e020*/  IMAD.X R115, R115, 0x1, R112, P1 ;  /* 0x0000000173737824 */ /* 0x000fe200008e0670 */
[----:B------:R-:W-:Y:S01]  /*e030*/  STL [R1+0x50c], R212 ;  /* 0x00050cd401007387 */ /* 0x000fe20000100800 */
[----:B------:R-:W-:-:S03]  /*e040*/  VIADD R110, R110, 0x1 ;  /* 0x000000016e6e7836 */ /* 0x000fc60000000000 */
[----:B------:R0:W-:Y:S01]  /*e050*/  STL [R1+0x504], R120 ;  /* 0x0005047801007387 */ /* 0x0001e20000100800 */
[-C--:B------:R-:W-:Y:S02]  /*e060*/  IADD3 R159, P1, R159, R113.reuse, RZ ;  /* 0x000000719f9f7210 */ /* 0x080fe40007f3e0ff */
[----:B------:R-:W-:Y:S01]  /*e070*/  ISETP.NE.U32.AND P0, PT, R110, R116, PT ;  /* 0x000000746e00720c */ /* 0x000fe20003f05070 */
[----:B------:R-:W-:Y:S01]  /*e080*/  IMAD.X R198, R198, 0x1, R112, P2 ;  /* 0x00000001c6c67824 */ /* 0x000fe200010e0670 */
[----:B0-----:R-:W4:Y:S04]  /*e090*/  LDL.LU R120, [R1+0x4cc] ;  /* 0x0004cc0001787983 */ /* 0x001f280000300800 */
[----:B------:R-:W4:Y:S04]  /*e0a0*/  LDL.LU R121, [R1+0x4a0] ;  /* 0x0004a00001797983 */ /* 0x000f280000300800 */
[----:B------:R0:W-:Y:S04]  /*e0b0*/  STL [R1+0x4fc], R115 ;  /* 0x0004fc7301007387 */ /* 0x0001e80000100800 */
[----:B------:R1:W-:Y:S01]  /*e0c0*/  STL [R1+0x4d8], R238 ;  /* 0x0004d8ee01007387 */ /* 0x0003e20000100800 */
[----:B------:R-:W-:-:S03]  /*e0d0*/  IADD3 R206, P2, R206, R113, RZ ;  /* 0x00000071cece7210 */ /* 0x000fc60007f5e0ff */
[----:B0-----:R-:W4:Y:S04]  /*e0e0*/  LDL.LU R115, [R1+0x4c4] ;  /* 0x0004c40001737983 */ /* 0x001f280000300800 */
[----:B------:R-:W4:Y:S04]  /*e0f0*/  LDL.LU R116, [R1+0x498] ;  /* 0x0004980001747983 */ /* 0x000f280000300800 */
[----:B-1----:R-:W4:Y:S04]  /*e100*/  LDL.LU R238, [R1+0x4bc] ;  /* 0x0004bc0001ee7983 */ /* 0x002f280000300800 */
[----:B------:R0:W-:Y:S01]  /*e110*/  STL [R1+0x4d0], R159 ;  /* 0x0004d09f01007387 */ /* 0x0001e20000100800 */
[----:B------:R-:W-:Y:S01]  /*e120*/  IMAD.X R247, R247, 0x1, R112, P3 ;  /* 0x00000001f7f77824 */ /* 0x000fe200018e0670 */
[----:B------:R-:W-:-:S02]  /*e130*/  IADD3 R125, P3, R125, R113, RZ ;  /* 0x000000717d7d7210 */ /* 0x000fc40007f7e0ff */
[----:B0-----:R-:W4:Y:S04]  /*e140*/  LDL.LU R159, [R1+0x490] ;  /* 0x00049000019f7983 */ /* 0x001f280000300800 */
[----:B------:R0:W-:Y:S01]  /*e150*/  STL [R1+0x4f4], R198 ;  /* 0x0004f4c601007387 */ /* 0x0001e20000100800 */
[----:B---3--:R-:W-:-:S03]  /*e160*/  IMAD.X R221, R221, 0x1, R112, P4 ;  /* 0x00000001dddd7824 */ /* 0x008fc600020e0670 */
[----:B0-----:R-:W3:Y:S04]  /*e170*/  LDL.LU R198, [R1+0x4b4] ;  /* 0x0004b40001c67983 */ /* 0x001ee80000300800 */
[----:B------:R0:W-:Y:S04]  /*e180*/  STL [R1+0x4c8], R206 ;  /* 0x0004c8ce01007387 */ /* 0x0001e80000100800 */
[----:B0-----:R-:W3:Y:S04]  /*e190*/  LDL.LU R206, [R1+0x488] ;  /* 0x0004880001ce7983 */ /* 0x001ee80000300800 */
[----:B------:R-:W3:Y:S04]  /*e1a0*/  LDL.LU R212, [R1+0x4ac] ;  /* 0x0004ac0001d47983 */ /* 0x000ee80000300800 */
[----:B------:R0:W-:Y:S04]  /*e1b0*/  STL [R1+0x4ec], R247 ;  /* 0x0004ecf701007387 */ /* 0x0001e80000100800 */
[----:B0-----:R-:W3:Y:S04]  /*e1c0*/  LDL.LU R247, [R1+0x480] ;  /* 0x0004800001f77983 */ /* 0x001ee80000300800 */
[----:B------:R0:W-:Y:S04]  /*e1d0*/  STL [R1+0x4c0], R125 ;  /* 0x0004c07d01007387 */ /* 0x0001e80000100800 */
[----:B0-----:R-:W3:Y:S01]  /*e1e0*/  LDL.LU R125, [R1+0x4a4] ;  /* 0x0004a400017d7983 */ /* 0x001ee20000300800 */
[----:B--2---:R-:W-:Y:S01]  /*e1f0*/  IADD3 R213, P4, R213, R113, RZ ;  /* 0x00000071d5d57210 */ /* 0x004fe20007f9e0ff */
[----:B----4-:R-:W-:-:S04]  /*e200*/  IMAD.X R229, R229, 0x1, R112, P5 ;  /* 0x00000001e5e57824 */ /* 0x010fc800028e0670 */
[----:B------:R0:W-:Y:S04]  /*e210*/  STL [R1+0x4b8], R213 ;  /* 0x0004b8d501007387 */ /* 0x0001e80000100800 */
[----:B0-----:R-:W2:Y:S01]  /*e220*/  LDL.LU R213, [R1+0x478] ;  /* 0x0004780001d57983 */ /* 0x001ea20000300800 */
[----:B------:R-:W-:-:S03]  /*e230*/  IADD3 R222, P5, R222, R113, RZ ;  /* 0x00000071dede7210 */ /* 0x000fc60007fbe0ff */
[----:B------:R-:W-:Y:S04]  /*e240*/  STL [R1+0x4e4], R221 ;  /* 0x0004e4dd01007387 */ /* 0x000fe80000100800 */
[----:B------:R0:W-:Y:S01]  /*e250*/  STL [R1+0x4b0], R222 ;  /* 0x0004b0de01007387 */ /* 0x0001e20000100800 */
[----:B------:R-:W-:-:S03]  /*e260*/  IMAD.X R230, R230, 0x1, R112, P6 ;  /* 0x00000001e6e67824 */ /* 0x000fc600030e0670 */
[----:B0-----:R-:W4:Y:S04]  /*e270*/  LDL.LU R222, [R1+0x49c] ;  /* 0x00049c0001de7983 */ /* 0x001f280000300800 */
[----:B------:R-:W-:Y:S04]  /*e280*/  STL [R1+0x4dc], R229 ;  /* 0x0004dce501007387 */ /* 0x000fe80000100800 */
[----:B------:R-:W4:Y:S04]  /*e290*/  LDL.LU R197, [R1+0x470] ;  /* 0x0004700001c57983 */ /* 0x000f280000300800 */
[----:B------:R-:W4:Y:S04]  /*e2a0*/  LDL.LU R205, [R1+0x494] ;  /* 0x0004940001cd7983 */ /* 0x000f280000300800 */
[----:B------:R-:W4:Y:S04]  /*e2b0*/  LDL.LU R221, [R1+0x468] ;  /* 0x0004680001dd7983 */ /* 0x000f280000300800 */
[----:B------:R0:W-:Y:S04]  /*e2c0*/  STL [R1+0x4d4], R230 ;  /* 0x0004d4e601007387 */ /* 0x0001e80000100800 */
[----:B0-----:R-:W4:Y:S01]  /*e2d0*/  LDL.LU R230, [R1+0x48c] ;  /* 0x00048c0001e67983 */ /* 0x001f220000300800 */
[----:B------:R-:W-:-:S05]  /*e2e0*/  IADD3 R158, P6, R158, R113, RZ ;  /* 0x000000719e9e7210 */ /* 0x000fca0007fde0ff */
[----:B------:R0:W-:Y:S04]  /*e2f0*/  STL [R1+0x4a8], R158 ;  /* 0x0004a89e01007387 */ /* 0x0001e80000100800 */
[----:B0-----:R-:W4:Y:S01]  /*e300*/  LDL.LU R158, [R1+0x460] ;  /* 0x00046000019e7983 */ /* 0x001f220000300800 */
[----:B------:R-:W-:-:S03]  /*e310*/  IMAD.X R120, R120, 0x1, R112, P1 ;  /* 0x0000000178787824 */ /* 0x000fc600008e0670 */
[----:B------:R-:W4:Y:S04]  /*e320*/  LDL.LU R229, [R1+0x484] ;  /* 0x0004840001e57983 */ /* 0x000f280000300800 */
[----:B------:R0:W-:Y:S01]  /*e330*/  STL [R1+0x4cc], R120 ;  /* 0x0004cc7801007387 */ /* 0x0001e20000100800 */
[----:B------:R-:W-:-:S03]  /*e340*/  IADD3 R121, P1, R121, R113, RZ ;  /* 0x0000007179797210 */ /* 0x000fc60007f3e0ff */
[----:B0-----:R-:W4:Y:S01]  /*e350*/  LDL.LU R120, [R1+0x458] ;  /* 0x0004580001787983 */ /* 0x001f220000300800 */
[----:B------:R-:W-:Y:S01]  /*e360*/  IMAD.X R115, R115, 0x1, R112, P2 ;  /* 0x0000000173737824 */ /* 0x000fe200010e0670 */
[----:B------:R-:W-:-:S04]  /*e370*/  IADD3 R116, P2, R116, R113, RZ ;  /* 0x0000007174747210 */ /* 0x000fc80007f5e0ff */
[----:B------:R0:W-:Y:S01]  /*e380*/  STL [R1+0x4c4], R115 ;  /* 0x0004c47301007387 */ /* 0x0001e20000100800 */
[----:B------:R-:W-:-:S03]  /*e390*/  IMAD.X R238, R238, 0x1, R112, P3 ;  /* 0x00000001eeee7824 */ /* 0x000fc600018e0670 */
[----:B0-----:R-:W4:Y:S01]  /*e3a0*/  LDL.LU R115, [R1+0x47c] ;  /* 0x00047c0001737983 */ /* 0x001f220000300800 */
[----:B------:R-:W-:-:S03]  /*e3b0*/  IADD3 R159, P3, R159, R113, RZ ;  /* 0x000000719f9f7210 */ /* 0x000fc60007f7e0ff */
[----:B------:R-:W-:Y:S04]  /*e3c0*/  STL [R1+0x4a0], R121 ;  /* 0x0004a07901007387 */ /* 0x000fe80000100800 */
[----:B------:R0:W-:Y:S04]  /*e3d0*/  STL [R1+0x490], R159 ;  /* 0x0004909f01007387 */ /* 0x0001e80000100800 */
[----:B------:R-:W-:Y:S01]  /*e3e0*/  STL [R1+0x498], R116 ;  /* 0x0004987401007387 */ /* 0x000fe20000100800 */
[----:B---3--:R-:W-:-:S03]  /*e3f0*/  IMAD.X R198, R198, 0x1, R112, P4 ;  /* 0x00000001c6c67824 */ /* 0x008fc600020e0670 */
[----:B0-----:R-:W3:Y:S04]  /*e400*/  LDL.LU R159, [R1+0x450] ;  /* 0x00045000019f7983 */ /* 0x001ee80000300800 */
[----:B------:R-:W-:Y:S04]  /*e410*/  STL [R1+0x4bc], R238 ;  /* 0x0004bcee01007387 */ /* 0x000fe80000100800 */
[----:B------:R0:W-:Y:S01]  /*e420*/  STL [R1+0x4b4], R198 ;  /* 0x0004b4c601007387 */ /* 0x0001e20000100800 */
[----:B------:R-:W-:Y:S01]  /*e430*/  IADD3 R206, P4, R206, R113, RZ ;  /* 0x00000071cece7210 */ /* 0x000fe20007f9e0ff */
[----:B------:R-:W-:-:S02]  /*e440*/  IMAD.X R212, R212, 0x1, R112, P5 ;  /* 0x00000001d4d47824 */ /* 0x000fc400028e0670 */
[----:B0-----:R-:W3:Y:S04]  /*e450*/  LDL.LU R198, [R1+0x474] ;  /* 0x0004740001c67983 */ /* 0x001ee80000300800 */
[----:B------:R-:W3:Y:S04]  /*e460*/  LDL.LU R238, [R1+0x448] ;  /* 0x0004480001ee7983 */ /* 0x000ee80000300800 */
[----:B------:R0:W-:Y:S01]  /*e470*/  STL [R1+0x488], R206 ;  /* 0x000488ce01007387 */ /* 0x0001e20000100800 */
[----:B------:R-:W-:-:S03]  /*e480*/  IADD3 R247, P5, R247, R113, RZ ;  /* 0x00000071f7f77210 */ /* 0x000fc60007fbe0ff */
[----:B0-----:R-:W3:Y:S04]  /*e490*/  LDL.LU R206, [R1+0x46c] ;  /* 0x00046c0001ce7983 */ /* 0x001ee80000300800 */
[----:B------:R0:W-:Y:S01]  /*e4a0*/  STL [R1+0x4ac], R212 ;  /* 0x0004acd401007387 */ /* 0x0001e20000100800 */
[----:B------:R-:W-:-:S03]  /*e4b0*/  IMAD.X R125, R125, 0x1, R112, P6 ;  /* 0x000000017d7d7824 */ /* 0x000fc600030e0670 */
[----:B0-----:R-:W3:Y:S04]  /*e4c0*/  LDL.LU R212, [R1+0x440] ;  /* 0x0004400001d47983 */ /* 0x001ee80000300800 */
[----:B------:R0:W-:Y:S04]  /*e4d0*/  STL [R1+0x4a4], R125 ;  /* 0x0004a47d01007387 */ /* 0x0001e80000100800 */
[----:B------:R1:W-:Y:S04]  /*e4e0*/  STL [R1+0x480], R247 ;  /* 0x000480f701007387 */ /* 0x0003e80000100800 */
[----:B0-----:R-:W3:Y:S04]  /*e4f0*/  LDL.LU R125, [R1+0x464] ;  /* 0x00046400017d7983 */ /* 0x001ee80000300800 */
[----:B-1----:R-:W3:Y:S01]  /*e500*/  LDL.LU R247, [R1+0x438] ;  /* 0x0004380001f77983 */ /* 0x002ee20000300800 */
[----:B--2---:R-:W-:-:S05]  /*e510*/  IADD3 R213, P6, R213, R113, RZ ;  /* 0x00000071d5d57210 */ /* 0x004fca0007fde0ff */
[----:B------:R0:W-:Y:S04]  /*e520*/  STL [R1+0x478], R213 ;  /* 0x000478d501007387 */ /* 0x0001e80000100800 */
[----:B0-----:R-:W2:Y:S01]  /*e530*/  LDL.LU R213, [R1+0x45c] ;  /* 0x00045c0001d57983 */ /* 0x001ea20000300800 */
[----:B----4-:R-:W-:-:S05]  /*e540*/  IMAD.X R222, R222, 0x1, R112, P1 ;  /* 0x00000001dede7824 */ /* 0x010fca00008e0670 */
[----:B------:R0:W-:Y:S01]  /*e550*/  STL [R1+0x49c], R222 ;  /* 0x00049cde01007387 */ /* 0x0001e20000100800 */
[-C--:B------:R-:W-:Y:S01]  /*e560*/  IADD3 R197, P1, R197, R113.reuse, RZ ;  /* 0x00000071c5c57210 */ /* 0x080fe20007f3e0ff */
[----:B------:R-:W-:Y:S02]  /*e570*/  IMAD.X R205, R205, 0x1, R112, P2 ;  /* 0x00000001cdcd7824 */ /* 0x000fe400010e0670 */
[----:B0-----:R-:W4:Y:S01]  /*e580*/  LDL.LU R222, [R1+0x430] ;  /* 0x0004300001de7983 */ /* 0x001f220000300800 */
[----:B------:R-:W-:-:S03]  /*e590*/  IADD3 R221, P2, R221, R113, RZ ;  /* 0x00000071dddd7210 */ /* 0x000fc60007f5e0ff */
[----:B------:R-:W-:Y:S01]  /*e5a0*/  STL [R1+0x470], R197 ;  /* 0x000470c501007387 */ /* 0x000fe20000100800 */
[----:B------:R-:W-:-:S05]  /*e5b0*/  IMAD.X R230, R230, 0x1, R112, P3 ;  /* 0x00000001e6e67824 */ /* 0x000fca00018e0670 */
[----:B------:R0:W-:Y:S04]  /*e5c0*/  STL [R1+0x48c], R230 ;  /* 0x00048ce601007387 */ /* 0x0001e80000100800 */
[----:B------:R-:W-:Y:S04]  /*e5d0*/  STL [R1+0x494], R205 ;  /* 0x000494cd01007387 */ /* 0x000fe80000100800 */
[----:B0-----:R-:W4:Y:S04]  /*e5e0*/  LDL.LU R230, [R1+0x454] ;  /* 0x0004540001e67983 */ /* 0x001f280000300800 */
[----:B------:R-:W-:Y:S01]  /*e5f0*/  STL [R1+0x468], R221 ;  /* 0x000468dd01007387 */ /* 0x000fe20000100800 */
[----:B------:R-:W-:-:S05]  /*e600*/  IADD3 R158, P3, R158, R113, RZ ;  /* 0x000000719e9e7210 */ /* 0x000fca0007f7e0ff */
[----:B------:R0:W-:Y:S04]  /*e610*/  STL [R1+0x460], R158 ;  /* 0x0004609e01007387 */ /* 0x0001e80000100800 */
[----:B0-----:R-:W4:Y:S01]  /*e620*/  LDL.LU R158, [R1+0x428] ;  /* 0x00042800019e7983 */ /* 0x001f220000300800 */
[--C-:B------:R-:W-:Y:S01]  /*e630*/  IMAD.X R229, R229, 0x1, R112.reuse, P4 ;  /* 0x00000001e5e57824 */ /* 0x100fe200020e0670 */
[----:B------:R-:W-:Y:S02]  /*e640*/  IADD3 R120, P4, R120, R113, RZ ;  /* 0x0000007178787210 */ /* 0x000fe40007f9e0ff */
[----:B------:R-:W4:Y:S04]  /*e650*/  LDL.LU R121, [R1+0x44c] ;  /* 0x00044c0001797983 */ /* 0x000f280000300800 */
[----:B------:R0:W-:Y:S04]  /*e660*/  STL [R1+0x458], R120 ;  /* 0x0004587801007387 */ /* 0x0001e80000100800 */
[----:B------:R1:W-:Y:S04]  /*e670*/  STL [R1+0x484], R229 ;  /* 0x000484e501007387 */ /* 0x0003e80000100800 */
[----:B0-----:R-:W4:Y:S01]  /*e680*/  LDL.LU R120, [R1+0x420] ;  /* 0x0004200001787983 */ /* 0x001f220000300800 */
[----:B------:R-:W-:-:S03]  /*e690*/  IMAD.X R115, R115, 0x1, R112, P5 ;  /* 0x0000000173737824 */ /* 0x000fc600028e0670 */
[----:B------:R-:W4:Y:S04]  /*e6a0*/  LDL.LU R116, [R1+0x444] ;  /* 0x0004440001747983 */ /* 0x000f280000300800 */
[----:B-1----:R-:W4:Y:S04]  /*e6b0*/  LDL.LU R229, [R1+0x418] ;  /* 0x0004180001e57983 */ /* 0x002f280000300800 */
[----:B------:R0:W-:Y:S04]  /*e6c0*/  STL [R1+0x47c], R115 ;  /* 0x00047c7301007387 */ /* 0x0001e80000100800 */
[----:B0-----:R-:W4:Y:S01]  /*e6d0*/  LDL.LU R115, [R1+0x43c] ;  /* 0x00043c0001737983 */ /* 0x001f220000300800 */
[----:B---3--:R-:W-:-:S05]  /*e6e0*/  IADD3 R159, P5, R159, R113, RZ ;  /* 0x000000719f9f7210 */ /* 0x008fca0007fbe0ff */
[----:B------:R0:W-:Y:S04]  /*e6f0*/  STL [R1+0x450], R159 ;  /* 0x0004509f01007387 */ /* 0x0001e80000100800 */
[----:B0-----:R-:W3:Y:S01]  /*e700*/  LDL.LU R159, [R1+0x410] ;  /* 0x00041000019f7983 */ /* 0x001ee20000300800 */
[----:B------:R-:W-:Y:S01]  /*e710*/  IMAD.X R198, R198, 0x1, R112, P6 ;  /* 0x00000001c6c67824 */ /* 0x000fe200030e0670 */
[----:B------:R-:W-:-:S04]  /*e720*/  IADD3 R238, P6, R238, R113, RZ ;  /* 0x00000071eeee7210 */ /* 0x000fc80007fde0ff */
[----:B------:R0:W-:Y:S04]  /*e730*/  STL [R1+0x474], R198 ;  /* 0x000474c601007387 */ /* 0x0001e80000100800 */
[----:B0-----:R-:W3:Y:S01]  /*e740*/  LDL.LU R198, [R1+0x434] ;  /* 0x0004340001c67983 */ /* 0x001ee20000300800 */
[----:B------:R-:W-:-:S03]  /*e750*/  IMAD.X R206, R206, 0x1, R112, P1 ;  /* 0x00000001cece7824 */ /* 0x000fc600008e0670 */
[----:B------:R-:W3:Y:S04]  /*e760*/  LDL.LU R221, [R1+0x408] ;  /* 0x0004080001dd7983 */ /* 0x000ee80000300800 */
[----:B------:R0:W-:Y:S04]  /*e770*/  STL [R1+0x448], R238 ;  /* 0x000448ee01007387 */ /* 0x0001e80000100800 */
[----:B0-----:R-:W3:Y:S01]  /*e780*/  LDL.LU R238, [R1+0x42c] ;  /* 0x00042c0001ee7983 */ /* 0x001ee20000300800 */
[----:B------:R-:W-:-:S03]  /*e790*/  IADD3 R212, P1, R212, R113, RZ ;  /* 0x00000071d4d47210 */ /* 0x000fc60007f3e0ff */
[----:B------:R0:W-:Y:S01]  /*e7a0*/  STL [R1+0x46c], R206 ;  /* 0x00046cce01007387 */ /* 0x0001e20000100800 */
[----:B------:R-:W-:-:S03]  /*e7b0*/  IMAD.X R125, R125, 0x1, R112, P2 ;  /* 0x000000017d7d7824 */ /* 0x000fc600010e0670 */
[----:B0-----:R-:W3:Y:S01]  /*e7c0*/  LDL.LU R206, [R1+0x400] ;  /* 0x0004000001ce7983 */ /* 0x001ee20000300800 */
[----:B------:R-:W-:-:S03]  /*e7d0*/  IADD3 R247, P2, R247, R113, RZ ;  /* 0x00000071f7f77210 */ /* 0x000fc60007f5e0ff */
[----:B------:R0:W-:Y:S04]  /*e7e0*/  STL [R1+0x464], R125 ;  /* 0x0004647d01007387 */ /* 0x0001e80000100800 */
[----:B0-----:R-:W3:Y:S04]  /*e7f0*/  LDL.LU R125, [R1+0x424] ;  /* 0x00042400017d7983 */ /* 0x001ee80000300800 */
[----:B------:R-:W-:Y:S01]  /*e800*/  STL [R1+0x440], R212 ;  /* 0x000440d401007387 */ /* 0x000fe20000100800 */
[----:B--2---:R-:W-:-:S05]  /*e810*/  IMAD.X R213, R213, 0x1, R112, P3 ;  /* 0x00000001d5d57824 */ /* 0x004fca00018e0670 */
[----:B------:R0:W-:Y:S04]  /*e820*/  STL [R1+0x45c], R213 ;  /* 0x00045cd501007387 */ /* 0x0001e80000100800 */
[----:B0-----:R-:W2:Y:S01]  /*e830*/  LDL.LU R213, [R1+0x3f8] ;  /* 0x0003f80001d57983 */ /* 0x001ea20000300800 */
[----:B----4-:R-:W-:-:S03]  /*e840*/  IADD3 R222, P3, R222, R113, RZ ;  /* 0x00000071dede7210 */ /* 0x010fc60007f7e0ff */
[----:B------:R-:W-:Y:S04]  /*e850*/  STL [R1+0x438], R247 ;  /* 0x000438f701007387 */ /* 0x000fe80000100800 */
[----:B------:R-:W4:Y:S04]  /*e860*/  LDL.LU R197, [R1+0x41c] ;  /* 0x00041c0001c57983 */ /* 0x000f280000300800 */
[----:B------:R-:W4:Y:S04]  /*e870*/  LDL.LU R205, [R1+0x3f0] ;  /* 0x0003f00001cd7983 */ /* 0x000f280000300800 */
[----:B------:R-:W4:Y:S04]  /*e880*/  LDL.LU R212, [R1+0x414] ;  /* 0x0004140001d47983 */ /* 0x000f280000300800 */
[----:B------:R0:W-:Y:S04]  /*e890*/  STL [R1+0x430], R222 ;  /* 0x000430de01007387 */ /* 0x0001e80000100800 */
[----:B0-----:R-:W4:Y:S01]  /*e8a0*/  LDL.LU R222, [R1+0x3e8] ;  /* 0x0003e80001de7983 */ /* 0x001f220000300800 */
[----:B------:R-:W-:-:S05]  /*e8b0*/  IMAD.X R230, R230, 0x1, R112, P4 ;  /* 0x00000001e6e67824 */ /* 0x000fca00020e0670 */
[----:B------:R0:W-:Y:S04]  /*e8c0*/  STL [R1+0x454], R230 ;  /* 0x000454e601007387 */ /* 0x0001e80000100800 */
[----:B0-----:R-:W4:Y:S04]  /*e8d0*/  LDL.LU R230, [R1+0x40c] ;  /* 0x00040c0001e67983 */ /* 0x001f280000300800 */
[----:B------:R-:W4:Y:S01]  /*e8e0*/  LDL.LU R247, [R1+0x3e0] ;  /* 0x0003e00001f77983 */ /* 0x000f220000300800 */
[----:B------:R-:W-:-:S05]  /*e8f0*/  IADD3 R158, P4, R158, R113, RZ ;  /* 0x000000719e9e7210 */ /* 0x000fca0007f9e0ff */
[----:B------:R0:W-:Y:S04]  /*e900*/  STL [R1+0x428], R158 ;  /* 0x0004289e01007387 */ /* 0x0001e80000100800 */
[----:B0-----:R-:W4:Y:S01]  /*e910*/  LDL.LU R158, [R1+0x404] ;  /* 0x00040400019e7983 */ /* 0x001f220000300800 */
[--C-:B------:R-:W-:Y:S01]  /*e920*/  IMAD.X R121, R121, 0x1, R112.reuse, P5 ;  /* 0x0000000179797824 */ /* 0x100fe200028e0670 */
[----:B------:R-:W-:Y:S01]  /*e930*/  IADD3 R120, P5, R120, R113, RZ ;  /* 0x0000007178787210 */ /* 0x000fe20007fbe0ff */
[----:B------:R-:W-:-:S04]  /*e940*/  IMAD.X R116, R116, 0x1, R112, P6 ;  /* 0x0000000174747824 */ /* 0x000fc800030e0670 */
[----:B------:R0:W-:Y:S01]  /*e950*/  STL [R1+0x420], R120 ;  /* 0x0004207801007387 */ /* 0x0001e20000100800 */
[----:B------:R-:W-:-:S03]  /*e960*/  IADD3 R229, P6, R229, R113, RZ ;  /* 0x00000071e5e57210 */ /* 0x000fc60007fde0ff */
[----:B0-----:R-:W4:Y:S01]  /*e970*/  LDL.LU R120, [R1+0x3d8] ;  /* 0x0003d80001787983 */ /* 0x001f220000300800 */
[----:B------:R-:W-:-:S03]  /*e980*/  IMAD.X R115, R115, 0x1, R112, P1 ;  /* 0x0000000173737824 */ /* 0x000fc600008e0670 */
[----:B------:R-:W-:Y:S04]  /*e990*/  STL [R1+0x44c], R121 ;  /* 0x00044c7901007387 */ /* 0x000fe80000100800 */
[----:B------:R0:W-:Y:S04]  /*e9a0*/  STL [R1+0x43c], R115 ;  /* 0x00043c7301007387 */ /* 0x0001e80000100800 */
[----:B------:R-:W-:Y:S04]  /*e9b0*/  STL [R1+0x444], R116 ;  /* 0x0004447401007387 */ /* 0x000fe80000100800 */
[----:B0-----:R-:W4:Y:S01]  /*e9c0*/  LDL.LU R115, [R1+0x3fc] ;  /* 0x0003fc0001737983 */ /* 0x001f220000300800 */
[----:B---3--:R-:W-:-:S03]  /*e9d0*/  IADD3 R159, P1, R159, R113, RZ ;  /* 0x000000719f9f7210 */ /* 0x008fc60007f3e0ff */
[----:B------:R-:W-:Y:S04]  /*e9e0*/  STL [R1+0x418], R229 ;  /* 0x000418e501007387 */ /* 0x000fe80000100800 */
[----:B------:R0:W-:Y:S04]  /*e9f0*/  STL [R1+0x410], R159 ;  /* 0x0004109f01007387 */ /* 0x0001e80000100800 */
[----:B0-----:R-:W3:Y:S01]  /*ea00*/  LDL.LU R159, [R1+0x3d0] ;  /* 0x0003d000019f7983 */ /* 0x001ee20000300800 */
[----:B------:R-:W-:-:S03]  /*ea10*/  IMAD.X R198, R198, 0x1, R112, P2 ;  /* 0x00000001c6c67824 */ /* 0x000fc600010e0670 */
[----:B------:R-:W3:Y:S01]  /*ea20*/  LDL.LU R229, [R1+0x3f4] ;  /* 0x0003f40001e57983 */ /* 0x000ee20000300800 */
[----:B------:R-:W-:-:S03]  /*ea30*/  IADD3 R221, P2, R221, R113, RZ ;  /* 0x00000071dddd7210 */ /* 0x000fc60007f5e0ff */
[----:B------:R0:W-:Y:S04]  /*ea40*/  STL [R1+0x434], R198 ;  /* 0x000434c601007387 */ /* 0x0001e80000100800 */
[----:B0-----:R-:W3:Y:S01]  /*ea50*/  LDL.LU R198, [R1+0x3c8] ;  /* 0x0003c80001c67983 */ /* 0x001ee20000300800 */
[----:B------:R-:W-:-:S03]  /*ea60*/  IMAD.X R238, R238, 0x1, R112, P3 ;  /* 0x00000001eeee7824 */ /* 0x000fc600018e0670 */
[----:B------:R0:W-:Y:S04]  /*ea70*/  STL [R1+0x408], R221 ;  /* 0x000408dd01007387 */ /* 0x0001e80000100800 */
[----:B0-----:R-:W3:Y:S01]  /*ea80*/  LDL.LU R221, [R1+0x3ec] ;  /* 0x0003ec0001dd7983 */ /* 0x001ee20000300800 */
[----:B------:R-:W-:-:S05]  /*ea90*/  IADD3 R206, P3, R206, R113, RZ ;  /* 0x00000071cece7210 */ /* 0x000fca0007f7e0ff */
[----:B------:R0:W-:Y:S04]  /*eaa0*/  STL [R1+0x400], R206 ;  /* 0x000400ce01007387 */ /* 0x0001e80000100800 */
[----:B------:R1:W-:Y:S01]  /*eab0*/  STL [R1+0x42c], R238 ;  /* 0x00042cee01007387 */ /* 0x0003e20000100800 */
[----:B------:R-:W-:-:S03]  /*eac0*/  IMAD.X R125, R125, 0x1, R112, P4 ;  /* 0x000000017d7d7824 */ /* 0x000fc600020e0670 */
[----:B0-----:R-:W3:Y:S04]  /*ead0*/  LDL.LU R206, [R1+0x3c0] ;  /* 0x0003c00001ce7983 */ /* 0x001ee80000300800 */
[----:B-1----:R-:W3:Y:S04]  /*eae0*/  LDL.LU R238, [R1+0x3e4] ;  /* 0x0003e40001ee7983 */ /* 0x002ee80000300800 */
[----:B------:R0:W-:Y:S04]  /*eaf0*/  STL [R1+0x424], R125 ;  /* 0x0004247d01007387 */ /* 0x0001e80000100800 */
[----:B0-----:R-:W3:Y:S01]  /*eb00*/  LDL.LU R125, [R1+0x3b8] ;  /* 0x0003b800017d7983 */ /* 0x001ee20000300800 */
[----:B--2---:R-:W-:-:S05]  /*eb10*/  IADD3 R213, P4, R213, R113, RZ ;  /* 0x00000071d5d57210 */ /* 0x004fca0007f9e0ff */
[----:B------:R0:W-:Y:S01]  /*eb20*/  STL [R1+0x3f8], R213 ;  /* 0x0003f8d501007387 */ /* 0x0001e20000100800 */
[--C-:B----4-:R-:W-:Y:S01]  /*eb30*/  IMAD.X R197, R197, 0x1, R112.reuse, P5 ;  /* 0x00000001c5c57824 */ /* 0x110fe200028e0670 */
[----:B------:R-:W-:Y:S02]  /*eb40*/  IADD3 R205, P5, R205, R113, RZ ;  /* 0x00000071cdcd7210 */ /* 0x000fe40007fbe0ff */
[----:B0-----:R-:W2:Y:S01]  /*eb50*/  LDL.LU R213, [R1+0x3dc] ;  /* 0x0003dc0001d57983 */ /* 0x001ea20000300800 */
[----:B------:R-:W-:-:S03]  /*eb60*/  IMAD.X R212, R212, 0x1, R112, P6 ;  /* 0x00000001d4d47824 */ /* 0x000fc600030e0670 */
[----:B------:R-:W-:Y:S01]  /*eb70*/  STL [R1+0x41c], R197 ;  /* 0x00041cc501007387 */ /* 0x000fe20000100800 */
[----:B------:R-:W-:-:S05]  /*eb80*/  IADD3 R222, P6, R222, R113, RZ ;  /* 0x00000071dede7210 */ /* 0x000fca0007fde0ff */
[----:B------:R0:W-:Y:S04]  /*eb90*/  STL [R1+0x3e8], R222 ;  /* 0x0003e8de01007387 */ /* 0x0001e80000100800 */
[----:B------:R-:W-:Y:S04]  /*eba0*/  STL [R1+0x3f0], R205 ;  /* 0x0003f0cd01007387 */ /* 0x000fe80000100800 */
[----:B0-----:R-:W4:Y:S01]  /*ebb0*/  LDL.LU R222, [R1+0x3b0] ;  /* 0x0003b00001de7983 */ /* 0x001f220000300800 */
[----:B------:R-:W-:-:S03]  /*ebc0*/  IMAD.X R230, R230, 0x1, R112, P1 ;  /* 0x00000001e6e67824 */ /* 0x000fc600008e0670 */
[----:B------:R-:W-:Y:S04]  /*ebd0*/  STL [R1+0x414], R212 ;  /* 0x000414d401007387 */ /* 0x000fe80000100800 */
[----:B------:R0:W-:Y:S01]  /*ebe0*/  STL [R1+0x40c], R230 ;  /* 0x00040ce601007387 */ /* 0x0001e20000100800 */
[----:B------:R-:W-:-:S03]  /*ebf0*/  IADD3 R247, P1, R247, R113, RZ ;  /* 0x00000071f7f77210 */ /* 0x000fc60007f3e0ff */
[----:B0-----:R-:W4:Y:S04]  /*ec00*/  LDL.LU R230, [R1+0x3d4] ;  /* 0x0003d40001e67983 */ /* 0x001f280000300800 */
[----:B------:R-:W4:Y:S01]  /*ec10*/  LDL.LU R121, [R1+0x3a8] ;  /* 0x0003a80001797983 */ /* 0x000f220000300800 */
[----:B------:R-:W-:-:S05]  /*ec20*/  IMAD.X R158, R158, 0x1, R112, P2 ;  /* 0x000000019e9e7824 */ /* 0x000fca00010e0670 */
[----:B------:R0:W-:Y:S04]  /*ec30*/  STL [R1+0x404], R158 ;  /* 0x0004049e01007387 */ /* 0x0001e80000100800 */
[----:B------:R1:W-:Y:S04]  /*ec40*/  STL [R1+0x3e0], R247 ;  /* 0x0003e0f701007387 */ /* 0x0003e80000100800 */
[----:B0-----:R-:W4:Y:S01]  /*ec50*/  LDL.LU R158, [R1+0x3cc] ;  /* 0x0003cc00019e7983 */ /* 0x001f220000300800 */
[----:B------:R-:W-:-:S03]  /*ec60*/  IADD3 R120, P2, R120, R113, RZ ;  /* 0x0000007178787210 */ /* 0x000fc60007f5e0ff */
[----:B------:R-:W4:Y:S04]  /*ec70*/  LDL.LU R116, [R1+0x3a0] ;  /* 0x0003a00001747983 */ /* 0x000f280000300800 */
[----:B-1----:R-:W4:Y:S04]  /*ec80*/  LDL.LU R247, [R1+0x3c4] ;  /* 0x0003c40001f77983 */ /* 0x002f280000300800 */
[----:B------:R0:W-:Y:S04]  /*ec90*/  STL [R1+0x3d8], R120 ;  /* 0x0003d87801007387 */ /* 0x0001e80000100800 */
[----:B0-----:R-:W4:Y:S01]  /*eca0*/  LDL.LU R120, [R1+0x398] ;  /* 0x0003980001787983 */ /* 0x001f220000300800 */
[----:B------:R-:W-:-:S05]  /*ecb0*/  IMAD.X R115, R115, 0x1, R112, P3 ;  /* 0x0000000173737824 */ /* 0x000fca00018e0670 */
[----:B------:R0:W-:Y:S04]  /*ecc0*/  STL [R1+0x3fc], R115 ;  /* 0x0003fc7301007387 */ /* 0x0001e80000100800 */
[----:B0-----:R-:W4:Y:S01]  /*ecd0*/  LDL.LU R115, [R1+0x3bc] ;  /* 0x0003bc0001737983 */ /* 0x001f220000300800 */
[----:B---3--:R-:W-:Y:S01]  /*ece0*/  IADD3 R159, P3, R159, R113, RZ ;  /* 0x000000719f9f7210 */ /* 0x008fe20007f7e0ff */
[----:B------:R-:W-:-:S04]  /*ecf0*/  IMAD.X R229, R229, 0x1, R112, P4 ;  /* 0x00000001e5e57824 */ /* 0x000fc800020e0670 */
[----:B------:R0:W-:Y:S04]  /*ed00*/  STL [R1+0x3d0], R159 ;  /* 0x0003d09f01007387 */ /* 0x0001e80000100800 */
[----:B0-----:R-:W3:Y:S01]  /*ed10*/  LDL.LU R159, [R1+0x390] ;  /* 0x00039000019f7983 */ /* 0x001ee20000300800 */
[----:B------:R-:W-:-:S03]  /*ed20*/  IADD3 R198, P4, R198, R113, RZ ;  /* 0x00000071c6c67210 */ /* 0x000fc60007f9e0ff */
[----:B------:R-:W3:Y:S04]  /*ed30*/  LDL.LU R212, [R1+0x3b4] ;  /* 0x0003b40001d47983 */ /* 0x000ee80000300800 */
[----:B------:R0:W-:Y:S01]  /*ed40*/  STL [R1+0x3f4], R229 ;  /* 0x0003f4e501007387 */ /* 0x0001e20000100800 */
[----:B------:R-:W-:-:S03]  /*ed50*/  IMAD.X R221, R221, 0x1, R112, P5 ;  /* 0x00000001dddd7824 */ /* 0x000fc600028e0670 */
[----:B0-----:R-:W3:Y:S04]  /*ed60*/  LDL.LU R229, [R1+0x388] ;  /* 0x0003880001e57983 */ /* 0x001ee80000300800 */
[----:B------:R0:W-:Y:S04]  /*ed70*/  STL [R1+0x3c8], R198 ;  /* 0x0003c8c601007387 */ /* 0x0001e80000100800 */
[----:B0-----:R-:W3:Y:S01]  /*ed80*/  LDL.LU R198, [R1+0x3ac] ;  /* 0x0003ac0001c67983 */ /* 0x001ee20000300800 */
[----:B------:R-:W-:Y:S01]  /*ed90*/  IADD3 R206, P5, R206, R113, RZ ;  /* 0x00000071cece7210 */ /* 0x000fe20007fbe0ff */
[----:B------:R-:W-:-:S04]  /*eda0*/  IMAD.X R238, R238, 0x1, R112, P6 ;  /* 0x00000001eeee7824 */ /* 0x000fc800030e0670 */
[----:B------:R0:W-:Y:S04]  /*edb0*/  STL [R1+0x3c0], R206 ;  /* 0x0003c0ce01007387 */ /* 0x0001e80000100800 */
[----:B0-----:R-:W3:Y:S01]  /*edc0*/  LDL.LU R206, [R1+0x380] ;  /* 0x0003800001ce7983 */ /* 0x001ee20000300800 */
[----:B------:R-:W-:-:S03]  /*edd0*/  IADD3 R125, P6, R125, R113, RZ ;  /* 0x000000717d7d7210 */ /* 0x000fc60007fde0ff */
[----:B------:R-:W-:Y:S04]  /*ede0*/  STL [R1+0x3ec], R221 ;  /* 0x0003ecdd01007387 */ /* 0x000fe80000100800 */
[----:B------:R0:W-:Y:S04]  /*edf0*/  STL [R1+0x3b8], R125 ;  /* 0x0003b87d01007387 */ /* 0x0001e80000100800 */
[----:B0-----:R-:W3:Y:S04]  /*ee00*/  LDL.LU R125, [R1+0x3a4] ;  /* 0x0003a400017d7983 */ /* 0x001ee80000300800 */
[----:B------:R-:W-:Y:S04]  /*ee10*/  STL [R1+0x3e4], R238 ;  /* 0x0003e4ee01007387 */ /* 0x000fe80000100800 */
[----:B------:R-:W3:Y:S04]  /*ee20*/  LDL.LU R197, [R1+0x378] ;  /* 0x0003780001c57983 */ /* 0x000ee80000300800 */
[----:B------:R-:W3:Y:S04]  /*ee30*/  LDL.LU R205, [R1+0x39c] ;  /* 0x00039c0001cd7983 */ /* 0x000ee80000300800 */
[----:B------:R-:W3:Y:S01]  /*ee40*/  LDL.LU R221, [R1+0x370] ;  /* 0x0003700001dd7983 */ /* 0x000ee20000300800 */
[----:B--2---:R-:W-:-:S05]  /*ee50*/  IMAD.X R213, R213, 0x1, R112, P1 ;  /* 0x00000001d5d57824 */ /* 0x004fca00008e0670 */
[----:B------:R0:W-:Y:S04]  /*ee60*/  STL [R1+0x3dc], R213 ;  /* 0x0003dcd501007387 */ /* 0x0001e80000100800 */
[----:B0-----:R-:W2:Y:S01]  /*ee70*/  LDL.LU R213, [R1+0x394] ;  /* 0x0003940001d57983 */ /* 0x001ea20000300800 */
[----:B----4-:R-:W-:-:S05]  /*ee80*/  IADD3 R222, P1, R222, R113, RZ ;  /* 0x00000071dede7210 */ /* 0x010fca0007f3e0ff */
[----:B------:R0:W-:Y:S04]  /*ee90*/  STL [R1+0x3b0], R222 ;  /* 0x0003b0de01007387 */ /* 0x0001e80000100800 */
[----:B0-----:R-:W4:Y:S01]  /*eea0*/  LDL.LU R222, [R1+0x368] ;  /* 0x0003680001de7983 */ /* 0x001f220000300800 */
[----:B------:R-:W-:-:S03]  /*eeb0*/  IMAD.X R230, R230, 0x1, R112, P2 ;  /* 0x00000001e6e67824 */ /* 0x000fc600010e0670 */
[----:B------:R-:W4:Y:S04]  /*eec0*/  LDL.LU R238, [R1+0x38c] ;  /* 0x00038c0001ee7983 */ /* 0x000f280000300800 */
[----:B------:R0:W-:Y:S04]  /*eed0*/  STL [R1+0x3d4], R230 ;  /* 0x0003d4e601007387 */ /* 0x0001e80000100800 */
[----:B0-----:R-:W4:Y:S01]  /*eee0*/  LDL.LU R230, [R1+0x360] ;  /* 0x0003600001e67983 */ /* 0x001f220000300800 */
[----:B------:R-:W-:-:S05]  /*eef0*/  IMAD.X R158, R158, 0x1, R112, P3 ;  /* 0x000000019e9e7824 */ /* 0x000fca00018e0670 */
[----:B------:R0:W-:Y:S04]  /*ef00*/  STL [R1+0x3cc], R158 ;  /* 0x0003cc9e01007387 */ /* 0x0001e80000100800 */
[----:B0-----:R-:W4:Y:S01]  /*ef10*/  LDL.LU R158, [R1+0x384] ;  /* 0x00038400019e7983 */ /* 0x001f220000300800 */
[-C--:B------:R-:W-:Y:S01]  /*ef20*/  IADD3 R121, P2, R121, R113.reuse, RZ ;  /* 0x0000007179797210 */ /* 0x080fe20007f5e0ff */
[--C-:B------:R-:W-:Y:S01]  /*ef30*/  IMAD.X R247, R247, 0x1, R112.reuse, P4 ;  /* 0x00000001f7f77824 */ /* 0x100fe200020e0670 */
[-C--:B------:R-:W-:Y:S02]  /*ef40*/  IADD3 R116, P3, R116, R113.reuse, RZ ;  /* 0x0000007174747210 */ /* 0x080fe40007f7e0ff */
[----:B------:R-:W-:Y:S01]  /*ef50*/  IADD3 R120, P4, R120, R113, RZ ;  /* 0x0000007178787210 */ /* 0x000fe20007f9e0ff */
[----:B------:R-:W-:Y:S04]  /*ef60*/  STL [R1+0x3a8], R121 ;  /* 0x0003a87901007387 */ /* 0x000fe80000100800 */
[----:B------:R0:W-:Y:S04]  /*ef70*/  STL [R1+0x398], R120 ;  /* 0x0003987801007387 */ /* 0x0001e80000100800 */
[----:B------:R-:W-:Y:S04]  /*ef80*/  STL [R1+0x3a0], R116 ;  /* 0x0003a07401007387 */ /* 0x000fe80000100800 */
[----:B0-----:R-:W4:Y:S01]  /*ef90*/  LDL.LU R120, [R1+0x358] ;  /* 0x0003580001787983 */ /* 0x001f220000300800 */
[----:B------:R-:W-:-:S03]  /*efa0*/  IMAD.X R115, R115, 0x1, R112, P5 ;  /* 0x0000000173737824 */ /* 0x000fc600028e0670 */
[----:B------:R-:W-:Y:S04]  /*efb0*/  STL [R1+0x3c4], R247 ;  /* 0x0003c4f701007387 */ /* 0x000fe80000100800 */
[----:B------:R0:W-:Y:S04]  /*efc0*/  STL [R1+0x3bc], R115 ;  /* 0x0003bc7301007387 */ /* 0x0001e80000100800 */
[----:B0-----:R-:W4:Y:S01]  /*efd0*/  LDL.LU R115, [R1+0x37c] ;  /* 0x00037c0001737983 */ /* 0x001f220000300800 */
[----:B---3--:R-:W-:-:S03]  /*efe0*/  IADD3 R159, P5, R159, R113, RZ ;  /* 0x000000719f9f7210 */ /* 0x008fc60007fbe0ff */
[----:B------:R-:W3:Y:S01]  /*eff0*/  LDL.LU R247, [R1+0x350] ;  /* 0x0003500001f77983 */ /* 0x000ee20000300800 */
[----:B------:R-:W-:-:S03]  /*f000*/  IMAD.X R212, R212, 0x1, R112, P6 ;  /* 0x00000001d4d47824 */ /* 0x000fc600030e0670 */
[----:B------:R0:W-:Y:S04]  /*f010*/  STL [R1+0x390], R159 ;  /* 0x0003909f01007387 */ /* 0x0001e80000100800 */
[----:B0-----:R-:W3:Y:S01]  /*f020*/  LDL.LU R159, [R1+0x374] ;  /* 0x00037400019f7983 */ /* 0x001ee20000300800 */
[----:B------:R-:W-:-:S03]  /*f030*/  IADD3 R229, P6, R229, R113, RZ ;  /* 0x00000071e5e57210 */ /* 0x000fc60007fde0ff */
[----:B------:R0:W-:Y:S04]  /*f040*/  STL [R1+0x3b4], R212 ;  /* 0x0003b4d401007387 */ /* 0x0001e80000100800 */
[----:B0-----:R-:W3:Y:S01]  /*f050*/  LDL.LU R212, [R1+0x348] ;  /* 0x0003480001d47983 */ /* 0x001ee20000300800 */
[----:B------:R-:W-:-:S05]  /*f060*/  IMAD.X R198, R198, 0x1, R112, P1 ;  /* 0x00000001c6c67824 */ /* 0x000fca00008e0670 */
[----:B------:R0:W-:Y:S04]  /*f070*/  STL [R1+0x3ac], R198 ;  /* 0x0003acc601007387 */ /* 0x0001e80000100800 */
[----:B------:R1:W-:Y:S04]  /*f080*/  STL [R1+0x388], R229 ;  /* 0x000388e501007387 */ /* 0x0003e80000100800 */
[----:B0-----:R-:W3:Y:S01]  /*f090*/  LDL.LU R198, [R1+0x36c] ;  /* 0x00036c0001c67983 */ /* 0x001ee20000300800 */
[----:B------:R-:W-:-:S03]  /*f0a0*/  IADD3 R206, P1, R206, R113, RZ ;  /* 0x00000071cece7210 */ /* 0x000fc60007f3e0ff */
[----:B-1----:R-:W3:Y:S04]  /*f0b0*/  LDL.LU R229, [R1+0x340] ;  /* 0x0003400001e57983 */ /* 0x002ee80000300800 */
[----:B------:R0:W-:Y:S04]  /*f0c0*/  STL [R1+0x380], R206 ;  /* 0x000380ce01007387 */ /* 0x0001e80000100800 */
[----:B0-----:R-:W3:Y:S01]  /*f0d0*/  LDL.LU R206, [R1+0x364] ;  /* 0x0003640001ce7983 */ /* 0x001ee20000300800 */
[----:B------:R-:W-:-:S05]  /*f0e0*/  IMAD.X R125, R125, 0x1, R112, P2 ;  /* 0x000000017d7d7824 */ /* 0x000fca00010e0670 */
[----:B------:R0:W-:Y:S01]  /*f0f0*/  STL [R1+0x3a4], R125 ;  /* 0x0003a47d01007387 */ /* 0x0001e20000100800 */
[-C--:B------:R-:W-:Y:S01]  /*f100*/  IADD3 R197, P2, R197, R113.reuse, RZ ;  /* 0x00000071c5c57210 */ /* 0x080fe20007f5e0ff */
[----:B------:R-:W-:Y:S02]  /*f110*/  IMAD.X R205, R205, 0x1, R112, P3 ;  /* 0x00000001cdcd7824 */ /* 0x000fe400018e0670 */
[----:B0-----:R-:W3:Y:S01]  /*f120*/  LDL.LU R125, [R1+0x338] ;  /* 0x00033800017d7983 */ /* 0x001ee20000300800 */
[----:B------:R-:W-:-:S03]  /*f130*/  IADD3 R221, P3, R221, R113, RZ ;  /* 0x00000071dddd7210 */ /* 0x000fc60007f7e0ff */
[----:B------:R-:W-:Y:S01]  /*f140*/  STL [R1+0x378], R197 ;  /* 0x000378c501007387 */ /* 0x000fe20000100800 */
[----:B--2---:R-:W-:-:S05]  /*f150*/  IMAD.X R213, R213, 0x1, R112, P4 ;  /* 0x00000001d5d57824 */ /* 0x004fca00020e0670 */
[----:B------:R0:W-:Y:S04]  /*f160*/  STL [R1+0x394], R213 ;  /* 0x000394d501007387 */ /* 0x0001e80000100800 */
[----:B------:R-:W-:Y:S04]  /*f170*/  STL [R1+0x39c], R205 ;  /* 0x00039ccd01007387 */ /* 0x000fe80000100800 */
[----:B0-----:R-:W2:Y:S04]  /*f180*/  LDL.LU R213, [R1+0x35c] ;  /* 0x00035c0001d57983 */ /* 0x001ea80000300800 */
[----:B------:R-:W-:Y:S01]  /*f190*/  STL [R1+0x370], R221 ;  /* 0x000370dd01007387 */ /* 0x000fe20000100800 */
[----:B----4-:R-:W-:Y:S01]  /*f1a0*/  IADD3 R222, P4, R222, R113, RZ ;  /* 0x00000071dede7210 */ /* 0x010fe20007f9e0ff */
[----:B------:R-:W-:-:S04]  /*f1b0*/  IMAD.X R238, R238, 0x1, R112, P5 ;  /* 0x00000001eeee7824 */ /* 0x000fc800028e0670 */
[----:B------:R0:W-:Y:S04]  /*f1c0*/  STL [R1+0x368], R222 ;  /* 0x000368de01007387 */ /* 0x0001e80000100800 */
[----:B0-----:R-:W4:Y:S01]  /*f1d0*/  LDL.LU R222, [R1+0x330] ;  /* 0x0003300001de7983 */ /* 0x001f220000300800 */
[----:B------:R-:W-:-:S03]  /*f1e0*/  IADD3 R230, P5, R230, R113, RZ ;  /* 0x00000071e6e67210 */ /* 0x000fc60007fbe0ff */
[----:B------:R-:W4:Y:S04]  /*f1f0*/  LDL.LU R121, [R1+0x354] ;  /* 0x0003540001797983 */ /* 0x000f280000300800 */
[----:B------:R0:W-:Y:S04]  /*f200*/  STL [R1+0x360], R230 ;  /* 0x000360e601007387 */ /* 0x0001e80000100800 */
[----:B------:R1:W-:Y:S04]  /*f210*/  STL [R1+0x38c], R238 ;  /* 0x00038cee01007387 */ /* 0x0003e80000100800 */
[----:B0-----:R-:W4:Y:S04]  /*f220*/  LDL.LU R230, [R1+0x328] ;  /* 0x0003280001e67983 */ /* 0x001f280000300800 */
[----:B------:R-:W4:Y:S04]  /*f230*/  LDL.LU R116, [R1+0x34c] ;  /* 0x00034c0001747983 */ /* 0x000f280000300800 */
[----:B-1----:R-:W4:Y:S01]  /*f240*/  LDL.LU R238, [R1+0x320] ;  /* 0x0003200001ee7983 */ /* 0x002f220000300800 */
[----:B------:R-:W-:-:S05]  /*f250*/  IMAD.X R158, R158, 0x1, R112, P6 ;  /* 0x000000019e9e7824 */ /* 0x000fca00030e0670 */
[----:B------:R0:W-:Y:S04]  /*f260*/  STL [R1+0x384], R158 ;  /* 0x0003849e01007387 */ /* 0x0001e80000100800 */
[----:B0-----:R-:W4:Y:S01]  /*f270*/  LDL.LU R158, [R1+0x344] ;  /* 0x00034400019e7983 */ /* 0x001f220000300800 */
[----:B------:R-:W-:-:S05]  /*f280*/  IADD3 R120, P6, R120, R113, RZ ;  /* 0x0000007178787210 */ /* 0x000fca0007fde0ff */
[----:B------:R0:W-:Y:S04]  /*f290*/  STL [R1+0x358], R120 ;  /* 0x0003587801007387 */ /* 0x0001e80000100800 */
[----:B0-----:R-:W4:Y:S01]  /*f2a0*/  LDL.LU R120, [R1+0x318] ;  /* 0x0003180001787983 */ /* 0x001f220000300800 */
[----:B------:R-:W-:Y:S01]  /*f2b0*/  IMAD.X R115, R115, 0x1, R112, P1 ;  /* 0x0000000173737824 */ /* 0x000fe200008e0670 */
[----:B---3--:R-:W-:-:S04]  /*f2c0*/  IADD3 R247, P1, R247, R113, RZ ;  /* 0x00000071f7f77210 */ /* 0x008fc80007f3e0ff */
[----:B------:R0:W-:Y:S04]  /*f2d0*/  STL [R1+0x37c], R115 ;  /* 0x00037c7301007387 */ /* 0x0001e80000100800 */
[----:B0-----:R-:W3:Y:S01]  /*f2e0*/  LDL.LU R115, [R1+0x33c] ;  /* 0x00033c0001737983 */ /* 0x001ee20000300800 */
[----:B------:R-:W-:-:S03]  /*f2f0*/  IMAD.X R159, R159, 0x1, R112, P2 ;  /* 0x000000019f9f7824 */ /* 0x000fc600010e0670 */
[----:B------:R-:W3:Y:S04]  /*f300*/  LDL.LU R221, [R1+0x310] ;  /* 0x0003100001dd7983 */ /* 0x000ee80000300800 */
[----:B------:R0:W-:Y:S04]  /*f310*/  STL [R1+0x350], R247 ;  /* 0x000350f701007387 */ /* 0x0001e80000100800 */
[----:B0-----:R-:W3:Y:S01]  /*f320*/  LDL.LU R247, [R1+0x334] ;  /* 0x0003340001f77983 */ /* 0x001ee20000300800 */
[----:B------:R-:W-:-:S03]  /*f330*/  IADD3 R212, P2, R212, R113, RZ ;  /* 0x00000071d4d47210 */ /* 0x000fc60007f5e0ff */
[----:B------:R0:W-:Y:S04]  /*f340*/  STL [R1+0x374], R159 ;  /* 0x0003749f01007387 */ /* 0x0001e80000100800 */
[----:B0-----:R-:W3:Y:S01]  /*f350*/  LDL.LU R159, [R1+0x308] ;  /* 0x00030800019f7983 */ /* 0x001ee20000300800 */
[----:B------:R-:W-:Y:S01]  /*f360*/  IMAD.X R198, R198, 0x1, R112, P3 ;  /* 0x00000001c6c67824 */ /* 0x000fe200018e0670 */
[----:B------:R-:W-:-:S04]  /*f370*/  IADD3 R229, P3, R229, R113, RZ ;  /* 0x00000071e5e57210 */ /* 0x000fc80007f7e0ff */
[----:B------:R0:W-:Y:S04]  /*f380*/  STL [R1+0x36c], R198 ;  /* 0x00036cc601007387 */ /* 0x0001e80000100800 */
[----:B0-----:R-:W3:Y:S01]  /*f390*/  LDL.LU R198, [R1+0x32c] ;  /* 0x00032c0001c67983 */ /* 0x001ee20000300800 */
[----:B------:R-:W-:-:S03]  /*f3a0*/  IMAD.X R206, R206, 0x1, R112, P4 ;  /* 0x00000001cece7824 */ /* 0x000fc600020e0670 */
[----:B------:R-:W-:Y:S04]  /*f3b0*/  STL [R1+0x348], R212 ;  /* 0x000348d401007387 */ /* 0x000fe80000100800 */
[----:B------:R0:W-:Y:S04]  /*f3c0*/  STL [R1+0x364], R206 ;  /* 0x000364ce01007387 */ /* 0x0001e80000100800 */
[----:B0-----:R-:W3:Y:S01]  /*f3d0*/  LDL.LU R206, [R1+0x300] ;  /* 0x0003000001ce7983 */ /* 0x001ee20000300800 */
[----:B------:R-:W-:-:S03]  /*f3e0*/  IADD3 R125, P4, R125, R113, RZ ;  /* 0x000000717d7d7210 */ /* 0x000fc60007f9e0ff */
[----:B------:R-:W-:Y:S04]  /*f3f0*/  STL [R1+0x340], R229 ;  /* 0x000340e501007387 */ /* 0x000fe80000100800 */
[----:B------:R-:W3:Y:S04]  /*f400*/  LDL.LU R197, [R1+0x324] ;  /* 0x0003240001c57983 */ /* 0x000ee80000300800 */
[----:B------:R-:W3:Y:S04]  /*f410*/  LDL.LU R205, [R1+0x2f8] ;  /* 0x0002f80001cd7983 */ /* 0x000ee80000300800 */
[----:B------:R-:W3:Y:S04]  /*f420*/  LDL.LU R212, [R1+0x31c] ;  /* 0x00031c0001d47983 */ /* 0x000ee80000300800 */
[----:B------:R0:W-:Y:S04]  /*f430*/  STL [R1+0x338], R125 ;  /* 0x0003387d01007387 */ /* 0x0001e80000100800 */
[----:B0-----:R-:W3:Y:S01]  /*f440*/  LDL.LU R125, [R1+0x2f0] ;  /* 0x0002f000017d7983 */ /* 0x001ee20000300800 */
[----:B--2---:R-:W-:-:S05]  /*f450*/  IMAD.X R213, R213, 0x1, R112, P5 ;  /* 0x00000001d5d57824 */ /* 0x004fca00028e0670 */
[----:B------:R0:W-:Y:S04]  /*f460*/  STL [R1+0x35c], R213 ;  /* 0x00035cd501007387 */ /* 0x0001e80000100800 */
[----:B0-----:R-:W2:Y:S04]  /*f470*/  LDL.LU R213, [R1+0x314] ;  /* 0x0003140001d57983 */ /* 0x001ea80000300800 */
[----:B------:R-:W2:Y:S01]  /*f480*/  LDL.LU R229, [R1+0x2e8] ;  /* 0x0002e80001e57983 */ /* 0x000ea20000300800 */
[----:B----4-:R-:W-:Y:S01]  /*f490*/  IADD3 R222, P5, R222, R113, RZ ;  /* 0x00000071dede7210 */ /* 0x010fe20007fbe0ff */
[----:B------:R-:W-:-:S04]  /*f4a0*/  IMAD.X R121, R121, 0x1, R112, P6 ;  /* 0x0000000179797824 */ /* 0x000fc800030e0670 */
[----:B------:R0:W-:Y:S04]  /*f4b0*/  STL [R1+0x330], R222 ;  /* 0x000330de01007387 */ /* 0x0001e80000100800 */
[----:B0-----:R-:W4:Y:S01]  /*f4c0*/  LDL.LU R222, [R1+0x30c] ;  /* 0x00030c0001de7983 */ /* 0x001f220000300800 */
[----:B------:R-:W-:-:S05]  /*f4d0*/  IADD3 R230, P6, R230, R113, RZ ;  /* 0x00000071e6e67210 */ /* 0x000fca0007fde0ff */
[----:B------:R0:W-:Y:S01]  /*f4e0*/  STL [R1+0x328], R230 ;  /* 0x000328e601007387 */ /* 0x0001e20000100800 */
[----:B------:R-:W-:-:S03]  /*f4f0*/  IMAD.X R116, R116, 0x1, R112, P1 ;  /* 0x0000000174747824 */ /* 0x000fc600008e0670 */
[----:B0-----:R-:W4:Y:S04]  /*f500*/  LDL.LU R230, [R1+0x2e0] ;  /* 0x0002e00001e67983 */ /* 0x001f280000300800 */
[----:B------:R-:W-:Y:S01]  /*f510*/  STL [R1+0x354], R121 ;  /* 0x0003547901007387 */ /* 0x000fe20000100800 */
[----:B------:R-:W-:-:S05]  /*f520*/  IMAD.X R158, R158, 0x1, R112, P2 ;  /* 0x000000019e9e7824 */ /* 0x000fca00010e0670 */
[----:B------:R0:W-:Y:S04]  /*f530*/  STL [R1+0x344], R158 ;  /* 0x0003449e01007387 */ /* 0x0001e80000100800 */
[----:B------:R-:W-:Y:S04]  /*f540*/  STL [R1+0x34c], R116 ;  /* 0x00034c7401007387 */ /* 0x000fe80000100800 */
[----:B0-----:R-:W4:Y:S01]  /*f550*/  LDL.LU R158, [R1+0x304] ;  /* 0x00030400019e7983 */ /* 0x001f220000300800 */
[-C--:B------:R-:W-:Y:S02]  /*f560*/  IADD3 R238, P1, R238, R113.reuse, RZ ;  /* 0x00000071eeee7210 */ /* 0x080fe40007f3e0ff */
[----:B------:R-:W-:-:S03]  /*f570*/  IADD3 R120, P2, R120, R113, RZ ;  /* 0x0000007178787210 */ /* 0x000fc60007f5e0ff */
[----:B------:R-:W-:Y:S04]  /*f580*/  STL [R1+0x320], R238 ;  /* 0x000320ee01007387 */ /* 0x000fe80000100800 */
[----:B------:R0:W-:Y:S04]  /*f590*/  STL [R1+0x318], R120 ;  /* 0x0003187801007387 */ /* 0x0001e80000100800 */
[----:B0-----:R-:W4:Y:S01]  /*f5a0*/  LDL.LU R120, [R1+0x2d8] ;  /* 0x0002d80001787983 */ /* 0x001f220000300800 */
[----:B---3--:R-:W-:-:S03]  /*f5b0*/  IMAD.X R115, R115, 0x1, R112, P3 ;  /* 0x0000000173737824 */ /* 0x008fc600018e0670 */
        /* <DEDUP_REMOVED lines=9> */
[----:B------:R1:W-:Y:S04]  /*f650*/  STL [R1+0x334], R247 ;  /* 0x000334f701007387 */ /* 0x0003e80000100800 */
[----:B0-----:R-:W3:Y:S01]  /*f660*/  LDL.LU R159, [R1+0x2c8] ;  /* 0x0002c800019f7983 */ /* 0x001ee20000300800 */
[----:B------:R-:W-:-:S03]  /*f670*/  IMAD.X R198, R198, 0x1, R112, P5 ;  /* 0x00000001c6c67824 */ /* 0x000fc600028e0670 */
[----:B-1----:R-:W3:Y:S04]  /*f680*/  LDL.LU R247, [R1+0x2ec] ;  /* 0x0002ec0001f77983 */ /* 0x002ee80000300800 */
[----:B------:R0:W-:Y:S04]  /*f690*/  STL [R1+0x32c], R198 ;  /* 0x00032cc601007387 */ /* 0x0001e80000100800 */
[----:B0-----:R-:W3:Y:S01]  /*f6a0*/  LDL.LU R198, [R1+0x2c0] ;  /* 0x0002c00001c67983 */ /* 0x001ee20000300800 */
[----:B------:R-:W-:-:S05]  /*f6b0*/  IADD3 R206, P5, R206, R113, RZ ;  /* 0x00000071cece7210 */ /* 0x000fca0007fbe0ff */
[----:B------:R0:W-:Y:S01]  /*f6c0*/  STL [R1+0x300], R206 ;  /* 0x000300ce01007387 */ /* 0x0001e20000100800 */
[--C-:B------:R-:W-:Y:S01]  /*f6d0*/  IMAD.X R197, R197, 0x1, R112.reuse, P6 ;  /* 0x00000001c5c57824 */ /* 0x100fe200030e0670 */
[----:B------:R-:W-:Y:S02]  /*f6e0*/  IADD3 R205, P6, R205, R113, RZ ;  /* 0x00000071cdcd7210 */ /* 0x000fe40007fde0ff */
[----:B0-----:R-:W3:Y:S01]  /*f6f0*/  LDL.LU R206, [R1+0x2e4] ;  /* 0x0002e40001ce7983 */ /* 0x001ee20000300800 */
[----:B------:R-:W-:-:S03]  /*f700*/  IMAD.X R212, R212, 0x1, R112, P1 ;  /* 0x00000001d4d47824 */ /* 0x000fc600008e0670 */
[----:B------:R-:W-:Y:S01]  /*f710*/  STL [R1+0x324], R197 ;  /* 0x000324c501007387 */ /* 0x000fe20000100800 */
[----:B------:R-:W-:-:S05]  /*f720*/  IADD3 R125, P1, R125, R113, RZ ;  /* 0x000000717d7d7210 */ /* 0x000fca0007f3e0ff */
[----:B------:R0:W-:Y:S04]  /*f730*/  STL [R1+0x2f0], R125 ;  /* 0x0002f07d01007387 */ /* 0x0001e80000100800 */
[----:B------:R-:W-:Y:S04]  /*f740*/  STL [R1+0x2f8], R205 ;  /* 0x0002f8cd01007387 */ /* 0x000fe80000100800 */
[----:B0-----:R-:W3:Y:S04]  /*f750*/  LDL.LU R125, [R1+0x2b8] ;  /* 0x0002b800017d7983 */ /* 0x001ee80000300800 */
[----:B------:R-:W-:Y:S01]  /*f760*/  STL [R1+0x31c], R212 ;  /* 0x00031cd401007387 */ /* 0x000fe20000100800 */
[----:B--2---:R-:W-:Y:S01]  /*f770*/  IMAD.X R213, R213, 0x1, R112, P2 ;  /* 0x00000001d5d57824 */ /* 0x004fe200010e0670 */
[----:B------:R-:W-:-:S04]  /*f780*/  IADD3 R229, P2, R229, R113, RZ ;  /* 0x00000071e5e57210 */ /* 0x000fc80007f5e0ff */
[----:B------:R0:W-:Y:S04]  /*f790*/  STL [R1+0x314], R213 ;  /* 0x000314d501007387 */ /* 0x0001e80000100800 */
[----:B0-----:R-:W2:Y:S04]  /*f7a0*/  LDL.LU R213, [R1+0x2dc] ;  /* 0x0002dc0001d57983 */ /* 0x001ea80000300800 */
[----:B------:R-:W2:Y:S01]  /*f7b0*/  LDL.LU R121, [R1+0x2b0] ;  /* 0x0002b00001797983 */ /* 0x000ea20000300800 */
[----:B----4-:R-:W-:-:S05]  /*f7c0*/  IMAD.X R222, R222, 0x1, R112, P3 ;  /* 0x00000001dede7824 */ /* 0x010fca00018e0670 */
        /* <DEDUP_REMOVED lines=11> */
[----:B------:R-:W-:Y:S01]  /*f880*/  IADD3 R120, P4, R120, R113, RZ ;  /* 0x0000007178787210 */ /* 0x000fe20007f9e0ff */
[----:B---3--:R-:W-:-:S04]  /*f890*/  IMAD.X R238, R238, 0x1, R112, P5 ;  /* 0x00000001eeee7824 */ /* 0x008fc800028e0670 */
        /* <DEDUP_REMOVED lines=16> */
[----:B0-----:R-:W3:Y:S01]  /*f9a0*/  LDL.LU R198, [R1+0x2ac] ;  /* 0x0002ac0001c67983 */ /* 0x001ee20000300800 */
[----:B------:R-:W-:-:S03]  /*f9b0*/  IMAD.X R206, R206, 0x1, R112, P2 ;  /* 0x00000001cece7824 */ /* 0x000fc600010e0670 */
[----:B------:R-:W-:Y:S04]  /*f9c0*/  STL [R1+0x2ec], R247 ;  /* 0x0002ecf701007387 */ /* 0x000fe80000100800 */
[----:B------:R-:W3:Y:S04]  /*f9d0*/  LDL.LU R205, [R1+0x280] ;  /* 0x0002800001cd7983 */ /* 0x000ee80000300800 */
[----:B------:R-:W3:Y:S04]  /*f9e0*/  LDL.LU R212, [R1+0x2a4] ;  /* 0x0002a40001d47983 */ /* 0x000ee80000300800 */
[----:B------:R-:W3:Y:S04]  /*f9f0*/  LDL.LU R221, [R1+0x278] ;  /* 0x0002780001dd7983 */ /* 0x000ee80000300800 */
[----:B------:R0:W-:Y:S04]  /*fa00*/  STL [R1+0x2e4], R206 ;  /* 0x0002e4ce01007387 */ /* 0x0001e80000100800 */
[----:B0-----:R-:W3:Y:S01]  /*fa10*/  LDL.LU R206, [R1+0x29c] ;  /* 0x00029c0001ce7983 */ /* 0x001ee20000300800 */
[----:B------:R-:W-:-:S03]  /*fa20*/  IADD3 R125, P2, R125, R113, RZ ;  /* 0x000000717d7d7210 */ /* 0x000fc60007f5e0ff */
[----:B------:R-:W3:Y:S04]  /*fa30*/  LDL.LU R247, [R1+0x270] ;  /* 0x0002700001f77983 */ /* 0x000ee80000300800 */
[----:B------:R0:W-:Y:S04]  /*fa40*/  STL [R1+0x2b8], R125 ;  /* 0x0002b87d01007387 */ /* 0x0001e80000100800 */
[----:B0-----:R-:W3:Y:S01]  /*fa50*/  LDL.LU R125, [R1+0x294] ;  /* 0x00029400017d7983 */ /* 0x001ee20000300800 */
[----:B--2---:R-:W-:-:S05]  /*fa60*/  IMAD.X R213, R213, 0x1, R112, P3 ;  /* 0x00000001d5d57824 */ /* 0x004fca00018e0670 */
[----:B------:R0:W-:Y:S01]  /*fa70*/  STL [R1+0x2dc], R213 ;  /* 0x0002dcd501007387 */ /* 0x0001e20000100800 */
[----:B------:R-:W-:-:S03]  /*fa80*/  IADD3 R121, P3, R121, R113, RZ ;  /* 0x0000007179797210 */ /* 0x000fc60007f7e0ff */
[----:B0-----:R-:W2:Y:S01]  /*fa90*/  LDL.LU R213, [R1+0x268] ;  /* 0x0002680001d57983 */ /* 0x001ea20000300800 */
[----:B----4-:R-:W-:Y:S01]  /*faa0*/  IMAD.X R222, R222, 0x1, R112, P4 ;  /* 0x00000001dede7824 */ /* 0x010fe200020e0670 */
[----:B------:R-:W-:-:S04]  /*fab0*/  IADD3 R116, P4, R116, R113, RZ ;  /* 0x0000007174747210 */ /* 0x000fc80007f9e0ff */
[----:B------:R0:W-:Y:S01]  /*fac0*/  STL [R1+0x2d4], R222 ;  /* 0x0002d4de01007387 */ /* 0x0001e20000100800 */
[----:B------:R-:W-:-:S03]  /*fad0*/  IMAD.X R229, R229, 0x1, R112, P5 ;  /* 0x00000001e5e57824 */ /* 0x000fc600028e0670 */
[----:B0-----:R-:W4:Y:S01]  /*fae0*/  LDL.LU R222, [R1+0x28c] ;  /* 0x00028c0001de7983 */ /* 0x001f220000300800 */
[----:B------:R-:W-:-:S03]  /*faf0*/  IADD3 R230, P5, R230, R113, RZ ;  /* 0x00000071e6e67210 */ /* 0x000fc60007fbe0ff */
[----:B------:R-:W-:Y:S04]  /*fb00*/  STL [R1+0x2b0], R121 ;  /* 0x0002b07901007387 */ /* 0x000fe80000100800 */
[----:B------:R0:W-:Y:S04]  /*fb10*/  STL [R1+0x2a0], R230 ;  /* 0x0002a0e601007387 */ /* 0x0001e80000100800 */
[----:B------:R-:W-:Y:S04]  /*fb20*/  STL [R1+0x2a8], R116 ;  /* 0x0002a87401007387 */ /* 0x000fe80000100800 */
[----:B0-----:R-:W4:Y:S04]  /*fb30*/  LDL.LU R230, [R1+0x260] ;  /* 0x0002600001e67983 */ /* 0x001f280000300800 */
[----:B------:R-:W-:Y:S01]  /*fb40*/  STL [R1+0x2cc], R229 ;  /* 0x0002cce501007387 */ /* 0x000fe20000100800 */
[----:B------:R-:W-:-:S05]  /*fb50*/  IMAD.X R158, R158, 0x1, R112, P6 ;  /* 0x000000019e9e7824 */ /* 0x000fca00030e0670 */
[----:B------:R0:W-:Y:S04]  /*fb60*/  STL [R1+0x2c4], R158 ;  /* 0x0002c49e01007387 */ /* 0x0001e80000100800 */
[----:B0-----:R-:W4:Y:S04]  /*fb70*/  LDL.LU R158, [R1+0x284] ;  /* 0x00028400019e7983 */ /* 0x001f280000300800 */
[----:B------:R-:W4:Y:S01]  /*fb80*/  LDL.LU R229, [R1+0x258] ;  /* 0x0002580001e57983 */ /* 0x000f220000300800 */
[----:B---3--:R-:W-:Y:S01]  /*fb90*/  IADD3 R120, P6, R120, R113, RZ ;  /* 0x0000007178787210 */ /* 0x008fe20007fde0ff */
[----:B------:R-:W-:-:S04]  /*fba0*/  IMAD.X R197, R197, 0x1, R112, P1 ;  /* 0x00000001c5c57824 */ /* 0x000fc800008e0670 */
[----:B------:R0:W-:Y:S04]  /*fbb0*/  STL [R1+0x298], R120 ;  /* 0x0002987801007387 */ /* 0x0001e80000100800 */
[----:B0-----:R-:W3:Y:S01]  /*fbc0*/  LDL.LU R120, [R1+0x27c] ;  /* 0x00027c0001787983 */ /* 0x001ee20000300800 */
[----:B------:R-:W-:-:S05]  /*fbd0*/  IADD3 R238, P1, R238, R113, RZ ;  /* 0x00000071eeee7210 */ /* 0x000fca0007f3e0ff */
[----:B------:R0:W-:Y:S04]  /*fbe0*/  STL [R1+0x290], R238 ;  /* 0x000290ee01007387 */ /* 0x0001e80000100800 */
[----:B------:R-:W-:Y:S01]  /*fbf0*/  STL [R1+0x2bc], R197 ;  /* 0x0002bcc501007387 */ /* 0x000fe20000100800 */
[----:B------:R-:W-:-:S03]  /*fc00*/  IMAD.X R115, R115, 0x1, R112, P2 ;  /* 0x0000000173737824 */ /* 0x000fc600010e0670 */
[----:B0-----:R-:W3:Y:S04]  /*fc10*/  LDL.LU R238, [R1+0x250] ;  /* 0x0002500001ee7983 */ /* 0x001ee80000300800 */
[----:B------:R0:W-:Y:S04]  /*fc20*/  STL [R1+0x2b4], R115 ;  /* 0x0002b47301007387 */ /* 0x0001e80000100800 */
[----:B0-----:R-:W3:Y:S01]  /*fc30*/  LDL.LU R115, [R1+0x274] ;  /* 0x0002740001737983 */ /* 0x001ee20000300800 */
[----:B------:R-:W-:-:S05]  /*fc40*/  IADD3 R159, P2, R159, R113, RZ ;  /* 0x000000719f9f7210 */ /* 0x000fca0007f5e0ff */
        /* <DEDUP_REMOVED lines=9> */
[----:B------:R-:W-:Y:S01]  /*fce0*/  IMAD.X R206, R206, 0x1, R112, P5 ;  /* 0x00000001cece7824 */ /* 0x000fe200028e0670 */
[----:B------:R-:W-:-:S04]  /*fcf0*/  IADD3 R247, P5, R247, R113, RZ ;  /* 0x00000071f7f77210 */ /* 0x000fc80007fbe0ff */
[----:B------:R0:W-:Y:S04]  /*fd00*/  STL [R1+0x29c], R206 ;  /* 0x00029cce01007387 */ /* 0x0001e80000100800 */
[----:B------:R-:W-:Y:S04]  /*fd10*/  STL [R1+0x2a4], R212 ;  /* 0x0002a4d401007387 */ /* 0x000fe80000100800 */
[----:B0-----:R-:W3:Y:S01]  /*fd20*/  LDL.LU R206, [R1+0x240] ;  /* 0x0002400001ce7983 */ /* 0x001ee20000300800 */
[----:B------:R-:W-:-:S03]  /*fd30*/  IMAD.X R125, R125, 0x1, R112, P6 ;  /* 0x000000017d7d7824 */ /* 0x000fc600030e0670 */
[----:B------:R-:W-:Y:S04]  /*fd40*/  STL [R1+0x278], R221 ;  /* 0x000278dd01007387 */ /* 0x000fe80000100800 */
[----:B------:R0:W-:Y:S04]  /*fd50*/  STL [R1+0x270], R247 ;  /* 0x000270f701007387 */ /* 0x0001e80000100800 */
[----:B0-----:R-:W3:Y:S04]  /*fd60*/  LDL.LU R247, [R1+0x264] ;  /* 0x0002640001f77983 */ /* 0x001ee80000300800 */
[----:B------:R-:W3:Y:S01]  /*fd70*/  LDL.LU R126, [R1+0x238] ;  /* 0x00023800017e7983 */ /* 0x000ee20000300800 */
[----:B--2---:R-:W-:-:S05]  /*fd80*/  IADD3 R213, P6, R213, R113, RZ ;  /* 0x00000071d5d57210 */ /* 0x004fca0007fde0ff */
[----:B------:R0:W-:Y:S04]  /*fd90*/  STL [R1+0x268], R213 ;  /* 0x000268d501007387 */ /* 0x0001e80000100800 */
[----:B------:R1:W-:Y:S04]  /*fda0*/  STL [R1+0x294], R125 ;  /* 0x0002947d01007387 */ /* 0x0003e80000100800 */
[----:B0-----:R-:W2:Y:S04]  /*fdb0*/  LDL.LU R213, [R1+0x25c] ;  /* 0x00025c0001d57983 */ /* 0x001ea80000300800 */
[----:B------:R-:W2:Y:S04]  /*fdc0*/  LDL.LU R121, [R1+0x230] ;  /* 0x0002300001797983 */ /* 0x000ea80000300800 */
[----:B-1----:R-:W2:Y:S01]  /*fdd0*/  LDL.LU R125, [R1+0x254] ;  /* 0x00025400017d7983 */ /* 0x002ea20000300800 */
[----:B----4-:R-:W-:-:S05]  /*fde0*/  IMAD.X R222, R222, 0x1, R112, P1 ;  /* 0x00000001dede7824 */ /* 0x010fca00008e0670 */
[----:B------:R0:W-:Y:S04]  /*fdf0*/  STL [R1+0x28c], R222 ;  /* 0x00028cde01007387 */ /* 0x0001e80000100800 */
[----:B0-----:R-:W4:Y:S01]  /*fe00*/  LDL.LU R222, [R1+0x228] ;  /* 0x0002280001de7983 */ /* 0x001f220000300800 */
[----:B------:R-:W-:-:S05]  /*fe10*/  IADD3 R230, P1, R230, R113, RZ ;  /* 0x00000071e6e67210 */ /* 0x000fca0007f3e0ff */
[----:B------:R0:W-:Y:S04]  /*fe20*/  STL [R1+0x260], R230 ;  /* 0x000260e601007387 */ /* 0x0001e80000100800 */
[----:B0-----:R-:W4:Y:S01]  /*fe30*/  LDL.LU R230, [R1+0x24c] ;  /* 0x00024c0001e67983 */ /* 0x001f220000300800 */
[----:B------:R-:W-:-:S05]  /*fe40*/  IMAD.X R158, R158, 0x1, R112, P2 ;  /* 0x000000019e9e7824 */ /* 0x000fca00010e0670 */
[----:B------:R0:W-:Y:S04]  /*fe50*/  STL [R1+0x284], R158 ;  /* 0x0002849e01007387 */ /* 0x0001e80000100800 */
[----:B0-----:R-:W4:Y:S01]  /*fe60*/  LDL.LU R158, [R1+0x220] ;  /* 0x00022000019e7983 */ /* 0x001f220000300800 */
[----:B------:R-:W-:-:S03]  /*fe70*/  IADD3 R229, P2, R229, R113, RZ ;  /* 0x00000071e5e57210 */ /* 0x000fc60007f5e0ff */
[----:B------:R-:W4:Y:S01]  /*fe80*/  LDL.LU R116, [R1+0x244] ;  /* 0x0002440001747983 */ /* 0x000f220000300800 */
[----:B---3--:R-:W-:-:S03]  /*fe90*/  IMAD.X R120, R120, 0x1, R112, P3 ;  /* 0x0000000178787824 */ /* 0x008fc600018e0670 */
[----:B------:R0:W-:Y:S04]  /*fea0*/  STL [R1+0x258], R229 ;  /* 0x000258e501007387 */ /* 0x0001e80000100800 */
[----:B0-----:R-:W3:Y:S04]  /*feb0*/  LDL.LU R229, [R1+0x218] ;  /* 0x0002180001e57983 */ /* 0x001ee80000300800 */
[----:B------:R0:W-:Y:S01]  /*fec0*/  STL [R1+0x27c], R120 ;  /* 0x00027c7801007387 */ /* 0x0001e20000100800 */
[----:B------:R-:W-:-:S03]  /*fed0*/  IADD3 R238, P3, R238, R113, RZ ;  /* 0x00000071eeee7210 */ /* 0x000fc60007f7e0ff */
[----:B0-----:R-:W3:Y:S01]  /*fee0*/  LDL.LU R120, [R1+0x23c] ;  /* 0x00023c0001787983 */ /* 0x001ee20000300800 */
[----:B------:R-:W-:-:S05]  /*fef0*/  IMAD.X R115, R115, 0x1, R112, P4 ;  /* 0x0000000173737824 */ /* 0x000fca00020e0670 */
[----:B------:R0:W-:Y:S04]  /*ff00*/  STL [R1+0x274], R115 ;  /* 0x0002747301007387 */ /* 0x0001e80000100800 */
[----:B0-----:R-:W3:Y:S01]  /*ff10*/  LDL.LU R115, [R1+0x210] ;  /* 0x0002100001737983 */ /* 0x001ee20000300800 */
[----:B------:R-:W-:-:S03]  /*ff20*/  IADD3 R159, P4, R159, R113, RZ ;  /* 0x000000719f9f7210 */ /* 0x000fc60007f9e0ff */
[----:B------:R-:W-:Y:S04]  /*ff30*/  STL [R1+0x250], R238 ;  /* 0x000250ee01007387 */ /* 0x000fe80000100800 */
[----:B------:R-:W3:Y:S04]  /*ff40*/  LDL.LU R197, [R1+0x234] ;  /* 0x0002340001c57983 */ /* 0x000ee80000300800 */
[----:B------:R0:W-:Y:S01]  /*ff50*/  STL [R1+0x248], R159 ;  /* 0x0002489f01007387 */ /* 0x0001e20000100800 */
[----:B------:R-:W-:-:S03]  /*ff60*/  IMAD.X R198, R198, 0x1, R112, P5 ;  /* 0x00000001c6c67824 */ /* 0x000fc600028e0670 */
[----:B0-----:R-:W3:Y:S04]  /*ff70*/  LDL.LU R159, [R1+0x208] ;  /* 0x00020800019f7983 */ /* 0x001ee80000300800 */
[----:B------:R-:W3:Y:S04]  /*ff80*/  LDL.LU R205, [R1+0x22c] ;  /* 0x00022c0001cd7983 */ /* 0x000ee80000300800 */
[----:B------:R-:W3:Y:S04]  /*ff90*/  LDL.LU R212, [R1+0x200] ;  /* 0x0002000001d47983 */ /* 0x000ee80000300800 */
[----:B------:R-:W3:Y:S04]  /*ffa0*/  LDL.LU R221, [R1+0x224] ;  /* 0x0002240001dd7983 */ /* 0x000ee80000300800 */
[----:B------:R0:W-:Y:S04]  /*ffb0*/  STL [R1+0x26c], R198 ;  /* 0x00026cc601007387 */ /* 0x0001e80000100800 */
[----:B0-----:R-:W3:Y:S01]  /*ffc0*/  LDL.LU R198, [R1+0x1f8] ;  /* 0x0001f80001c67983 */ /* 0x001ee20000300800 */
[----:B------:R-:W-:-:S05]  /*ffd0*/  IADD3 R206, P5, R206, R113, RZ ;  /* 0x00000071cece7210 */ /* 0x000fca0007fbe0ff */
[----:B------:R0:W-:Y:S04]  /*ffe0*/  STL [R1+0x240], R206 ;  /* 0x000240ce01007387 */ /* 0x0001e80000100800 */
[----:B0-----:R-:W3:Y:S01]  /*fff0*/  LDL.LU R206, [R1+0x21c] ;  /* 0x00021c0001ce7983 */ /* 0x001ee20000300800 */
[----:B------:R-:W-:-:S03]  /*10000*/  IMAD.X R247, R247, 0x1, R112, P6 ;  /* 0x00000001f7f77824 */ /* 0x000fc600030e0670 */
[----:B------:R-:W3:Y:S01]  /*10010*/  LDL.LU R238, [R1+0x1f0] ;  /* 0x0001f00001ee7983 */ /* 0x000ee20000300800 */
[----:B------:R-:W-:-:S03]  /*10020*/  IADD3 R126, P6, R126, R113, RZ ;  /* 0x000000717e7e7210 */ /* 0x000fc60007fde0ff */
[----:B------:R0:W-:Y:S04]  /*10030*/  STL [R1+0x264], R247 ;  /* 0x000264f701007387 */ /* 0x0001e80000100800 */
[----:B0-----:R-:W3:Y:S01]  /*10040*/  LDL.LU R247, [R1+0x214] ;  /* 0x0002140001f77983 */ /* 0x001ee20000300800 */
[----:B--2---:R-:W-:Y:S01]  /*10050*/  IMAD.X R213, R213, 0x1, R112, P1 ;  /* 0x00000001d5d57824 */ /* 0x004fe200008e0670 */
[----:B------:R-:W-:-:S04]  /*10060*/  IADD3 R121, P1, R121, R113, RZ ;  /* 0x0000007179797210 */ /* 0x000fc80007f3e0ff */
[----:B------:R0:W-:Y:S01]  /*10070*/  STL [R1+0x25c], R213 ;  /* 0x00025cd501007387 */ /* 0x0001e20000100800 */
[----:B------:R-:W-:-:S03]  /*10080*/  IMAD.X R125, R125, 0x1, R112, P2 ;  /* 0x000000017d7d7824 */ /* 0x000fc600010e0670 */
[----:B0-----:R-:W2:Y:S04]  /*10090*/  LDL.LU R213, [R1+0x1e8] ;  /* 0x0001e80001d57983 */ /* 0x001ea80000300800 */
[----:B------:R-:W-:Y:S01]  /*100a0*/  STL [R1+0x238], R126 ;  /* 0x0002387e01007387 */ /* 0x000fe20000100800 */
[----:B----4-:R-:W-:-:S05]  /*100b0*/  IADD3 R222, P2, R222, R113, RZ ;  /* 0x00000071dede7210 */ /* 0x010fca0007f5e0ff */
[----:B------:R0:W-:Y:S04]  /*100c0*/  STL [R1+0x228], R222 ;  /* 0x000228de01007387 */ /* 0x0001e80000100800 */
[----:B------:R-:W-:Y:S04]  /*100d0*/  STL [R1+0x230], R121 ;  /* 0x0002307901007387 */ /* 0x000fe80000100800 */
[----:B0-----:R-:W4:Y:S01]  /*100e0*/  LDL.LU R222, [R1+0x20c] ;  /* 0x00020c0001de7983 */ /* 0x001f220000300800 */
[----:B------:R-:W-:-:S03]  /*100f0*/  IMAD.X R230, R230, 0x1, R112, P3 ;  /* 0x00000001e6e67824 */ /* 0x000fc600018e0670 */
[----:B------:R-:W-:Y:S04]  /*10100*/  STL [R1+0x254], R125 ;  /* 0x0002547d01007387 */ /* 0x000fe80000100800 */
[----:B------:R0:W-:Y:S04]  /*10110*/  STL [R1+0x24c], R230 ;  /* 0x00024ce601007387 */ /* 0x0001e80000100800 */
[----:B0-----:R-:W4:Y:S04]  /*10120*/  LDL.LU R230, [R1+0x1e0] ;  /* 0x0001e00001e67983 */ /* 0x001f280000300800 */
[----:B------:R-:W4:Y:S01]  /*10130*/  LDL.LU R125, [R1+0x204] ;  /* 0x00020400017d7983 */ /* 0x000f220000300800 */
[----:B------:R-:W-:-:S05]  /*10140*/  IADD3 R158, P3, R158, R113, RZ ;  /* 0x000000719e9e7210 */ /* 0x000fca0007f7e0ff */
[----:B------:R0:W-:Y:S04]  /*10150*/  STL [R1+0x220], R158 ;  /* 0x0002209e01007387 */ /* 0x0001e80000100800 */
[----:B0-----:R-:W4:Y:S01]  /*10160*/  LDL.LU R158, [R1+0x1d8] ;  /* 0x0001d800019e7983 */ /* 0x001f220000300800 */
[----:B------:R-:W-:Y:S01]  /*10170*/  IMAD.X R116, R116, 0x1, R112, P4 ;  /* 0x0000000174747824 */ /* 0x000fe200020e0670 */
[----:B---3--:R-:W-:-:S05]  /*10180*/  IADD3 R229, P4, R229, R113, RZ ;  /* 0x00000071e5e57210 */ /* 0x008fca0007f9e0ff */
[----:B------:R0:W-:Y:S04]  /*10190*/  STL [R1+0x218], R229 ;  /* 0x000218e501007387 */ /* 0x0001e80000100800 */
[----:B------:R-:W-:Y:S01]  /*101a0*/  STL [R1+0x244], R116 ;  /* 0x0002447401007387 */ /* 0x000fe20000100800 */
[----:B------:R-:W-:-:S03]  /*101b0*/  IMAD.X R120, R120, 0x1, R112, P5 ;  /* 0x0000000178787824 */ /* 0x000fc600028e0670 */
[----:B0-----:R-:W3:Y:S04]  /*101c0*/  LDL.LU R229, [R1+0x1fc] ;  /* 0x0001fc0001e57983 */ /* 0x001ee80000300800 */
[----:B------:R0:W-:Y:S04]  /*101d0*/  STL [R1+0x23c], R120 ;  /* 0x00023c7801007387 */ /* 0x0001e80000100800 */
[----:B0-----:R-:W3:Y:S01]  /*101e0*/  LDL.LU R120, [R1+0x1d0] ;  /* 0x0001d00001787983 */ /* 0x001ee20000300800 */
[----:B------:R-:W-:-:S05]  /*101f0*/  IADD3 R115, P5, R115, R113, RZ ;  /* 0x0000007173737210 */ /* 0x000fca0007fbe0ff */
[----:B------:R0:W-:Y:S01]  /*10200*/  STL [R1+0x210], R115 ;  /* 0x0002107301007387 */ /* 0x0001e20000100800 */
[----:B------:R-:W-:-:S03]  /*10210*/  IMAD.X R197, R197, 0x1, R112, P6 ;  /* 0x00000001c5c57824 */ /* 0x000fc600030e0670 */
[----:B0-----:R-:W3:Y:S01]  /*10220*/  LDL.LU R115, [R1+0x1f4] ;  /* 0x0001f40001737983 */ /* 0x001ee20000300800 */
[----:B------:R-:W-:Y:S01]  /*10230*/  IADD3 R159, P6, R159, R113, RZ ;  /* 0x000000719f9f7210 */ /* 0x000fe20007fde0ff */
[----:B------:R-:W-:-:S04]  /*10240*/  IMAD.X R205, R205, 0x1, R112, P1 ;  /* 0x00000001cdcd7824 */ /* 0x000fc800008e0670 */
[----:B------:R0:W-:Y:S01]  /*10250*/  STL [R1+0x208], R159 ;  /* 0x0002089f01007387 */ /* 0x0001e20000100800 */
[-C--:B------:R-:W-:Y:S01]  /*10260*/  IADD3 R212, P1, R212, R113.reuse, RZ ;  /* 0x00000071d4d47210 */ /* 0x080fe20007f3e0ff */
[----:B------:R-:W-:Y:S02]  /*10270*/  IMAD.X R221, R221, 0x1, R112, P2 ;  /* 0x00000001dddd7824 */ /* 0x000fe400010e0670 */
[----:B0-----:R-:W3:Y:S04]  /*10280*/  LDL.LU R159, [R1+0x1c8] ;  /* 0x0001c800019f7983 */ /* 0x001ee80000300800 */
[----:B------:R-:W-:Y:S01]  /*10290*/  STL [R1+0x234], R197 ;  /* 0x000234c501007387 */ /* 0x000fe20000100800 */
[----:B------:R-:W-:-:S03]  /*102a0*/  IADD3 R198, P2, R198, R113, RZ ;  /* 0x00000071c6c67210 */ /* 0x000fc60007f5e0ff */
[----:B------:R-:W-:Y:S04]  /*102b0*/  STL [R1+0x22c], R205 ;  /* 0x00022ccd01007387 */ /* 0x000fe80000100800 */
[----:B------:R0:W-:Y:S04]  /*102c0*/  STL [R1+0x1f8], R198 ;  /* 0x0001f8c601007387 */ /* 0x0001e80000100800 */
[----:B------:R-:W-:Y:S04]  /*102d0*/  STL [R1+0x200], R212 ;  /* 0x000200d401007387 */ /* 0x000fe80000100800 */
[----:B0-----:R-:W3:Y:S01]  /*102e0*/  LDL.LU R198, [R1+0x1ec] ;  /* 0x0001ec0001c67983 */ /* 0x001ee20000300800 */
[----:B------:R-:W-:-:S03]  /*102f0*/  IMAD.X R206, R206, 0x1, R112, P3 ;  /* 0x00000001cece7824 */ /* 0x000fc600018e0670 */
[----:B------:R-:W-:Y:S01]  /*10300*/  STL [R1+0x224], R221 ;  /* 0x000224dd01007387 */ /* 0x000fe20000100800 */
[----:B------:R-:W-:-:S03]  /*10310*/  IADD3 R238, P3, R238, R113, RZ ;  /* 0x00000071eeee7210 */ /* 0x000fc60007f7e0ff */
[----:B------:R0:W-:Y:S04]  /*10320*/  STL [R1+0x21c], R206 ;  /* 0x00021cce01007387 */ /* 0x0001e80000100800 */
[----:B0-----:R-:W3:Y:S01]  /*10330*/  LDL.LU R206, [R1+0x1c0] ;  /* 0x0001c00001ce7983 */ /* 0x001ee20000300800 */
[----:B------:R-:W-:-:S03]  /*10340*/  IMAD.X R247, R247, 0x1, R112, P4 ;  /* 0x00000001f7f77824 */ /* 0x000fc600020e0670 */
[----:B------:R-:W3:Y:S04]  /*10350*/  LDL.LU R126, [R1+0x1e4] ;  /* 0x0001e400017e7983 */ /* 0x000ee80000300800 */
[----:B------:R0:W-:Y:S04]  /*10360*/  STL [R1+0x1f0], R238 ;  /* 0x0001f0ee01007387 */ /* 0x0001e80000100800 */
[----:B0-----:R-:W3:Y:S04]  /*10370*/  LDL.LU R238, [R1+0x1b8] ;  /* 0x0001b80001ee7983 */ /* 0x001ee80000300800 */
[----:B------:R0:W-:Y:S04]  /*10380*/  STL [R1+0x214], R247 ;  /* 0x000214f701007387 */ /* 0x0001e80000100800 */
[----:B------:R-:W3:Y:S04]  /*10390*/  LDL.LU R121, [R1+0x1dc] ;  /* 0x0001dc0001797983 */ /* 0x000ee80000300800 */
[----:B0-----:R-:W3:Y:S01]  /*103a0*/  LDL.LU R247, [R1+0x1b0] ;  /* 0x0001b00001f77983 */ /* 0x001ee20000300800 */
[----:B--2---:R-:W-:-:S05]  /*103b0*/  IADD3 R213, P4, R213, R113, RZ ;  /* 0x00000071d5d57210 */ /* 0x004fca0007f9e0ff */
[----:B------:R0:W-:Y:S04]  /*103c0*/  STL [R1+0x1e8], R213 ;  /* 0x0001e8d501007387 */ /* 0x0001e80000100800 */
[----:B0-----:R-:W2:Y:S01]  /*103d0*/  LDL.LU R213, [R1+0x1d4] ;  /* 0x0001d40001d57983 */ /* 0x001ea20000300800 */
[----:B----4-:R-:W-:-:S05]  /*103e0*/  IMAD.X R222, R222, 0x1, R112, P5 ;  /* 0x00000001dede7824 */ /* 0x010fca00028e0670 */
[----:B------:R0:W-:Y:S04]  /*103f0*/  STL [R1+0x20c], R222 ;  /* 0x00020cde01007387 */ /* 0x0001e80000100800 */
[----:B0-----:R-:W4:Y:S01]  /*10400*/  LDL.LU R222, [R1+0x1a8] ;  /* 0x0001a80001de7983 */ /* 0x001f220000300800 */
[----:B------:R-:W-:Y:S01]  /*10410*/  IADD3 R230, P5, R230, R113, RZ ;  /* 0x00000071e6e67210 */ /* 0x000fe20007fbe0ff */
[----:B------:R-:W-:-:S04]  /*10420*/  IMAD.X R125, R125, 0x1, R112, P6 ;  /* 0x000000017d7d7824 */ /* 0x000fc800030e0670 */
[----:B------:R0:W-:Y:S04]  /*10430*/  STL [R1+0x1e0], R230 ;  /* 0x0001e0e601007387 */ /* 0x0001e80000100800 */
[----:B0-----:R-:W4:Y:S04]  /*10440*/  LDL.LU R230, [R1+0x1cc] ;  /* 0x0001cc0001e67983 */ /* 0x001f280000300800 */
[----:B------:R-:W4:Y:S04]  /*10450*/  LDL.LU R116, [R1+0x1a0] ;  /* 0x0001a00001747983 */ /* 0x000f280000300800 */
[----:B------:R0:W-:Y:S04]  /*10460*/  STL [R1+0x204], R125 ;  /* 0x0002047d01007387 */ /* 0x0001e80000100800 */
[----:B0-----:R-:W4:Y:S01]  /*10470*/  LDL.LU R125, [R1+0x1c4] ;  /* 0x0001c400017d7983 */ /* 0x001f220000300800 */
[----:B------:R-:W-:-:S05]  /*10480*/  IADD3 R158, P6, R158, R113, RZ ;  /* 0x000000719e9e7210 */ /* 0x000fca0007fde0ff */
[----:B------:R0:W-:Y:S04]  /*10490*/  STL [R1+0x1d8], R158 ;  /* 0x0001d89e01007387 */ /* 0x0001e80000100800 */
[----:B0-----:R-:W4:Y:S01]  /*104a0*/  LDL.LU R158, [R1+0x198] ;  /* 0x00019800019e7983 */ /* 0x001f220000300800 */
[----:B---3--:R-:W-:Y:S01]  /*104b0*/  IMAD.X R229, R229, 0x1, R112, P1 ;  /* 0x00000001e5e57824 */ /* 0x008fe200008e0670 */
[----:B------:R-:W-:-:S05]  /*104c0*/  IADD3 R120, P1, R120, R113, RZ ;  /* 0x0000007178787210 */ /* 0x000fca0007f3e0ff */
[----:B------:R0:W-:Y:S04]  /*104d0*/  STL [R1+0x1d0], R120 ;  /* 0x0001d07801007387 */ /* 0x0001e80000100800 */
[----:B0-----:R-:W3:Y:S04]  /*104e0*/  LDL.LU R120, [R1+0x1bc] ;  /* 0x0001bc0001787983 */ /* 0x001ee80000300800 */
[----:B------:R-:W-:Y:S01]  /*104f0*/  STL [R1+0x1fc], R229 ;  /* 0x0001fce501007387 */ /* 0x000fe20000100800 */
[----:B------:R-:W-:-:S03]  /*10500*/  IMAD.X R115, R115, 0x1, R112, P2 ;  /* 0x0000000173737824 */ /* 0x000fc600010e0670 */
[----:B------:R-:W3:Y:S04]  /*10510*/  LDL.LU R197, [R1+0x190] ;  /* 0x0001900001c57983 */ /* 0x000ee80000300800 */
[----:B------:R0:W-:Y:S04]  /*10520*/  STL [R1+0x1f4], R115 ;  /* 0x0001f47301007387 */ /* 0x0001e80000100800 */
[----:B0-----:R-:W3:Y:S04]  /*10530*/  LDL.LU R115, [R1+0x1b4] ;  /* 0x0001b40001737983 */ /* 0x001ee80000300800 */
[----:B------:R-:W3:Y:S01]  /*10540*/  LDL.LU R205, [R1+0x188] ;  /* 0x0001880001cd7983 */ /* 0x000ee20000300800 */
[----:B------:R-:W-:-:S03]  /*10550*/  IADD3 R159, P2, R159, R113, RZ ;  /* 0x000000719f9f7210 */ /* 0x000fc60007f5e0ff */
[----:B------:R-:W3:Y:S04]  /*10560*/  LDL.LU R212, [R1+0x1ac] ;  /* 0x0001ac0001d47983 */ /* 0x000ee80000300800 */
[----:B------:R-:W3:Y:S04]  /*10570*/  LDL.LU R221, [R1+0x180] ;  /* 0x0001800001dd7983 */ /* 0x000ee80000300800 */
[----:B------:R0:W-:Y:S04]  /*10580*/  STL [R1+0x1c8], R159 ;  /* 0x0001c89f01007387 */ /* 0x0001e80000100800 */
[----:B0-----:R-:W3:Y:S01]  /*10590*/  LDL.LU R159, [R1+0x1a4] ;  /* 0x0001a400019f7983 */ /* 0x001ee20000300800 */
[----:B------:R-:W-:-:S05]  /*105a0*/  IMAD.X R198, R198, 0x1, R112, P3 ;  /* 0x00000001c6c67824 */ /* 0x000fca00018e0670 */
[----:B------:R0:W-:Y:S04]  /*105b0*/  STL [R1+0x1ec], R198 ;  /* 0x0001ecc601007387 */ /* 0x0001e80000100800 */
[----:B0-----:R-:W3:Y:S01]  /*105c0*/  LDL.LU R198, [R1+0x178] ;  /* 0x0001780001c67983 */ /* 0x001ee20000300800 */
[----:B------:R-:W-:-:S03]  /*105d0*/  IADD3 R206, P3, R206, R113, RZ ;  /* 0x00000071cece7210 */ /* 0x000fc60007f7e0ff */
[----:B------:R-:W3:Y:S01]  /*105e0*/  LDL.LU R229, [R1+0x19c] ;  /* 0x00019c0001e57983 */ /* 0x000ee20000300800 */
[----:B------:R-:W-:-:S03]  /*105f0*/  IMAD.X R126, R126, 0x1, R112, P4 ;  /* 0x000000017e7e7824 */ /* 0x000fc600020e0670 */
[----:B------:R0:W-:Y:S04]  /*10600*/  STL [R1+0x1c0], R206 ;  /* 0x0001c0ce01007387 */ /* 0x0001e80000100800 */
[----:B0-----:R-:W3:Y:S01]  /*10610*/  LDL.LU R206, [R1+0x170] ;  /* 0x0001700001ce7983 */ /* 0x001ee20000300800 */
[----:B------:R-:W-:-:S05]  /*10620*/  IADD3 R238, P4, R238, R113, RZ ;  /* 0x00000071eeee7210 */ /* 0x000fca0007f9e0ff */
[----:B------:R0:W-:Y:S01]  /*10630*/  STL [R1+0x1b8], R238 ;  /* 0x0001b8ee01007387 */ /* 0x0001e20000100800 */
[--C-:B------:R-:W-:Y:S01]  /*10640*/  IMAD.X R121, R121, 0x1, R112.reuse, P5 ;  /* 0x0000000179797824 */ /* 0x100fe200028e0670 */
[----:B------:R-:W-:Y:S02]  /*10650*/  IADD3 R247, P5, R247, R113, RZ ;  /* 0x00000071f7f77210 */ /* 0x000fe40007fbe0ff */
[----:B0-----:R-:W3:Y:S04]  /*10660*/  LDL.LU R238, [R1+0x194] ;  /* 0x0001940001ee7983 */ /* 0x001ee80000300800 */
[----:B------:R-:W-:Y:S04]  /*10670*/  STL [R1+0x1e4], R126 ;  /* 0x0001e47e01007387 */ /* 0x000fe80000100800 */
[----:B------:R0:W-:Y:S04]  /*10680*/  STL [R1+0x1b0], R247 ;  /* 0x0001b0f701007387 */ /* 0x0001e80000100800 */
[----:B------:R-:W-:Y:S04]  /*10690*/  STL [R1+0x1dc], R121 ;  /* 0x0001dc7901007387 */ /* 0x000fe80000100800 */
[----:B0-----:R-:W3:Y:S01]  /*106a0*/  LDL.LU R247, [R1+0x168] ;  /* 0x0001680001f77983 */ /* 0x001ee20000300800 */
[----:B--2---:R-:W-:-:S05]  /*106b0*/  IMAD.X R213, R213, 0x1, R112, P6 ;  /* 0x00000001d5d57824 */ /* 0x004fca00030e0670 */
[----:B------:R0:W-:Y:S04]  /*106c0*/  STL [R1+0x1d4], R213 ;  /* 0x0001d4d501007387 */ /* 0x0001e80000100800 */
[----:B0-----:R-:W2:Y:S01]  /*106d0*/  LDL.LU R213, [R1+0x18c] ;  /* 0x00018c0001d57983 */ /* 0x001ea20000300800 */
[----:B----4-:R-:W-:-:S05]  /*106e0*/  IADD3 R222, P6, R222, R113, RZ ;  /* 0x00000071dede7210 */ /* 0x010fca0007fde0ff */
[----:B------:R0:W-:Y:S04]  /*106f0*/  STL [R1+0x1a8], R222 ;  /* 0x0001a8de01007387 */ /* 0x0001e80000100800 */
[----:B0-----:R-:W4:Y:S01]  /*10700*/  LDL.LU R222, [R1+0x160] ;  /* 0x0001600001de7983 */ /* 0x001f220000300800 */
[----:B------:R-:W-:Y:S01]  /*10710*/  IMAD.X R230, R230, 0x1, R112, P1 ;  /* 0x00000001e6e67824 */ /* 0x000fe200008e0670 */
[----:B------:R-:W-:-:S04]  /*10720*/  IADD3 R116, P1, R116, R113, RZ ;  /* 0x0000007174747210 */ /* 0x000fc80007f3e0ff */
[----:B------:R0:W-:Y:S04]  /*10730*/  STL [R1+0x1cc], R230 ;  /* 0x0001cce601007387 */ /* 0x0001e80000100800 */
[----:B0-----:R-:W4:Y:S01]  /*10740*/  LDL.LU R230, [R1+0x184] ;  /* 0x0001840001e67983 */ /* 0x001f220000300800 */
[----:B------:R-:W-:-:S05]  /*10750*/  IMAD.X R125, R125, 0x1, R112, P2 ;  /* 0x000000017d7d7824 */ /* 0x000fca00010e0670 */
[----:B------:R0:W-:Y:S04]  /*10760*/  STL [R1+0x1c4], R125 ;  /* 0x0001c47d01007387 */ /* 0x0001e80000100800 */
[----:B------:R-:W-:Y:S04]  /*10770*/  STL [R1+0x1a0], R116 ;  /* 0x0001a07401007387 */ /* 0x000fe80000100800 */
[----:B0-----:R-:W4:Y:S01]  /*10780*/  LDL.LU R125, [R1+0x158] ;  /* 0x00015800017d7983 */ /* 0x001f220000300800 */
[----:B------:R-:W-:-:S05]  /*10790*/  IADD3 R158, P2, R158, R113, RZ ;  /* 0x000000719e9e7210 */ /* 0x000fca0007f5e0ff */
[----:B------:R0:W-:Y:S04]  /*107a0*/  STL [R1+0x198], R158 ;  /* 0x0001989e01007387 */ /* 0x0001e80000100800 */
[----:B0-----:R-:W4:Y:S01]  /*107b0*/  LDL.LU R158, [R1+0x17c] ;  /* 0x00017c00019e7983 */ /* 0x001f220000300800 */
[----:B---3--:R-:W-:-:S05]  /*107c0*/  IMAD.X R120, R120, 0x1, R112, P3 ;  /* 0x0000000178787824 */ /* 0x008fca00018e0670 */
[----:B------:R0:W-:Y:S01]  /*107d0*/  STL [R1+0x1bc], R120 ;  /* 0x0001bc7801007387 */ /* 0x0001e20000100800 */
[----:B------:R-:W-:-:S03]  /*107e0*/  IADD3 R197, P3, R197, R113, RZ ;  /* 0x00000071c5c57210 */ /* 0x000fc60007f7e0ff */
[----:B0-----:R-:W3:Y:S01]  /*107f0*/  LDL.LU R120, [R1+0x150] ;  /* 0x0001500001787983 */ /* 0x001ee20000300800 */
[----:B------:R-:W-:Y:S01]  /*10800*/  IMAD.X R115, R115, 0x1, R112, P4 ;  /* 0x0000000173737824 */ /* 0x000fe200020e0670 */
[----:B------:R-:W-:-:S04]  /*10810*/  IADD3 R205, P4, R205, R113, RZ ;  /* 0x00000071cdcd7210 */ /* 0x000fc80007f9e0ff */
[----:B------:R0:W-:Y:S01]  /*10820*/  STL [R1+0x1b4], R115 ;  /* 0x0001b47301007387 */ /* 0x0001e20000100800 */
[--C-:B------:R-:W-:Y:S01]  /*10830*/  IMAD.X R212, R212, 0x1, R112.reuse, P5 ;  /* 0x00000001d4d47824 */ /* 0x100fe200028e0670 */
[----:B------:R-:W-:Y:S02]  /*10840*/  IADD3 R221, P5, R221, R113, RZ ;  /* 0x00000071dddd7210 */ /* 0x000fe40007fbe0ff */
[----:B0-----:R-:W3:Y:S04]  /*10850*/  LDL.LU R115, [R1+0x174] ;  /* 0x0001740001737983 */ /* 0x001ee80000300800 */
[----:B------:R-:W-:Y:S01]  /*10860*/  STL [R1+0x190], R197 ;  /* 0x000190c501007387 */ /* 0x000fe20000100800 */
[----:B------:R-:W-:-:S03]  /*10870*/  IMAD.X R159, R159, 0x1, R112, P6 ;  /* 0x000000019f9f7824 */ /* 0x000fc600030e0670 */
[----:B------:R-:W-:Y:S04]  /*10880*/  STL [R1+0x188], R205 ;  /* 0x000188cd01007387 */ /* 0x000fe80000100800 */
[----:B------:R0:W-:Y:S04]  /*10890*/  STL [R1+0x1a4], R159 ;  /* 0x0001a49f01007387 */ /* 0x0001e80000100800 */
[----:B------:R-:W-:Y:S04]  /*108a0*/  STL [R1+0x1ac], R212 ;  /* 0x0001acd401007387 */ /* 0x000fe80000100800 */
[----:B0-----:R-:W3:Y:S01]  /*108b0*/  LDL.LU R159, [R1+0x148] ;  /* 0x00014800019f7983 */ /* 0x001ee20000300800 */
[----:B------:R-:W-:-:S03]  /*108c0*/  IADD3 R198, P6, R198, R113, RZ ;  /* 0x00000071c6c67210 */ /* 0x000fc60007fde0ff */
[----:B------:R-:W-:Y:S01]  /*108d0*/  STL [R1+0x180], R221 ;  /* 0x000180dd01007387 */ /* 0x000fe20000100800 */
[----:B------:R-:W-:-:S03]  /*108e0*/  IMAD.X R229, R229, 0x1, R112, P1 ;  /* 0x00000001e5e57824 */ /* 0x000fc600008e0670 */
[----:B------:R0:W-:Y:S04]  /*108f0*/  STL [R1+0x178], R198 ;  /* 0x000178c601007387 */ /* 0x0001e80000100800 */
[----:B0-----:R-:W3:Y:S01]  /*10900*/  LDL.LU R198, [R1+0x16c] ;  /* 0x00016c0001c67983 */ /* 0x001ee20000300800 */
[----:B------:R-:W-:-:S03]  /*10910*/  IADD3 R206, P1, R206, R113, RZ ;  /* 0x00000071cece7210 */ /* 0x000fc60007f3e0ff */
[----:B------:R-:W3:Y:S04]  /*10920*/  LDL.LU R121, [R1+0x140] ;  /* 0x0001400001797983 */ /* 0x000ee80000300800 */
[----:B------:R0:W-:Y:S04]  /*10930*/  STL [R1+0x170], R206 ;  /* 0x000170ce01007387 */ /* 0x0001e80000100800 */
[----:B------:R1:W-:Y:S04]  /*10940*/  STL [R1+0x19c], R229 ;  /* 0x00019ce501007387 */ /* 0x0003e80000100800 */
[----:B0-----:R-:W3:Y:S01]  /*10950*/  LDL.LU R206, [R1+0x164] ;  /* 0x0001640001ce7983 */ /* 0x001ee20000300800 */
[----:B------:R-:W-:-:S03]  /*10960*/  IMAD.X R238, R238, 0x1, R112, P2 ;  /* 0x00000001eeee7824 */ /* 0x000fc600010e0670 */
[----:B------:R-:W3:Y:S04]  /*10970*/  LDL.LU R212, [R1+0x138] ;  /* 0x0001380001d47983 */ /* 0x000ee80000300800 */
[----:B------:R-:W3:Y:S04]  /*10980*/  LDL.LU R221, [R1+0x15c] ;  /* 0x00015c0001dd7983 */ /* 0x000ee80000300800 */
[----:B-1----:R-:W3:Y:S04]  /*10990*/  LDL.LU R229, [R1+0x130] ;  /* 0x0001300001e57983 */ /* 0x002ee80000300800 */
[----:B------:R0:W-:Y:S01]  /*109a0*/  STL [R1+0x194], R238 ;  /* 0x000194ee01007387 */ /* 0x0001e20000100800 */
[----:B------:R-:W-:-:S03]  /*109b0*/  IADD3 R247, P2, R247, R113, RZ ;  /* 0x00000071f7f77210 */ /* 0x000fc60007f5e0ff */
[----:B0-----:R-:W3:Y:S01]  /*109c0*/  LDL.LU R238, [R1+0x154] ;  /* 0x0001540001ee7983 */ /* 0x001ee20000300800 */
[----:B--2---:R-:W-:-:S05]  /*109d0*/  IMAD.X R213, R213, 0x1, R112, P3 ;  /* 0x00000001d5d57824 */ /* 0x004fca00018e0670 */
[----:B------:R0:W-:Y:S04]  /*109e0*/  STL [R1+0x18c], R213 ;  /* 0x00018cd501007387 */ /* 0x0001e80000100800 */
[----:B------:R-:W-:Y:S04]  /*109f0*/  STL [R1+0x168], R247 ;  /* 0x000168f701007387 */ /* 0x000fe80000100800 */
[----:B0-----:R-:W2:Y:S01]  /*10a00*/  LDL.LU R213, [R1+0x128] ;  /* 0x0001280001d57983 */ /* 0x001ea20000300800 */
[----:B----4-:R-:W-:-:S05]  /*10a10*/  IADD3 R222, P3, R222, R113, RZ ;  /* 0x00000071dede7210 */ /* 0x010fca0007f7e0ff */
[----:B------:R0:W-:Y:S04]  /*10a20*/  STL [R1+0x160], R222 ;  /* 0x000160de01007387 */ /* 0x0001e80000100800 */
[----:B0-----:R-:W4:Y:S01]  /*10a30*/  LDL.LU R222, [R1+0x14c] ;  /* 0x00014c0001de7983 */ /* 0x001f220000300800 */
[----:B------:R-:W-:-:S05]  /*10a40*/  IMAD.X R230, R230, 0x1, R112, P4 ;  /* 0x00000001e6e67824 */ /* 0x000fca00020e0670 */
[----:B------:R0:W-:Y:S04]  /*10a50*/  STL [R1+0x184], R230 ;  /* 0x000184e601007387 */ /* 0x0001e80000100800 */
[----:B0-----:R-:W4:Y:S01]  /*10a60*/  LDL.LU R230, [R1+0x120] ;  /* 0x0001200001e67983 */ /* 0x001f220000300800 */
[----:B------:R-:W-:Y:S01]  /*10a70*/  IADD3 R125, P4, R125, R113, RZ ;  /* 0x000000717d7d7210 */ /* 0x000fe20007f9e0ff */
[----:B------:R-:W-:-:S05]  /*10a80*/  IMAD.X R158, R158, 0x1, R112, P5 ;  /* 0x000000019e9e7824 */ /* 0x000fca00028e0670 */
[----:B------:R0:W-:Y:S04]  /*10a90*/  STL [R1+0x17c], R158 ;  /* 0x00017c9e01007387 */ /* 0x0001e80000100800 */
[----:B0-----:R-:W4:Y:S04]  /*10aa0*/  LDL.LU R158, [R1+0x144] ;  /* 0x00014400019e7983 */ /* 0x001f280000300800 */
[----:B------:R0:W-:Y:S04]  /*10ab0*/  STL [R1+0x158], R125 ;  /* 0x0001587d01007387 */ /* 0x0001e80000100800 */
[----:B------:R-:W4:Y:S04]  /*10ac0*/  LDL.LU R116, [R1+0x118] ;  /* 0x0001180001747983 */ /* 0x000f280000300800 */
[----:B------:R-:W4:Y:S01]  /*10ad0*/  LDL.LU R247, [R1+0x13c] ;  /* 0x00013c0001f77983 */ /* 0x000f220000300800 */
[----:B---3--:R-:W-:-:S05]  /*10ae0*/  IADD3 R120, P5, R120, R113, RZ ;  /* 0x0000007178787210 */ /* 0x008fca0007fbe0ff */
[----:B------:R1:W-:Y:S04]  /*10af0*/  STL [R1+0x150], R120 ;  /* 0x0001507801007387 */ /* 0x0003e80000100800 */
[----:B------:R-:W3:Y:S04]  /*10b00*/  LDL.LU R197, [R1+0x110] ;  /* 0x0001100001c57983 */ /* 0x000ee80000300800 */
[----:B------:R-:W3:Y:S04]  /*10b10*/  LDL.LU R205, [R1+0x134] ;  /* 0x0001340001cd7983 */ /* 0x000ee80000300800 */
[----:B0-----:R-:W3:Y:S01]  /*10b20*/  LDL.LU R125, [R1+0x108] ;  /* 0x00010800017d7983 */ /* 0x001ee20000300800 */
[----:B------:R-:W-:-:S05]  /*10b30*/  IMAD.X R115, R115, 0x1, R112, P6 ;  /* 0x0000000173737824 */ /* 0x000fca00030e0670 */
[----:B------:R-:W-:Y:S04]  /*10b40*/  STL [R1+0x174], R115 ;  /* 0x0001747301007387 */ /* 0x000fe80000100800 */
[----:B-1----:R-:W3:Y:S01]  /*10b50*/  LDL.LU R120, [R1+0x12c] ;  /* 0x00012c0001787983 */ /* 0x002ee20000300800 */
[----:B------:R-:W-:-:S05]  /*10b60*/  IADD3 R159, P6, R159, R113, RZ ;  /* 0x000000719f9f7210 */ /* 0x000fca0007fde0ff */
[----:B------:R0:W-:Y:S04]  /*10b70*/  STL [R1+0x148], R159 ;  /* 0x0001489f01007387 */ /* 0x0001e80000100800 */
[----:B0-----:R-:W3:Y:S04]  /*10b80*/  LDL.LU R159, [R1+0x100] ;  /* 0x00010000019f7983 */ /* 0x001ee80000300800 */
[----:B------:R-:W3:Y:S01]  /*10b90*/  LDL.LU R115, [R1+0x124] ;  /* 0x0001240001737983 */ /* 0x000ee20000300800 */
[----:B------:R-:W-:Y:S01]  /*10ba0*/  IMAD.X R198, R198, 0x1, R112, P1 ;  /* 0x00000001c6c67824 */ /* 0x000fe200008e0670 */
[----:B------:R-:W-:-:S04]  /*10bb0*/  IADD3 R121, P1, R121, R113, RZ ;  /* 0x0000007179797210 */ /* 0x000fc80007f3e0ff */
[----:B------:R0:W-:Y:S04]  /*10bc0*/  STL [R1+0x16c], R198 ;  /* 0x00016cc601007387 */ /* 0x0001e80000100800 */
[----:B0-----:R-:W3:Y:S01]  /*10bd0*/  LDL.LU R198, [R1+0xf8] ;  /* 0x0000f80001c67983 */ /* 0x001ee20000300800 */
[----:B------:R-:W-:Y:S01]  /*10be0*/  IMAD.X R206, R206, 0x1, R112, P2 ;  /* 0x00000001cece7824 */ /* 0x000fe200010e0670 */
[----:B------:R-:W-:-:S04]  /*10bf0*/  IADD3 R212, P2, R212, R113, RZ ;  /* 0x00000071d4d47210 */ /* 0x000fc80007f5e0ff */
[----:B------:R0:W-:Y:S01]  /*10c00*/  STL [R1+0x164], R206 ;  /* 0x000164ce01007387 */ /* 0x0001e20000100800 */
[--C-:B------:R-:W-:Y:S01]  /*10c10*/  IMAD.X R221, R221, 0x1, R112.reuse, P3 ;  /* 0x00000001dddd7824 */ /* 0x100fe200018e0670 */
[----:B------:R-:W-:Y:S02]  /*10c20*/  IADD3 R229, P3, R229, R113, RZ ;  /* 0x00000071e5e57210 */ /* 0x000fe40007f7e0ff */
[----:B0-----:R-:W3:Y:S04]  /*10c30*/  LDL.LU R206, [R1+0x11c] ;  /* 0x00011c0001ce7983 */ /* 0x001ee80000300800 */
[----:B------:R-:W-:Y:S04]  /*10c40*/  STL [R1+0x140], R121 ;  /* 0x0001407901007387 */ /* 0x000fe80000100800 */
[----:B------:R0:W-:Y:S01]  /*10c50*/  STL [R1+0x138], R212 ;  /* 0x000138d401007387 */ /* 0x0001e20000100800 */
[----:B------:R-:W-:-:S03]  /*10c60*/  IMAD.X R238, R238, 0x1, R112, P4 ;  /* 0x00000001eeee7824 */ /* 0x000fc600020e0670 */
[----:B0-----:R-:W3:Y:S04]  /*10c70*/  LDL.LU R212, [R1+0x114] ;  /* 0x0001140001d47983 */ /* 0x001ee80000300800 */
[----:B------:R0:W-:Y:S04]  /*10c80*/  STL [R1+0x15c], R221 ;  /* 0x00015cdd01007387 */ /* 0x0001e80000100800 */
[----:B0-----:R-:W3:Y:S04]  /*10c90*/  LDL.LU R221, [R1+0x10c] ;  /* 0x00010c0001dd7983 */ /* 0x001ee80000300800 */
[----:B------:R0:W-:Y:S04]  /*10ca0*/  STL [R1+0x130], R229 ;  /* 0x000130e501007387 */ /* 0x0001e80000100800 */
[----:B0-----:R-:W3:Y:S04]  /*10cb0*/  LDL.LU R229, [R1+0x104] ;  /* 0x0001040001e57983 */ /* 0x001ee80000300800 */
[----:B------:R-:W-:Y:S01]  /*10cc0*/  STL [R1+0x154], R238 ;  /* 0x000154ee01007387 */ /* 0x000fe20000100800 */
[----:B--2---:R-:W-:-:S05]  /*10cd0*/  IADD3 R213, P4, R213, R113, RZ ;  /* 0x00000071d5d57210 */ /* 0x004fca0007f9e0ff */
[----:B------:R0:W-:Y:S04]  /*10ce0*/  STL [R1+0x128], R213 ;  /* 0x000128d501007387 */ /* 0x0001e80000100800 */
[----:B0-----:R-:W2:Y:S01]  /*10cf0*/  LDL.LU R213, [R1+0xd8] ;  /* 0x0000d80001d57983 */ /* 0x001ea20000300800 */
[----:B----4-:R-:W-:-:S05]  /*10d00*/  IMAD.X R222, R222, 0x1, R112, P5 ;  /* 0x00000001dede7824 */ /* 0x010fca00028e0670 */
[----:B------:R0:W-:Y:S04]  /*10d10*/  STL [R1+0x14c], R222 ;  /* 0x00014cde01007387 */ /* 0x0001e80000100800 */
[----:B0-----:R-:W4:Y:S04]  /*10d20*/  LDL.LU R222, [R1+0xfc] ;  /* 0x0000fc0001de7983 */ /* 0x001f280000300800 */
[----:B------:R-:W4:Y:S01]  /*10d30*/  LDL.LU R238, [R1+0xd0] ;  /* 0x0000d00001ee7983 */ /* 0x000f220000300800 */
[----:B------:R-:W-:-:S05]  /*10d40*/  IADD3 R230, P5, R230, R113, RZ ;  /* 0x00000071e6e67210 */ /* 0x000fca0007fbe0ff */
[----:B------:R0:W-:Y:S04]  /*10d50*/  STL [R1+0x120], R230 ;  /* 0x000120e601007387 */ /* 0x0001e80000100800 */
[----:B0-----:R-:W4:Y:S01]  /*10d60*/  LDL.LU R230, [R1+0xf4] ;  /* 0x0000f40001e67983 */ /* 0x001f220000300800 */
[----:B------:R-:W-:-:S05]  /*10d70*/  IMAD.X R158, R158, 0x1, R112, P6 ;  /* 0x000000019e9e7824 */ /* 0x000fca00030e0670 */
[----:B------:R0:W-:Y:S01]  /*10d80*/  STL [R1+0x144], R158 ;  /* 0x0001449e01007387 */ /* 0x0001e20000100800 */
[----:B------:R-:W-:-:S03]  /*10d90*/  IMAD.X R247, R247, 0x1, R112, P1 ;  /* 0x00000001f7f77824 */ /* 0x000fc600008e0670 */
[----:B0-----:R-:W4:Y:S04]  /*10da0*/  LDL.LU R158, [R1+0xc8] ;  /* 0x0000c800019e7983 */ /* 0x001f280000300800 */
[----:B------:R0:W-:Y:S04]  /*10db0*/  STL [R1+0x13c], R247 ;  /* 0x00013cf701007387 */ /* 0x0001e80000100800 */
[----:B0-----:R-:W4:Y:S01]  /*10dc0*/  LDL.LU R247, [R1+0xc0] ;  /* 0x0000c00001f77983 */ /* 0x001f220000300800 */
[----:B------:R-:W-:Y:S01]  /*10dd0*/  IADD3 R116, P6, R116, UR5, RZ ;  /* 0x0000000574747c10 */ /* 0x000fe2000ffde0ff */
[----:B---3--:R-:W-:Y:S01]  /*10de0*/  IMAD.X R205, R205, 0x1, R112, P2 ;  /* 0x00000001cdcd7824 */ /* 0x008fe200010e0670 */
[----:B------:R-:W-:-:S02]  /*10df0*/  IADD3 R197, P1, R197, UR5, RZ ;  /* 0x00000005c5c57c10 */ /* 0x000fc4000ff3e0ff */
[----:B------:R-:W-:Y:S01]  /*10e00*/  IADD3 R125, P2, R125, UR5, RZ ;  /* 0x000000057d7d7c10 */ /* 0x000fe2000ff5e0ff */
[----:B------:R-:W-:Y:S04]  /*10e10*/  STL [R1+0x118], R116 ;  /* 0x0001187401007387 */ /* 0x000fe80000100800 */
[----:B------:R-:W-:Y:S04]  /*10e20*/  STL [R1+0x110], R197 ;  /* 0x000110c501007387 */ /* 0x000fe80000100800 */
[----:B------:R0:W-:Y:S01]  /*10e30*/  STL [R1+0x108], R125 ;  /* 0x0001087d01007387 */ /* 0x0001e20000100800 */
[----:B------:R-:W-:-:S03]  /*10e40*/  IMAD.X R120, R120, 0x1, R112, P3 ;  /* 0x0000000178787824 */ /* 0x000fc600018e0670 */
[----:B------:R-:W-:Y:S04]  /*10e50*/  STL [R1+0x134], R205 ;  /* 0x000134cd01007387 */ /* 0x000fe80000100800 */
[----:B0-----:R-:W3:Y:S01]  /*10e60*/  LDL.LU R125, [R1+0xd4] ;  /* 0x0000d400017d7983 */ /* 0x001ee20000300800 */
[----:B------:R-:W-:Y:S01]  /*10e70*/  IADD3 R159, P3, R159, UR5, RZ ;  /* 0x000000059f9f7c10 */ /* 0x000fe2000ff7e0ff */
[----:B------:R-:W-:-:S04]  /*10e80*/  IMAD.X R115, R115, 0x1, R112, P4 ;  /* 0x0000000173737824 */ /* 0x000fc800020e0670 */
[----:B------:R0:W-:Y:S04]  /*10e90*/  STL [R1+0x100], R159 ;  /* 0x0001009f01007387 */ /* 0x0001e80000100800 */
[----:B------:R1:W-:Y:S04]  /*10ea0*/  STL [R1+0x12c], R120 ;  /* 0x00012c7801007387 */ /* 0x0003e80000100800 */
[----:B0-----:R-:W3:Y:S04]  /*10eb0*/  LDL.LU R159, [R1+0xcc] ;  /* 0x0000cc00019f7983 */ /* 0x001ee80000300800 */
[----:B-1----:R-:W3:Y:S01]  /*10ec0*/  LDL.LU R120, [R1+0xc4] ;  /* 0x0000c40001787983 */ /* 0x002ee20000300800 */
[----:B------:R-:W-:-:S03]  /*10ed0*/  IADD3 R198, P4, R198, UR5, RZ ;  /* 0x00000005c6c67c10 */ /* 0x000fc6000ff9e0ff */
[----:B------:R0:W-:Y:S04]  /*10ee0*/  STL [R1+0x124], R115 ;  /* 0x0001247301007387 */ /* 0x0001e80000100800 */
[----:B0-----:R-:W3:Y:S01]  /*10ef0*/  LDL.LU R115, [R1+0x98] ;  /* 0x0000980001737983 */ /* 0x001ee20000300800 */
[----:B------:R-:W-:Y:S01]  /*10f00*/  IMAD.X R206, R206, 0x1, R112, P5 ;  /* 0x00000001cece7824 */ /* 0x000fe200028e0670 */
[----:B------:R-:W-:Y:S02]  /*10f10*/  IADD3 R233, P5, R233, UR5, RZ ;  /* 0x00000005e9e97c10 */ /* 0x000fe4000ffbe0ff */
[----:B------:R0:W-:Y:S04]  /*10f20*/  STL [R1+0xf8], R198 ;  /* 0x0000f8c601007387 */ /* 0x0001e80000100800 */
[----:B0-----:R-:W3:Y:S04]  /*10f30*/  LDL.LU R198, [R1+0x90] ;  /* 0x0000900001c67983 */ /* 0x001ee80000300800 */
[----:B------:R0:W-:Y:S01]  /*10f40*/  STL [R1+0xf0], R233 ;  /* 0x0000f0e901007387 */ /* 0x0001e20000100800 */
[----:B------:R-:W-:-:S02]  /*10f50*/  IADD3.X R212, R212, UR60, RZ, P6, !PT ;  /* 0x0000003cd4d47c10 */ /* 0x000fc4000b7fe4ff */
[----:B------:R-:W-:Y:S01]  /*10f60*/  IADD3 R231, P6, R231, UR5, RZ ;  /* 0x00000005e7e77c10 */ /* 0x000fe2000ffde0ff */
[----:B------:R1:W-:Y:S04]  /*10f70*/  STL [R1+0x11c], R206 ;  /* 0x00011cce01007387 */ /* 0x0003e80000100800 */
[----:B0-----:R-:W3:Y:S04]  /*10f80*/  LDL.LU R233, [R1+0x614] ;  /* 0x0006140001e97983 */ /* 0x001ee80000300800 */
[----:B-1----:R-:W3:Y:S01]  /*10f90*/  LDL.LU R206, [R1+0x88] ;  /* 0x0000880001ce7983 */ /* 0x002ee20000300800 */
[----:B------:R-:W-:-:S02]  /*10fa0*/  IADD3.X R221, R221, UR60, RZ, P1, !PT ;  /* 0x0000003cdddd7c10 */ /* 0x000fc40008ffe4ff */
[----:B------:R-:W-:Y:S01]  /*10fb0*/  IADD3 R241, P1, R241, UR5, RZ ;  /* 0x00000005f1f17c10 */ /* 0x000fe2000ff3e0ff */
[----:B------:R0:W-:Y:S04]  /*10fc0*/  STL [R1+0xe8], R231 ;  /* 0x0000e8e701007387 */ /* 0x0001e80000100800 */
[----:B0-----:R-:W3:Y:S01]  /*10fd0*/  LDL.LU R231, [R1+0x610] ;  /* 0x0006100001e77983 */ /* 0x001ee20000300800 */
[----:B------:R-:W-:-:S03]  /*10fe0*/  IADD3.X R229, R229, UR60, RZ, P2, !PT ;  /* 0x0000003ce5e57c10 */ /* 0x000fc600097fe4ff */
[----:B------:R-:W-:Y:S04]  /*10ff0*/  STL [R1+0x114], R212 ;  /* 0x000114d401007387 */ /* 0x000fe80000100800 */
[----:B------:R0:W-:Y:S01]  /*11000*/  STL [R1+0xe0], R241 ;  /* 0x0000e0f101007387 */ /* 0x0001e20000100800 */
[----:B------:R-:W-:-:S03]  /*11010*/  IADD3.X R204, R204, UR60, RZ, P5, !PT ;  /* 0x0000003ccccc7c10 */ /* 0x000fc6000affe4ff */
[----:B0-----:R-:W3:Y:S04]  /*11020*/  LDL.LU R241, [R1+0x60c] ;  /* 0x00060c0001f17983 */ /* 0x001ee80000300800 */
[----:B------:R-:W-:Y:S01]  /*11030*/  STL [R1+0x10c], R221 ;  /* 0x00010cdd01007387 */ /* 0x000fe20000100800 */
[----:B--2---:R-:W-:-:S05]  /*11040*/  IADD3 R213, P2, R213, UR5, RZ ;  /* 0x00000005d5d57c10 */ /* 0x004fca000ff5e0ff */
[----:B------:R0:W-:Y:S01]  /*11050*/  STL [R1+0xd8], R213 ;  /* 0x0000d8d501007387 */ /* 0x0001e20000100800 */
[----:B------:R-:W-:-:S03]  /*11060*/  IADD3.X R193, R193, UR60, RZ, P6, !PT ;  /* 0x0000003cc1c17c10 */ /* 0x000fc6000b7fe4ff */
[----:B0-----:R-:W2:Y:S04]  /*11070*/  LDL.LU R213, [R1+0x94] ;  /* 0x0000940001d57983 */ /* 0x001ea80000300800 */
[----:B------:R-:W-:Y:S01]  /*11080*/  STL [R1+0x104], R229 ;  /* 0x000104e501007387 */ /* 0x000fe20000100800 */
[----:B----4-:R-:W-:Y:S02]  /*11090*/  IADD3.X R222, R222, UR60, RZ, P3, !PT ;  /* 0x0000003cdede7c10 */ /* 0x010fe40009ffe4ff */
[----:B------:R-:W-:-:S03]  /*110a0*/  IADD3 R238, P3, R238, UR5, RZ ;  /* 0x00000005eeee7c10 */ /* 0x000fc6000ff7e0ff */
[----:B------:R0:W-:Y:S01]  /*110b0*/  STL [R1+0xfc], R222 ;  /* 0x0000fcde01007387 */ /* 0x0001e20000100800 */
[----:B------:R-:W-:-:S03]  /*110c0*/  IADD3 R103, P6, R103, UR5, RZ ;  /* 0x0000000567677c10 */ /* 0x000fc6000ffde0ff */
[----:B0-----:R-:W4:Y:S01]  /*110d0*/  LDL.LU R222, [R1+0x8c] ;  /* 0x00008c0001de7983 */ /* 0x001f220000300800 */
[----:B------:R-:W-:-:S05]  /*110e0*/  IADD3.X R230, R230, UR60, RZ, P4, !PT ;  /* 0x0000003ce6e67c10 */ /* 0x000fca000a7fe4ff */
[----:B------:R0:W-:Y:S01]  /*110f0*/  STL [R1+0xf4], R230 ;  /* 0x0000f4e601007387 */ /* 0x0001e20000100800 */
[----:B------:R-:W-:-:S03]  /*11100*/  IADD3.X R13, R13, UR60, RZ, P1, !PT ;  /* 0x0000003c0d0d7c10 */ /* 0x000fc60008ffe4ff */
[----:B0-----:R-:W4:Y:S04]  /*11110*/  LDL.LU R230, [R1+0x58] ;  /* 0x0000580001e67983 */ /* 0x001f280000300800 */
[----:B------:R-:W-:Y:S01]  /*11120*/  STL [R1+0xd0], R238 ;  /* 0x0000d0ee01007387 */ /* 0x000fe20000100800 */
[----:B------:R-:W-:-:S05]  /*11130*/  IADD3 R158, P4, R158, UR5, RZ ;  /* 0x000000059e9e7c10 */ /* 0x000fca000ff9e0ff */
[----:B------:R0:W-:Y:S01]  /*11140*/  STL [R1+0xc8], R158 ;  /* 0x0000c89e01007387 */ /* 0x0001e20000100800 */
[----:B------:R-:W-:-:S03]  /*11150*/  IADD3 R247, P5, R247, UR5, RZ ;  /* 0x00000005f7f77c10 */ /* 0x000fc6000ffbe0ff */
[----:B0-----:R-:W4:Y:S04]  /*11160*/  LDL.LU R158, [R1+0x44] ;  /* 0x00004400019e7983 */ /* 0x001f280000300800 */
[----:B------:R0:W-:Y:S04]  /*11170*/  STL [R1+0xec], R204 ;  /* 0x0000eccc01007387 */ /* 0x0001e80000100800 */
[----:B0-----:R-:W4:Y:S04]  /*11180*/  LDL.LU R204, [R1+0x608] ;  /* 0x0006080001cc7983 */ /* 0x001f280000300800 */
[----:B------:R0:W-:Y:S04]  /*11190*/  STL [R1+0xe4], R193 ;  /* 0x0000e4c101007387 */ /* 0x0001e80000100800 */
[----:B0-----:R-:W2:Y:S04]  /*111a0*/  LDL.LU R193, [R1+0x604] ;  /* 0x0006040001c17983 */ /* 0x001ea80000300800 */
[----:B------:R-:W-:Y:S04]  /*111b0*/  STL [R1+0xc0], R247 ;  /* 0x0000c0f701007387 */ /* 0x000fe80000100800 */
[----:B------:R0:W-:Y:S04]  /*111c0*/  STL [R1+0xb8], R103 ;  /* 0x0000b86701007387 */ /* 0x0001e80000100800 */
[----:B0-----:R-:W4:Y:S04]  /*111d0*/  LDL.LU R103, [R1+0x600] ;  /* 0x0006000001677983 */ /* 0x001f280000300800 */
[----:B------:R0:W-:Y:S04]  /*111e0*/  STL [R1+0xdc], R13 ;  /* 0x0000dc0d01007387 */ /* 0x0001e80000100800 */
[----:B0-----:R-:W4:Y:S01]  /*111f0*/  LDL.LU R13, [R1+0x5fc] ;  /* 0x0005fc00010d7983 */ /* 0x001f220000300800 */
[----:B------:R-:W-:-:S02]  /*11200*/  IADD3 R94, P1, R94, UR5, RZ ;  /* 0x000000055e5e7c10 */ /* 0x000fc4000ff3e0ff */
[----:B---3--:R-:W-:Y:S02]  /*11210*/  IADD3.X R125, R125, UR60, RZ, P2, !PT ;  /* 0x0000003c7d7d7c10 */ /* 0x008fe400097fe4ff */
[----:B------:R-:W-:Y:S01]  /*11220*/  IADD3 R4, P2, R4, UR5, RZ ;  /* 0x0000000504047c10 */ /* 0x000fe2000ff5e0ff */
[----:B------:R0:W-:Y:S01]  /*11230*/  STL [R1+0xb0], R94 ;  /* 0x0000b05e01007387 */ /* 0x0001e20000100800 */
[----:B------:R-:W-:Y:S02]  /*11240*/  IADD3.X R159, R159, UR60, RZ, P3, !PT ;  /* 0x0000003c9f9f7c10 */ /* 0x000fe40009ffe4ff */
[----:B------:R-:W-:Y:S02]  /*11250*/  IADD3 R102, P3, R102, UR5, RZ ;  /* 0x0000000566667c10 */ /* 0x000fe4000ff7e0ff */
[----:B------:R-:W-:Y:S01]  /*11260*/  IADD3.X R120, R120, UR60, RZ, P4, !PT ;  /* 0x0000003c78787c10 */ /* 0x000fe2000a7fe4ff */
[----:B0-----:R-:W3:Y:S04]  /*11270*/  LDL.LU R94, [R1+0x5f8] ;  /* 0x0005f800015e7983 */ /* 0x001ee80000300800 */
[----:B------:R0:W-:Y:S01]  /*11280*/  STL [R1+0xa8], R4 ;  /* 0x0000a80401007387 */ /* 0x0001e20000100800 */
[----:B------:R-:W-:-:S02]  /*11290*/  IADD3.X R2, R2, UR60, RZ, P6, !PT ;  /* 0x0000003c02027c10 */ /* 0x000fc4000b7fe4ff */
[----:B------:R-:W-:Y:S01]  /*112a0*/  IADD3 R115, P4, R115, UR5, RZ ;  /* 0x0000000573737c10 */ /* 0x000fe2000ff9e0ff */
[----:B0-----:R-:W3:Y:S04]  /*112b0*/  LDL.LU R4, [R1+0x5f4] ;  /* 0x0005f40001047983 */ /* 0x001ee80000300800 */
[----:B------:R-:W-:Y:S04]  /*112c0*/  STL [R1+0xd4], R125 ;  /* 0x0000d47d01007387 */ /* 0x000fe80000100800 */
[----:B------:R0:W-:Y:S01]  /*112d0*/  STL [R1+0xcc], R159 ;  /* 0x0000cc9f01007387 */ /* 0x0001e20000100800 */
[----:B------:R-:W-:-:S03]  /*112e0*/  IADD3.X R196, R196, UR60, RZ, P1, !PT ;  /* 0x0000003cc4c47c10 */ /* 0x000fc60008ffe4ff */
[----:B0-----:R-:W3:Y:S04]  /*112f0*/  LDL.LU R159, [R1+0x48] ;  /* 0x00004800019f7983 */ /* 0x001ee80000300800 */
[----:B------:R0:W-:Y:S01]  /*11300*/  STL [R1+0xa0], R102 ;  /* 0x0000a06601007387 */ /* 0x0001e20000100800 */
[----:B------:R-:W-:-:S03]  /*11310*/  IADD3.X R239, R239, UR60, RZ, P2, !PT ;  /* 0x0000003cefef7c10 */ /* 0x000fc600097fe4ff */
[----:B0-----:R-:W3:Y:S01]  /*11320*/  LDL.LU R102, [R1+0x5f0] ;  /* 0x0005f00001667983 */ /* 0x001ee20000300800 */
[----:B------:R-:W-:Y:S02]  /*11330*/  IADD3 R206, P6, R206, UR5, RZ ;  /* 0x00000005cece7c10 */ /* 0x000fe4000ffde0ff */
[----:B------:R-:W-:Y:S02]  /*11340*/  IADD3 R234, P2, R234, UR5, RZ ;  /* 0x00000005eaea7c10 */ /* 0x000fe4000ff5e0ff */
[----:B------:R-:W-:Y:S02]  /*11350*/  IADD3.X R203, R203, UR60, RZ, P3, !PT ;  /* 0x0000003ccbcb7c10 */ /* 0x000fe40009ffe4ff */
[----:B------:R-:W-:Y:S02]  /*11360*/  IADD3 R5, P3, R5, UR5, RZ ;  /* 0x0000000505057c10 */ /* 0x000fe4000ff7e0ff */
[----:B--2---:R-:W-:Y:S02]  /*11370*/  IADD3 R193, P1, R193, UR5, RZ ;  /* 0x00000005c1c17c10 */ /* 0x004fe4000ff3e0ff */
[----:B----4-:R-:W-:-:S02]  /*11380*/  IADD3.X R13, R13, UR60, RZ, P5, !PT ;  /* 0x0000003c0d0d7c10 */ /* 0x010fc4000affe4ff */
[----:B------:R-:W-:-:S03]  /*11390*/  IADD3 R198, P5, R198, UR5, RZ ;  /* 0x00000005c6c67c10 */ /* 0x000fc6000ffbe0ff */
[----:B------:R0:W-:Y:S04]  /*113a0*/  STL [R1+0xbc], R13 ;  /* 0x0000bc0d01007387 */ /* 0x0001e80000100800 */
[----:B------:R-:W-:Y:S04]  /*113b0*/  STL [R1+0xc4], R120 ;  /* 0x0000c47801007387 */ /* 0x000fe80000100800 */
[----:B0-----:R-:W2:Y:S04]  /*113c0*/  LDL.LU R13, [R1+0x5ec] ;  /* 0x0005ec00010d7983 */ /* 0x001ea80000300800 */
[----:B------:R-:W-:Y:S04]  /*113d0*/  STL [R1+0x98], R115 ;  /* 0x0000987301007387 */ /* 0x000fe80000100800 */
[----:B------:R0:W-:Y:S04]  /*113e0*/  STL [R1+0xb4], R2 ;  /* 0x0000b40201007387 */ /* 0x0001e80000100800 */
[----:B0-----:R0:W5:Y:S04]  /*113f0*/  LDL.LU R2, [R1+0x5e8] ;  /* 0x0005e80001027983 */ /* 0x0011680000300800 */
[----:B------:R-:W-:Y:S04]  /*11400*/  STL [R1+0x90], R198 ;  /* 0x000090c601007387 */ /* 0x000fe80000100800 */
[----:B------:R1:W-:Y:S04]  /*11410*/  STL [R1+0xac], R196 ;  /* 0x0000acc401007387 */ /* 0x0003e80000100800 */
[----:B-1----:R-:W4:Y:S04]  /*11420*/  LDL.LU R196, [R1+0x5e4] ;  /* 0x0005e40001c47983 */ /* 0x002f280000300800 */
[----:B------:R-:W-:Y:S04]  /*11430*/  STL [R1+0x88], R206 ;  /* 0x000088ce01007387 */ /* 0x000fe80000100800 */
[----:B------:R1:W-:Y:S04]  /*11440*/  STL [R1+0x80], R193 ;  /* 0x000080c101007387 */ /* 0x0003e80000100800 */
[----:B-1----:R-:W2:Y:S04]  /*11450*/  LDL.LU R193, [R1+0x5e0] ;  /* 0x0005e00001c17983 */ /* 0x002ea80000300800 */
[----:B------:R1:W-:Y:S04]  /*11460*/  STL [R1+0xa4], R239 ;  /* 0x0000a4ef01007387 */ /* 0x0003e80000100800 */
[----:B-1----:R-:W4:Y:S04]  /*11470*/  LDL.LU R239, [R1+0x5dc] ;  /* 0x0005dc0001ef7983 */ /* 0x002f280000300800 */
[----:B------:R1:W-:Y:S04]  /*11480*/  STL [R1+0x78], R234 ;  /* 0x000078ea01007387 */ /* 0x0003e80000100800 */
[----:B-1----:R-:W2:Y:S04]  /*11490*/  LDL.LU R234, [R1+0x5d8] ;  /* 0x0005d80001ea7983 */ /* 0x002ea80000300800 */
[----:B------:R1:W-:Y:S04]  /*114a0*/  STL [R1+0x9c], R203 ;  /* 0x00009ccb01007387 */ /* 0x0003e80000100800 */
[----:B-1----:R-:W3:Y:S04]  /*114b0*/  LDL.LU R203, [R1+0x5d4] ;  /* 0x0005d40001cb7983 */ /* 0x002ee80000300800 */
[----:B------:R1:W-:Y:S04]  /*114c0*/  STL [R1+0x70], R5 ;  /* 0x0000700501007387 */ /* 0x0003e80000100800 */
[----:B-1----:R-:W4:Y:S01]  /*114d0*/  LDL.LU R5, [R1+0x5d0] ;  /* 0x0005d00001057983 */ /* 0x002f220000300800 */
[----:B------:R-:W-:-:S02]  /*114e0*/  IADD3.X R213, R213, UR60, RZ, P4, !PT ;  /* 0x0000003cd5d57c10 */ /* 0x000fc4000a7fe4ff */
[----:B------:R-:W-:Y:S02]  /*114f0*/  IADD3 R209, P4, R209, UR5, RZ ;  /* 0x00000005d1d17c10 */ /* 0x000fe4000ff9e0ff */
[----:B------:R-:W-:Y:S02]  /*11500*/  IADD3.X R222, R222, UR60, RZ, P5, !PT ;  /* 0x0000003cdede7c10 */ /* 0x000fe4000affe4ff */
[----:B------:R-:W-:Y:S01]  /*11510*/  IADD3 R95, P5, R95, UR5, RZ ;  /* 0x000000055f5f7c10 */ /* 0x000fe2000ffbe0ff */
[----:B------:R1:W-:Y:S01]  /*11520*/  STL [R1+0x68], R209 ;  /* 0x000068d101007387 */ /* 0x0003e20000100800 */
[----:B------:R-:W-:Y:S02]  /*11530*/  IADD3.X R103, R103, UR60, RZ, P1, !PT ;  /* 0x0000003c67677c10 */ /* 0x000fe40008ffe4ff */
[----:B------:R-:W-:Y:S01]  /*11540*/  IADD3.X R15, R15, UR60, RZ, P2, !PT ;  /* 0x0000003c0f0f7c10 */ /* 0x000fe200097fe4ff */
[----:B-1----:R-:W2:Y:S04]  /*11550*/  LDL.LU R209, [R1+0x5cc] ;  /* 0x0005cc0001d17983 */ /* 0x002ea80000300800 */
[----:B------:R-:W-:Y:S04]  /*11560*/  STL [R1+0x94], R213 ;  /* 0x000094d501007387 */ /* 0x000fe80000100800 */
[----:B------:R1:W-:Y:S01]  /*11570*/  STL [R1+0x60], R95 ;  /* 0x0000605f01007387 */ /* 0x0003e20000100800 */
[----:B------:R-:W-:-:S02]  /*11580*/  IADD3 R158, P1, R158, UR5, RZ ;  /* 0x000000059e9e7c10 */ /* 0x000fc4000ff3e0ff */
[----:B------:R-:W-:Y:S01]  /*11590*/  IADD3.X R202, R202, UR60, RZ, P3, !PT ;  /* 0x0000003ccaca7c10 */ /* 0x000fe20009ffe4ff */
[----:B-1----:R-:W2:Y:S04]  /*115a0*/  LDL.LU R95, [R1+0x5c8] ;  /* 0x0005c800015f7983 */ /* 0x002ea80000300800 */
[----:B------:R-:W-:Y:S01]  /*115b0*/  STL [R1+0x8c], R222 ;  /* 0x00008cde01007387 */ /* 0x000fe20000100800 */
[----:B------:R-:W-:Y:S02]  /*115c0*/  IADD3 R241, P3, R241, UR5, RZ ;  /* 0x00000005f1f17c10 */ /* 0x000fe4000ff7e0ff */
[----:B------:R-:W-:Y:S02]  /*115d0*/  IADD3.X R240, R240, UR60, RZ, P4, !PT ;  /* 0x0000003cf0f07c10 */ /* 0x000fe4000a7fe4ff */
[----:B------:R-:W-:-:S02]  /*115e0*/  IADD3 R104, P4, R104, UR5, RZ ;  /* 0x0000000568687c10 */ /* 0x000fc4000ff9e0ff */
[----:B---3--:R-:W-:Y:S02]  /*115f0*/  IADD3 R203, P2, R203, UR5, RZ ;  /* 0x00000005cbcb7c10 */ /* 0x008fe4000ff5e0ff */
[----:B----4-:R-:W-:Y:S02]  /*11600*/  IADD3.X R5, R5, UR60, RZ, P6, !PT ;  /* 0x0000003c05057c10 */ /* 0x010fe4000b7fe4ff */
[----:B------:R-:W-:-:S03]  /*11610*/  IADD3 R230, P6, R230, UR5, RZ ;  /* 0x00000005e6e67c10 */ /* 0x000fc6000ffde0ff */
[----:B------:R1:W-:Y:S04]  /*11620*/  STL [R1+0x84], R5 ;  /* 0x0000840501007387 */ /* 0x0003e80000100800 */
[----:B-1----:R-:W3:Y:S04]  /*11630*/  LDL.LU R5, [R1+0x5c4] ;  /* 0x0005c40001057983 */ /* 0x002ee80000300800 */
[----:B------:R1:W-:Y:S04]  /*11640*/  STL [R1+0x7c], R103 ;  /* 0x00007c6701007387 */ /* 0x0003e80000100800 */
[----:B-1----:R-:W4:Y:S04]  /*11650*/  LDL.LU R103, [R1+0x5c0] ;  /* 0x0005c00001677983 */ /* 0x002f280000300800 */
[----:B------:R-:W-:Y:S04]  /*11660*/  STL [R1+0x58], R230 ;  /* 0x000058e601007387 */ /* 0x000fe80000100800 */
[----:B------:R1:W-:Y:S04]  /*11670*/  STL [R1+0x74], R15 ;  /* 0x0000740f01007387 */ /* 0x0003e80000100800 */
[----:B-1----:R-:W3:Y:S04]  /*11680*/  LDL.LU R15, [R1+0x5bc] ;  /* 0x0005bc00010f7983 */ /* 0x002ee80000300800 */
[----:B------:R-:W-:Y:S04]  /*11690*/  STL [R1+0x44], R158 ;  /* 0x0000449e01007387 */ /* 0x000fe80000100800 */
[----:B------:R1:W-:Y:S04]  /*116a0*/  STL [R1+0x38], R203 ;  /* 0x000038cb01007387 */ /* 0x0003e80000100800 */
[----:B-1----:R-:W4:Y:S04]  /*116b0*/  LDL.LU R203, [R1+0x5b8] ;  /* 0x0005b80001cb7983 */ /* 0x002f280000300800 */
[----:B------:R1:W-:Y:S04]  /*116c0*/  STL [R1+0x6c], R202 ;  /* 0x00006cca01007387 */ /* 0x0003e80000100800 */
[----:B-1----:R-:W3:Y:S04]  /*116d0*/  LDL.LU R202, [R1+0x5b4] ;  /* 0x0005b40001ca7983 */ /* 0x002ee80000300800 */
[----:B------:R1:W-:Y:S04]  /*116e0*/  STL [R1+0x2c], R241 ;  /* 0x00002cf101007387 */ /* 0x0003e80000100800 */
[----:B-1----:R-:W4:Y:S04]  /*116f0*/  LDL.LU R241, [R1+0x5b0] ;  /* 0x0005b00001f17983 */ /* 0x002f280000300800 */
[----:B------:R1:W-:Y:S04]  /*11700*/  STL [R1+0x64], R240 ;  /* 0x000064f001007387 */ /* 0x0003e80000100800 */
[----:B-1----:R-:W3:Y:S04]  /*11710*/  LDL.LU R240, [R1+0x5ac] ;  /* 0x0005ac0001f07983 */ /* 0x002ee80000300800 */
[----:B------:R1:W-:Y:S04]  /*11720*/  STL [R1+0x24], R104 ;  /* 0x0000246801007387 */ /* 0x0003e80000100800 */
[----:B-1----:R-:W4:Y:S01]  /*11730*/  LDL.LU R104, [R1+0x5a8] ;  /* 0x0005a80001687983 */ /* 0x002f220000300800 */
[----:B------:R-:W-:Y:S01]  /*11740*/  UMOV UR42, UR18 ;  /* 0x00000012002a7c82 */ /* 0x000fe20008000000 */
[----:B------:R-:W-:-:S02]  /*11750*/  UMOV UR43, UR19 ;  /* 0x00000013002b7c82 */ /* 0x000fc40008000000 */
[----:B------:R-:W-:Y:S01]  /*11760*/  HGMMA.64x64x16.F32.BF16 R24, gdesc[UR40].tnspA, R24 ;  /* 0x20e00000281879f0 */ /* 0x000fe20008701818 */
[----:B------:R-:W-:Y:S02]  /*11770*/  IADD3.X R96, R96, UR60, RZ, P5, !PT ;  /* 0x0000003c60607c10 */ /* 0x000fe4000affe4ff */
[----:B------:R-:W-:Y:S02]  /*11780*/  IADD3 R252, P5, R252, UR5, RZ ;  /* 0x00000005fcfc7c10 */ /* 0x000fe4000ffbe0ff */
[----:B------:R-:W-:Y:S01]  /*11790*/  IADD3.X R159, R159, UR60, RZ, P6, !PT ;  /* 0x0000003c9f9f7c10 */ /* 0x000fe2000b7fe4ff */
[----:B------:R1:W-:Y:S01]  /*117a0*/  STL [R1+0x5c], R96 ;  /* 0x00005c6001007387 */ /* 0x0003e20000100800 */
[----:B------:R-:W-:Y:S02]  /*117b0*/  IADD3 R6, P6, R6, UR5, RZ ;  /* 0x0000000506067c10 */ /* 0x000fe4000ffde0ff */
[----:B--2---:R-:W-:Y:S01]  /*117c0*/  IADD3.X R209, R209, UR60, RZ, P2, !PT ;  /* 0x0000003cd1d17c10 */ /* 0x004fe200097fe4ff */
[----:B-1----:R-:W2:Y:S04]  /*117d0*/  LDL.LU R96, [R1+0x5a4] ;  /* 0x0005a40001607983 */ /* 0x002ea80000300800 */
[----:B------:R1:W-:Y:S01]  /*117e0*/  STL [R1+0x14], R252 ;  /* 0x000014fc01007387 */ /* 0x0003e20000100800 */
[----:B------:R-:W-:-:S02]  /*117f0*/  IADD3.X R204, R204, UR60, RZ, P3, !PT ;  /* 0x0000003ccccc7c10 */ /* 0x000fc40009ffe4ff */
[----:B------:R-:W-:Y:S01]  /*11800*/  IADD3.X R249, R249, UR60, RZ, P4, !PT ;  /* 0x0000003cf9f97c10 */ /* 0x000fe2000a7fe4ff */
[----:B-1----:R-:W3:Y:S04]  /*11810*/  LDL.LU R252, [R1+0x5a0] ;  /* 0x0005a00001fc7983 */ /* 0x002ee80000300800 */
[----:B------:R1:W-:Y:S04]  /*11820*/  STL [R1+0xc], R6 ;  /* 0x00000c0601007387 */ /* 0x0003e80000100800 */
[----:B-1----:R-:W2:Y:S04]  /*11830*/  LDL.LU R6, [R1+0x59c] ;  /* 0x00059c0001067983 */ /* 0x002ea80000300800 */
[----:B------:R-:W-:Y:S01]  /*11840*/  STL [R1+0x48], R159 ;  /* 0x0000489f01007387 */ /* 0x000fe20000100800 */
[----:B------:R-:W-:Y:S01]  /*11850*/  IADD3.X R22, R22, UR60, RZ, P5, !PT ;  /* 0x0000003c16167c10 */ /* 0x000fe2000affe4ff */
[----:B------:R-:W-:Y:S01]  /*11860*/  UMOV UR46, UR22 ;  /* 0x00000016002e7c82 */ /* 0x000fe20008000000 */
[----:B------:R-:W-:Y:S01]  /*11870*/  UMOV UR47, UR23 ;  /* 0x00000017002f7c82 */ /* 0x000fe20008000000 */
[----:B------:R-:W-:Y:S01]  /*11880*/  IADD3.X R12, R12, UR60, RZ, P6, !PT ;  /* 0x0000003c0c0c7c10 */ /* 0x000fe2000b7fe4ff */
[----:B------:R-:W-:Y:S01]  /*11890*/  HGMMA.64x64x16.F32.BF16 R24, gdesc[UR44].tnspA, R24 ;  /* 0x20e000002c1879f0 */ /* 0x000fe20008701818 */
[----:B------:R-:W-:Y:S01]  /*118a0*/  UMOV UR50, UR26 ;  /* 0x0000001a00327c82 */ /* 0x000fe20008000000 */
[----:B------:R-:W-:-:S02]  /*118b0*/  UMOV UR51, UR27 ;  /* 0x0000001b00337c82 */ /* 0x000fc40008000000 */
[----:B------:R-:W-:Y:S01]  /*118c0*/  HGMMA.64x64x16.F32.BF16 R24, gdesc[UR48].tnspA, R24 ;  /* 0x20e00000301879f0 */ /* 0x000fe20008701818 */
[----:B----4-:R-:W-:Y:S02]  /*118d0*/  IADD3.X R104, R104, UR60, RZ, P1, !PT ;  /* 0x0000003c68687c10 */ /* 0x010fe40008ffe4ff */
[----:B------:R-:W-:-:S03]  /*118e0*/  IADD3 R17, P1, R17, UR5, RZ ;  /* 0x0000000511117c10 */ /* 0x000fc6000ff3e0ff */
[----:B------:R1:W-:Y:S04]  /*118f0*/  STL [R1+0x40], R104 ;  /* 0x0000406801007387 */ /* 0x0003e80000100800 */
[----:B-1----:R-:W4:Y:S04]  /*11900*/  LDL.LU R104, [R1+0x598] ;  /* 0x0005980001687983 */ /* 0x002f280000300800 */
[----:B------:R1:W-:Y:S04]  /*11910*/  STL [R1+0x4], R17 ;  /* 0x0000041101007387 */ /* 0x0003e80000100800 */
[----:B-1----:R-:W2:Y:S04]  /*11920*/  LDL.LU R17, [R1+0x594] ;  /* 0x0005940001117983 */ /* 0x002ea80000300800 */
[----:B------:R1:W-:Y:S04]  /*11930*/  STL [R1+0x30], R209 ;  /* 0x000030d101007387 */ /* 0x0003e80000100800 */
[----:B-1----:R-:W2:Y:S04]  /*11940*/  LDL.LU R209, [R1+0x590] ;  /* 0x0005900001d17983 */ /* 0x002ea80000300800 */
[----:B------:R1:W-:Y:S04]  /*11950*/  STL [R1+0x28], R204 ;  /* 0x000028cc01007387 */ /* 0x0003e80000100800 */
[----:B-1----:R-:W2:Y:S04]  /*11960*/  LDL.LU R204, [R1+0x58c] ;  /* 0x00058c0001cc7983 */ /* 0x002ea80000300800 */
[----:B------:R1:W-:Y:S04]  /*11970*/  STL [R1+0x18], R249 ;  /* 0x000018f901007387 */ /* 0x0003e80000100800 */
[----:B-1----:R-:W2:Y:S04]  /*11980*/  LDL.LU R249, [R1+0x588] ;  /* 0x0005880001f97983 */ /* 0x002ea80000300800 */
[----:B------:R1:W-:Y:S01]  /*11990*/  STL [R1+0x10], R22 ;  /* 0x0000101601007387 */ /* 0x0003e20000100800 */
[----:B------:R-:W-:-:S03]  /*119a0*/  IADD3.X R0, R0, UR60, RZ, P1, !PT ;  /* 0x0000003c00007c10 */ /* 0x000fc60008ffe4ff */
[----:B-1----:R-:W2:Y:S04]  /*119b0*/  LDL.LU R22, [R1+0x584] ;  /* 0x0005840001167983 */ /* 0x002ea80000300800 */
[----:B------:R1:W-:Y:S04]  /*119c0*/  STL [R1+0x8], R12 ;  /* 0x0000080c01007387 */ /* 0x0003e80000100800 */
[----:B-1----:R-:W2:Y:S04]  /*119d0*/  LDL.LU R12, [R1+0x580] ;  /* 0x00058000010c7983 */ /* 0x002ea80000300800 */
[----:B------:R1:W-:Y:S04]  /*119e0*/  STL [R1], R0 ;  /* 0x0000000001007387 */ /* 0x0003e80000100800 */
[----:B-1----:R0:W5:Y:S01]  /*119f0*/  LDL.LU R0, [R1+0x57c] ;  /* 0x00057c0001007983 */ /* 0x0021620000300800 */
[----:B------:R-:W-:Y:S01]  /*11a00*/  UMOV UR54, UR30 ;  /* 0x0000001e00367c82 */ /* 0x000fe20008000000 */
[----:B------:R-:W-:-:S02]  /*11a10*/  UMOV UR55, UR31 ;  /* 0x0000001f00377c82 */ /* 0x000fc40008000000 */
[----:B------:R-:W-:Y:S01]  /*11a20*/  HGMMA.64x64x16.F32.BF16 R24, gdesc[UR52].tnspA, R24 ;  /* 0x20e00000341879f0 */ /* 0x000fe20008701818 */
[----:B------:R-:W-:Y:S01]  /*11a30*/  UMOV UR58, UR34 ;  /* 0x00000022003a7c82 */ /* 0x000fe20008000000 */
[----:B------:R-:W-:Y:S01]  /*11a40*/  UMOV UR59, UR35 ;  /* 0x00000023003b7c82 */ /* 0x000fe20008000000 */
[----:B---3--:R-:W-:Y:S02]  /*11a50*/  IADD3 R252, P2, R252, UR5, RZ ;  /* 0x00000005fcfc7c10 */ /* 0x008fe4000ff5e0ff */
[----:B------:R-:W-:Y:S02]  /*11a60*/  IADD3 R241, P3, R241, UR5, RZ ;  /* 0x00000005f1f17c10 */ /* 0x000fe4000ff7e0ff */
[----:B------:R-:W-:Y:S02]  /*11a70*/  IADD3 R239, P4, R239, UR5, RZ ;  /* 0x00000005efef7c10 */ /* 0x000fe4000ff9e0ff */
[----:B------:R-:W-:Y:S02]  /*11a80*/  IADD3.X R240, R240, UR60, RZ, P3, !PT ;  /* 0x0000003cf0f07c10 */ /* 0x000fe40009ffe4ff */
[----:B------:R-:W-:-:S02]  /*11a90*/  IADD3 R233, P5, R233, UR5, RZ ;  /* 0x00000005e9e97c10 */ /* 0x000fc4000ffbe0ff */
[----:B------:R-:W-:Y:S02]  /*11aa0*/  IADD3 R226, P6, R226, UR5, RZ ;  /* 0x00000005e2e27c10 */ /* 0x000fe4000ffde0ff */
[----:B------:R-:W-:Y:S02]  /*11ab0*/  IADD3 R223, P1, R223, UR5, RZ ;  /* 0x00000005dfdf7c10 */ /* 0x000fe4000ff3e0ff */
[----:B------:R-:W-:Y:S02]  /*11ac0*/  IADD3 R214, P3, R214, UR5, RZ ;  /* 0x00000005d6d67c10 */ /* 0x000fe4000ff7e0ff */
[----:B------:R-:W-:Y:S01]  /*11ad0*/  IADD3.X R234, R234, UR60, RZ, P4, !PT ;  /* 0x0000003ceaea7c10 */ /* 0x000fe2000a7fe4ff */
[----:B------:R-:W-:Y:S01]  /*11ae0*/  HGMMA.64x64x16.F32.BF16 R24, gdesc[UR56].tnspA, R24, gsb0 ;  /* 0x20e00000381879f0 */ /* 0x000fe20008001818 */
[----:B------:R-:W-:Y:S02]  /*11af0*/  IADD3.X R231, R231, UR60, RZ, P5, !PT ;  /* 0x0000003ce7e77c10 */ /* 0x000fe4000affe4ff */
[----:B------:R-:W-:-:S02]  /*11b00*/  IADD3.X R225, R225, UR60, RZ, P6, !PT ;  /* 0x0000003ce1e17c10 */ /* 0x000fc4000b7fe4ff */
[----:B------:R-:W-:Y:S02]  /*11b10*/  IADD3.X R219, R219, UR60, RZ, P1, !PT ;  /* 0x0000003cdbdb7c10 */ /* 0x000fe40008ffe4ff */
[----:B------:R-:W-:Y:S02]  /*11b20*/  IADD3.X R210, R210, UR60, RZ, P3, !PT ;  /* 0x0000003cd2d27c10 */ /* 0x000fe40009ffe4ff */
[----:B------:R-:W-:Y:S02]  /*11b30*/  IADD3 R203, P5, R203, UR5, RZ ;  /* 0x00000005cbcb7c10 */ /* 0x000fe4000ffbe0ff */
[----:B------:R-:W-:Y:S02]  /*11b40*/  IADD3 R196, P6, R196, UR5, RZ ;  /* 0x00000005c4c47c10 */ /* 0x000fe4000ffde0ff */
[----:B------:R-:W-:Y:S02]  /*11b50*/  IADD3 R109, P1, R109, UR5, RZ ;  /* 0x000000056d6d7c10 */ /* 0x000fe4000ff3e0ff */
[----:B------:R-:W-:-:S02]  /*11b60*/  IADD3 R107, P3, R107, UR5, RZ ;  /* 0x000000056b6b7c10 */ /* 0x000fc4000ff7e0ff */
[----:B------:R-:W-:Y:S02]  /*11b70*/  IADD3.X R202, R202, UR60, RZ, P5, !PT ;  /* 0x0000003ccaca7c10 */ /* 0x000fe4000affe4ff */
[----:B------:R-:W-:Y:S02]  /*11b80*/  IADD3.X R193, R193, UR60, RZ, P6, !PT ;  /* 0x0000003cc1c17c10 */ /* 0x000fe4000b7fe4ff */
[----:B------:R-:W-:Y:S02]  /*11b90*/  IADD3.X R91, R91, UR60, RZ, P1, !PT ;  /* 0x0000003c5b5b7c10 */ /* 0x000fe40008ffe4ff */
[----:B------:R-:W-:Y:S02]  /*11ba0*/  IADD3.X R23, R23, UR60, RZ, P3, !PT ;  /* 0x0000003c17177c10 */ /* 0x000fe40009ffe4ff */
[----:B------:R-:W-:Y:S02]  /*11bb0*/  IADD3 R105, P5, R105, UR5, RZ ;  /* 0x0000000569697c10 */ /* 0x000fe4000ffbe0ff */
[----:B------:R-:W-:-:S02]  /*11bc0*/  IADD3 R103, P1, R103, UR5, RZ ;  /* 0x0000000567677c10 */ /* 0x000fc4000ff3e0ff */
[----:B------:R-:W-:Y:S02]  /*11bd0*/  IADD3 R101, P3, R101, UR5, RZ ;  /* 0x0000000565657c10 */ /* 0x000fe4000ff7e0ff */
        /* <DEDUP_REMOVED lines=11> */
[----:B------:R-:W-:Y:S02]  /*11c90*/  IADD3.X R20, R20, UR60, RZ, P5, !PT ;  /* 0x0000003c14147c10 */ /* 0x000fe4000affe4ff */
[----:B------:R-:W-:Y:S01]  /*11ca0*/  IADD3.X R16, R16, UR60, RZ, P1, !PT ;  /* 0x0000003c10107c10 */ /* 0x000fe20008ffe4ff */
[----:B------:R-:W-:Y:S02]  /*11cb0*/  WARPGROUP.DEPBAR.LE gsb0, 0x0 ;  /* 0x00008000000079c5 */ /* 0x000fe40000010000 */
[----:B----4-:R-:W-:-:S04]  /*11cc0*/  IADD3 R104, P6, R104, UR5, RZ ;  /* 0x0000000568687c10 */ /* 0x010fc8000ffde0ff */
[----:B--2---:R-:W-:Y:S02]  /*11cd0*/  IADD3.X R17, R17, UR60, RZ, P6, !PT ;  /* 0x0000003c11117c10 */ /* 0x004fe4000b7fe4ff */
[----:B------:R-:W-:Y:S02]  /*11ce0*/  IADD3 R98, P6, R98, UR5, RZ ;  /* 0x0000000562627c10 */ /* 0x000fe4000ffde0ff */
[----:B------:R-:W-:Y:S02]  /*11cf0*/  IADD3 R209, P4, R209, UR5, RZ ;  /* 0x00000005d1d17c10 */ /* 0x000fe4000ff9e0ff */
[----:B------:R-:W-:Y:S02]  /*11d00*/  IADD3.X R8, R8, UR60, RZ, P6, !PT ;  /* 0x0000003c08087c10 */ /* 0x000fe4000b7fe4ff */
[----:B------:R-:W-:Y:S02]  /*11d10*/  IADD3.X R204, R204, UR60, RZ, P4, !PT ;  /* 0x0000003ccccc7c10 */ /* 0x000fe4000a7fe4ff */
[----:B------:R-:W-:-:S02]  /*11d20*/  IADD3 R106, P4, R106, UR5, RZ ;  /* 0x000000056a6a7c10 */ /* 0x000fc4000ff9e0ff */
[----:B------:R-:W-:Y:S02]  /*11d30*/  IADD3.X R249, R249, UR60, RZ, P2, !PT ;  /* 0x0000003cf9f97c10 */ /* 0x000fe400097fe4ff */
[----:B------:R-:W-:-:S04]  /*11d40*/  IADD3 R216, P2, R216, UR5, RZ ;  /* 0x00000005d8d87c10 */ /* 0x000fc8000ff5e0ff */
[----:B------:R-:W-:Y:S02]  /*11d50*/  IADD3.X R215, R215, UR60, RZ, P2, !PT ;  /* 0x0000003cd7d77c10 */ /* 0x000fe400097fe4ff */
[----:B------:R-:W-:-:S04]  /*11d60*/  IADD3 R108, P2, R108, UR5, RZ ;  /* 0x000000056c6c7c10 */ /* 0x000fc8000ff5e0ff */
[----:B------:R-:W-:Y:S02]  /*11d70*/  IADD3.X R89, R89, UR60, RZ, P2, !PT ;  /* 0x0000003c59597c10 */ /* 0x000fe400097fe4ff */
[----:B------:R-:W-:Y:S02]  /*11d80*/  IADD3 R102, P2, R102, UR5, RZ ;  /* 0x0000000566667c10 */ /* 0x000fe4000ff5e0ff */
[----:B------:R-:W-:Y:S02]  /*11d90*/  IADD3.X R21, R21, UR60, RZ, P4, !PT ;  /* 0x0000003c15157c10 */ /* 0x000fe4000a7fe4ff */
[----:B------:R-:W-:Y:S02]  /*11da0*/  IADD3.X R13, R13, UR60, RZ, P2, !PT ;  /* 0x0000003c0d0d7c10 */ /* 0x000fe400097fe4ff */
[----:B------:R-:W-:Y:S02]  /*11db0*/  IADD3 R100, P4, R100, UR5, RZ ;  /* 0x0000000564647c10 */ /* 0x000fe4000ff9e0ff */
[----:B------:R-:W-:-:S02]  /*11dc0*/  IADD3 R96, P2, R96, UR5, RZ ;  /* 0x0000000560607c10 */ /* 0x000fc4000ff5e0ff */
        /* <DEDUP_REMOVED lines=9> */
[----:B------:R-:W-:Y:S01]  /*11e60*/  IADD3.X R12, R12, UR60, RZ, P3, !PT ;  /* 0x0000003c0c0c7c10 */ /* 0x000fe20009ffe4ff */
[----:B0-----:R-:W-:Y:S06]  /*11e70*/  @P0 BRA `(.L_x_1) ;  /* 0xffffff5c007c0947 */ /* 0x001fec000383ffff */
[----:B------:R-:W-:Y:S02]  /*11e80*/  F2FP.BF16.F32.PACK_AB R55, R55, R54 ;  /* 0x000000363737723e */ /* 0x000fe400000010ff */
[----:B------:R-:W-:Y:S02]  /*11e90*/  F2FP.BF16.F32.PACK_AB R51, R51, R50 ;  /* 0x000000323333723e */ /* 0x000fe400000010ff */
[----:B------:R-:W-:Y:S02]  /*11ea0*/  F2FP.BF16.F32.PACK_AB R47, R47, R46 ;  /* 0x0000002e2f2f723e */ /* 0x000fe400000010ff */
[----:B------:R-:W-:Y:S02]  /*11eb0*/  F2FP.BF16.F32.PACK_AB R43, R43, R42 ;  /* 0x0000002a2b2b723e */ /* 0x000fe400000010ff */
[----:B------:R-:W-:Y:S02]  /*11ec0*/  F2FP.BF16.F32.PACK_AB R39, R39, R38 ;  /* 0x000000262727723e */ /* 0x000fe400000010ff */
[----:B------:R-:W-:-:S02]  /*11ed0*/  F2FP.BF16.F32.PACK_AB R35, R35, R34 ;  /* 0x000000222323723e */ /* 0x000fc400000010ff */
        /* <DEDUP_REMOVED lines=25> */
[----:B------:R-:W-:-:S07]  /*12070*/  F2FP.BF16.F32.PACK_AB R4, R57, R56 ;  /* 0x000000383904723e */ /* 0x000fce00000010ff */
.L_x_0:
[----:B------:R-:W0:Y:S01]  /*12080*/  S2R R8, SR_TID.X ;  /* 0x0000000000087919 */ /* 0x000e220000002100 */
[----:B------:R-:W-:Y:S01]  /*12090*/  ULDC.64 UR8, c[0x0][0x228] ;  /* 0x00008a0000087ab9 */ /* 0x000fe20000000a00 */
[----:B------:R-:W2:Y:S01]  /*120a0*/  LDL.LU R11, [R1+0x578] ;  /* 0x00057800010b7983 */ /* 0x000ea20000300800 */
[----:B-----5:R-:W-:Y:S01]  /*120b0*/  VIADD R10, R0, 0x1 ;  /* 0x00000001000a7836 */ /* 0x020fe20000000000 */
[----:B------:R-:W1:Y:S01]  /*120c0*/  S2R R12, SR_TID.X ;  /* 0x00000000000c7919 */ /* 0x000e620000002100 */
[C---:B0-----:R-:W-:Y:S02]  /*120d0*/  IMAD.SHL.U32 R3, R8.reuse, 0x40, RZ ;  /* 0x0000004008037824 */ /* 0x041fe400078e00ff */
[----:B------:R-:W-:-:S03]  /*120e0*/  IMAD.SHL.U32 R2, R8, 0x10, RZ ;  /* 0x0000001008027824 */ /* 0x000fc600078e00ff */
[----:B------:R-:W-:Y:S01]  /*120f0*/  LOP3.LUT R9, R3, 0x400, RZ, 0xc0, !PT ;  /* 0x0000040003097812 */ /* 0x000fe200078ec0ff */
[----:B------:R-:W-:Y:S01]  /*12100*/  IMAD.SHL.U32 R3, R8, 0x8, RZ ;  /* 0x0000000808037824 */ /* 0x000fe200078e00ff */
[----:B------:R-:W-:Y:S01]  /*12110*/  LOP3.LUT R2, R2, 0xf0, RZ, 0xc0, !PT ;  /* 0x000000f002027812 */ /* 0x000fe200078ec0ff */
[----:B------:R-:W-:Y:S01]  /*12120*/  VIADD R8, R0, 0x2 ;  /* 0x0000000200087836 */ /* 0x000fe20000000000 */
[----:B-1----:R-:W-:Y:S02]  /*12130*/  LOP3.LUT R12, R12, 0x7f, RZ, 0xc0, !PT ;  /* 0x0000007f0c0c7812 */ /* 0x002fe400078ec0ff */
[----:B------:R-:W-:Y:S01]  /*12140*/  IADD3 R2, R9, UR4, R2 ;  /* 0x0000000409027c10 */ /* 0x000fe2000fffe002 */
[----:B------:R-:W-:Y:S01]  /*12150*/  VIADD R9, R0, 0x3 ;  /* 0x0000000300097836 */ /* 0x000fe20000000000 */
[----:B------:R-:W-:Y:S02]  /*12160*/  LOP3.LUT R3, R3, 0x300, RZ, 0xc0, !PT ;  /* 0x0000030003037812 */ /* 0x000fe400078ec0ff */
[----:B------:R-:W-:Y:S01]  /*12170*/  LEA R56, R12, UR4, 0x4 ;  /* 0x000000040c387c11 */ /* 0x000fe2000f8e20ff */
[----:B------:R-:W-:Y:S02]  /*12180*/  BAR.SYNC.DEFER_BLOCKING 0x0 ;  /* 0x0000000000007b1d */ /* 0x000fe40000010000 */
[----:B------:R-:W-:-:S04]  /*12190*/  IMAD.IADD R57, R3, 0x1, R2 ;  /* 0x0000000103397824 */ /* 0x000fc800078e0202 */
[----:B------:R-:W-:Y:S01]  /*121a0*/  ULDC UR4, c[0x0][0x244] ;  /* 0x0000910000047ab9 */ /* 0x000fe20000000800 */
[----:B------:R-:W-:Y:S01]  /*121b0*/  STSM.16.M88.4 [R57], R4 ;  /* 0x0000000439007844 */ /* 0x000fe20000000200 */
[----:B------:R-:W-:Y:S06]  /*121c0*/  BAR.SYNC.DEFER_BLOCKING 0x0 ;  /* 0x0000000000007b1d */ /* 0x000fec0000010000 */
[----:B------:R-:W0:Y:S02]  /*121d0*/  LDS.128 R60, [R56] ;  /* 0x00000000383c7984 */ /* 0x000e240000000c00 */
[----:B------:R-:W-:Y:S06]  /*121e0*/  BAR.SYNC.DEFER_BLOCKING 0x0 ;  /* 0x0000000000007b1d */ /* 0x000fec0000010000 */
[----:B------:R-:W-:Y:S02]  /*121f0*/  STSM.16.M88.4 [R57], R28 ;  /* 0x0000001c39007844 */ /* 0x000fe40000000200 */
[----:B------:R-:W-:Y:S06]  /*12200*/  BAR.SYNC.DEFER_BLOCKING 0x0 ;  /* 0x0000000000007b1d */ /* 0x000fec0000010000 */
[----:B------:R-:W1:Y:S02]  /*12210*/  LDS.128 R24, [R56] ;  /* 0x0000000038187984 */ /* 0x000e640000000c00 */
[----:B------:R-:W-:Y:S06]  /*12220*/  BAR.SYNC.DEFER_BLOCKING 0x0 ;  /* 0x0000000000007b1d */ /* 0x000fec0000010000 */
[----:B------:R3:W-:Y:S02]  /*12230*/  STSM.16.M88.4 [R57], R32 ;  /* 0x0000002039007844 */ /* 0x0007e40000000200 */
[----:B------:R-:W-:Y:S01]  /*12240*/  BAR.SYNC.DEFER_BLOCKING 0x0 ;  /* 0x0000000000007b1d */ /* 0x000fe20000010000 */
[----:B---3--:R-:W-:-:S02]  /*12250*/  VIADD R32, R0, 0x5 ;  /* 0x0000000500207836 */ /* 0x008fc40000000000 */
[----:B------:R-:W-:-:S03]  /*12260*/  VIADD R35, R0, 0x6 ;  /* 0x0000000600237836 */ /* 0x000fc60000000000 */
[----:B------:R-:W3:Y:S02]  /*12270*/  LDS.128 R20, [R56] ;  /* 0x0000000038147984 */ /* 0x000ee40000000c00 */
[----:B------:R-:W-:Y:S06]  /*12280*/  BAR.SYNC.DEFER_BLOCKING 0x0 ;  /* 0x0000000000007b1d */ /* 0x000fec0000010000 */
[----:B------:R0:W-:Y:S02]  /*12290*/  STSM.16.M88.4 [R57], R36 ;  /* 0x0000002439007844 */ /* 0x0001e40000000200 */
[----:B------:R-:W-:Y:S01]  /*122a0*/  BAR.SYNC.DEFER_BLOCKING 0x0 ;  /* 0x0000000000007b1d */ /* 0x000fe20000010000 */
[----:B0-----:R-:W-:-:S02]  /*122b0*/  PRMT R36, R60, 0x7632, R36 ;  /* 0x000076323c247816 */ /* 0x001fc40000000024 */
[----:B------:R-:W-:Y:S02]  /*122c0*/  PRMT R37, R61, 0x7632, R37 ;  /* 0x000076323d257816 */ /* 0x000fe40000000025 */
[----:B------:R-:W-:Y:S01]  /*122d0*/  PRMT R38, R62, 0x7632, R38 ;  /* 0x000076323e267816 */ /* 0x000fe20000000026 */
[----:B------:R-:W0:Y:S02]  /*122e0*/  LDS.128 R16, [R56] ;  /* 0x0000000038107984 */ /* 0x000e240000000c00 */
[----:B------:R-:W-:Y:S06]  /*122f0*/  BAR.SYNC.DEFER_BLOCKING 0x0 ;  /* 0x0000000000007b1d */ /* 0x000fec0000010000 */
[----:B------:R-:W-:Y:S02]  /*12300*/  STSM.16.M88.4 [R57], R40 ;  /* 0x0000002839007844 */ /* 0x000fe40000000200 */
[----:B------:R-:W-:Y:S01]  /*12310*/  BAR.SYNC.DEFER_BLOCKING 0x0 ;  /* 0x0000000000007b1d */ /* 0x000fe20000010000 */
[C---:B--2---:R-:W-:Y:S01]  /*12320*/  ISETP.GE.AND P0, PT, R11.reuse, UR8, PT ;  /* 0x000000080b007c0c */ /* 0x044fe2000bf06270 */
[----:B------:R-:W-:-:S04]  /*12330*/  IMAD R3, R11, UR4, RZ ;  /* 0x000000040b037c24 */ /* 0x000fc8000f8e02ff */
[----:B------:R-:W-:Y:S01]  /*12340*/  ULDC UR8, c[0x0][0x248] ;  /* 0x0000920000087ab9 */ /* 0x000fe20000000800 */
[----:B------:R-:W-:Y:S01]  /*12350*/  ULDC.64 UR4, c[0x0][0x220] ;  /* 0x0000880000047ab9 */ /* 0x000fe20000000a00 */
[----:B------:R-:W-:Y:S01]  /*12360*/  ISETP.LT.AND P1, PT, R8, UR9, !P0 ;  /* 0x0000000908007c0c */ /* 0x000fe2000c721270 */
[----:B------:R-:W-:Y:S01]  /*12370*/  VIADD R8, R0, 0x4 ;  /* 0x0000000400087836 */ /* 0x000fe20000000000 */
[----:B------:R-:W-:Y:S01]  /*12380*/  ISETP.LT.AND P2, PT, R10, UR9, !P0 ;  /* 0x000000090a007c0c */ /* 0x000fe2000c741270 */
[----:B------:R-:W-:Y:S01]  /*12390*/  IMAD R4, R0, UR8, RZ ;  /* 0x0000000800047c24 */ /* 0x000fe2000f8e02ff */
[----:B------:R-:W-:Y:S02]  /*123a0*/  ISETP.LT.AND P5, PT, R9, UR9, !P0 ;  /* 0x0000000909007c0c */ /* 0x000fe4000c7a1270 */
[----:B------:R-:W-:Y:S01]  /*123b0*/  ISETP.LT.AND P4, PT, R8, UR9, !P0 ;  /* 0x0000000908007c0c */ /* 0x000fe2000c781270 */
[----:B------:R-:W-:Y:S01]  /*123c0*/  VIADD R31, R4, UR8 ;  /* 0x00000008041f7c36 */ /* 0x000fe20008000000 */
[----:B------:R-:W-:-:S03]  /*123d0*/  LEA R2, P3, R3, UR4, 0x1 ;  /* 0x0000000403027c11 */ /* 0x000fc6000f8608ff */
[----:B------:R-:W-:Y:S01]  /*123e0*/  VIADD R33, R31, UR8 ;  /* 0x000000081f217c36 */ /* 0x000fe20008000000 */
[----:B------:R-:W-:Y:S02]  /*123f0*/  LEA.HI.X.SX32 R3, R3, UR5, 0x1, P3 ;  /* 0x0000000503037c11 */ /* 0x000fe400098f0eff */
[CC--:B------:R-:W-:Y:S01]  /*12400*/  LEA R28, P6, R4.reuse, R2.reuse, 0x1 ;  /* 0x00000002041c7211 */ /* 0x0c0fe200078c08ff */
[----:B------:R-:W-:Y:S01]  /*12410*/  VIADD R34, R33, UR8 ;  /* 0x0000000821227c36 */ /* 0x000fe20008000000 */
[----:B------:R-:W2:Y:S01]  /*12420*/  LDS.128 R12, [R56] ;  /* 0x00000000380c7984 */ /* 0x000ea20000000c00 */
[----:B------:R-:W-:Y:S01]  /*12430*/  BAR.SYNC.DEFER_BLOCKING 0x0 ;  /* 0x0000000000007b1d */ /* 0x000fe20000010000 */
[----:B------:R-:W-:Y:S02]  /*12440*/  LEA.HI.X.SX32 R29, R4, R3, 0x1, P6 ;  /* 0x00000003041d7211 */ /* 0x000fe400030f0eff */
[----:B------:R-:W-:Y:S02]  /*12450*/  ISETP.LT.AND P3, PT, R0, UR9, !P0 ;  /* 0x0000000900007c0c */ /* 0x000fe4000c761270 */
[----:B------:R-:W-:-:S04]  /*12460*/  LEA R30, P6, R31, R2, 0x1 ;  /* 0x000000021f1e7211 */ /* 0x000fc800078c08ff */
[----:B------:R-:W-:Y:S01]  /*12470*/  LEA.HI.X.SX32 R31, R31, R3, 0x1, P6 ;  /* 0x000000031f1f7211 */ /* 0x000fe200030f0eff */
[----:B------:R-:W-:Y:S01]  /*12480*/  STSM.16.M88.4 [R57], R44 ;  /* 0x0000002c39007844 */ /* 0x000fe20000000200 */
[----:B------:R-:W-:Y:S06]  /*12490*/  BAR.SYNC.DEFER_BLOCKING 0x0 ;  /* 0x0000000000007b1d */ /* 0x000fec0000010000 */
[----:B------:R-:W4:Y:S02]  /*124a0*/  LDS.128 R8, [R56] ;  /* 0x0000000038087984 */ /* 0x000f240000000c00 */
[----:B------:R-:W-:Y:S06]  /*124b0*/  BAR.SYNC.DEFER_BLOCKING 0x0 ;  /* 0x0000000000007b1d */ /* 0x000fec0000010000 */
[----:B------:R-:W-:Y:S02]  /*124c0*/  STSM.16.M88.4 [R57], R48 ;  /* 0x0000003039007844 */ /* 0x000fe40000000200 */
[----:B------:R-:W-:Y:S06]  /*124d0*/  BAR.SYNC.DEFER_BLOCKING 0x0 ;  /* 0x0000000000007b1d */ /* 0x000fec0000010000 */
[----:B------:R-:W4:Y:S02]  /*124e0*/  LDS.128 R4, [R56] ;  /* 0x0000000038047984 */ /* 0x000f240000000c00 */
[----:B------:R-:W-:Y:S06]  /*124f0*/  BAR.SYNC.DEFER_BLOCKING 0x0 ;  /* 0x0000000000007b1d */ /* 0x000fec0000010000 */
[----:B------:R-:W-:Y:S02]  /*12500*/  STSM.16.M88.4 [R57], R52 ;  /* 0x0000003439007844 */ /* 0x000fe40000000200 */
[----:B------:R-:W-:Y:S06]  /*12510*/  BAR.SYNC.DEFER_BLOCKING 0x0 ;  /* 0x0000000000007b1d */ /* 0x000fec0000010000 */
[----:B------:R1:W-:Y:S01]  /*12520*/  @P3 STG.E.U16 desc[UR6][R28.64], R60 ;  /* 0x0000003c1c003986 */ /* 0x0003e2000c101506 */
[----:B------:R-:W-:-:S02]  /*12530*/  ISETP.LT.AND P3, PT, R32, UR9, !P0 ;  /* 0x0000000920007c0c */ /* 0x000fc4000c761270 */
[-C--:B------:R-:W-:Y:S01]  /*12540*/  LEA R32, P6, R33, R2.reuse, 0x1 ;  /* 0x0000000221207211 */ /* 0x080fe200078c08ff */
[----:B------:R3:W-:Y:S01]  /*12550*/  @P2 STG.E.U16 desc[UR6][R30.64], R36 ;  /* 0x000000241e002986 */ /* 0x0007e2000c101506 */
[----:B------:R-:W-:Y:S01]  /*12560*/  ISETP.LT.AND P2, PT, R35, UR9, !P0 ;  /* 0x0000000923007c0c */ /* 0x000fe2000c741270 */
[----:B------:R-:W-:Y:S01]  /*12570*/  VIADD R35, R34, UR8 ;  /* 0x0000000822237c36 */ /* 0x000fe20008000000 */
[-C--:B------:R-:W-:Y:S01]  /*12580*/  LEA.HI.X.SX32 R33, R33, R3.reuse, 0x1, P6 ;  /* 0x0000000321217211 */ /* 0x080fe200030f0eff */
[----:B------:R-:W4:Y:S01]  /*12590*/  LDS.128 R56, [R56] ;  /* 0x0000000038387984 */ /* 0x000f220000000c00 */
[----:B-1----:R-:W-:Y:S01]  /*125a0*/  VIADD R29, R0, 0x7 ;  /* 0x00000007001d7836 */ /* 0x002fe20000000000 */
[-C--:B------:R-:W-:Y:S02]  /*125b0*/  LEA R28, P6, R34, R2.reuse, 0x1 ;  /* 0x00000002221c7211 */ /* 0x080fe400078c08ff */
[----:B------:R1:W-:Y:S01]  /*125c0*/  @P1 STG.E.U16 desc[UR6][R32.64], R61 ;  /* 0x0000003d20001986 */ /* 0x0003e2000c101506 */
[----:B---3--:R-:W-:Y:S01]  /*125d0*/  VIADD R30, R0, 0x8 ;  /* 0x00000008001e7836 */ /* 0x008fe20000000000 */
[----:B------:R-:W-:Y:S01]  /*125e0*/  ISETP.LT.AND P1, PT, R29, UR9, !P0 ;  /* 0x000000091d007c0c */ /* 0x000fe2000c721270 */
[C---:B------:R-:W-:Y:S01]  /*125f0*/  VIADD R31, R35.reuse, UR8 ;  /* 0x00000008231f7c36 */ /* 0x040fe20008000000 */
[----:B------:R-:W-:Y:S01]  /*12600*/  LEA.HI.X.SX32 R29, R34, R3, 0x1, P6 ;  /* 0x00000003221d7211 */ /* 0x000fe200030f0eff */
[----:B------:R-:W-:Y:S01]  /*12610*/  VIADD R36, R0, 0xa ;  /* 0x0000000a00247836 */ /* 0x000fe20000000000 */
[----:B------:R-:W-:-:S03]  /*12620*/  LEA R34, P6, R35, R2, 0x1 ;  /* 0x0000000223227211 */ /* 0x000fc600078c08ff */
[----:B------:R3:W-:Y:S01]  /*12630*/  @P5 STG.E.U16 desc[UR6][R28.64], R37 ;  /* 0x000000251c005986 */ /* 0x0007e2000c101506 */
[-C--:B------:R-:W-:Y:S01]  /*12640*/  LEA.HI.X.SX32 R35, R35, R3.reuse, 0x1, P6 ;  /* 0x0000000323237211 */ /* 0x080fe200030f0eff */
[----:B-1----:R-:W-:Y:S01]  /*12650*/  VIADD R32, R0, 0x9 ;  /* 0x0000000900207836 */ /* 0x002fe20000000000 */
[----:B------:R-:W-:Y:S01]  /*12660*/  ISETP.LT.AND P5, PT, R30, UR9, !P0 ;  /* 0x000000091e007c0c */ /* 0x000fe2000c7a1270 */
[C---:B------:R-:W-:Y:S01]  /*12670*/  VIADD R33, R31.reuse, UR8 ;  /* 0x000000081f217c36 */ /* 0x040fe20008000000 */
[CC--:B------:R-:W-:Y:S01]  /*12680*/  LEA R30, P6, R31.reuse, R2.reuse, 0x1 ;  /* 0x000000021f1e7211 */ /* 0x0c0fe200078c08ff */
[----:B------:R1:W-:Y:S01]  /*12690*/  @P4 STG.E.U16 desc[UR6][R34.64], R62 ;  /* 0x0000003e22004986 */ /* 0x0003e2000c101506 */
[----:B------:R-:W-:Y:S02]  /*126a0*/  ISETP.LT.AND P4, PT, R32, UR9, !P0 ;  /* 0x0000000920007c0c */ /* 0x000fe4000c781270 */
[-C--:B------:R-:W-:Y:S02]  /*126b0*/  LEA.HI.X.SX32 R31, R31, R3.reuse, 0x1, P6 ;  /* 0x000000031f1f7211 */ /* 0x080fe400030f0eff */
[C---:B------:R-:W-:Y:S01]  /*126c0*/  LEA R32, P6, R33.reuse, R2, 0x1 ;  /* 0x0000000221207211 */ /* 0x040fe200078c08ff */
[----:B---3--:R-:W-:Y:S01]  /*126d0*/  VIADD R29, R33, UR8 ;  /* 0x00000008211d7c36 */ /* 0x008fe20008000000 */
[----:B------:R-:W-:Y:S01]  /*126e0*/  PRMT R37, R63, 0x7632, R37 ;  /* 0x000076323f257816 */ /* 0x000fe20000000025 */
[----:B------:R3:W-:Y:S01]  /*126f0*/  @P3 STG.E.U16 desc[UR6][R30.64], R38 ;  /* 0x000000261e003986 */ /* 0x0007e2000c101506 */
[----:B------:R-:W-:-:S02]  /*12700*/  LEA.HI.X.SX32 R33, R33, R3, 0x1, P6 ;  /* 0x0000000321217211 */ /* 0x000fc400030f0eff */
[CC--:B------:R-:W-:Y:S01]  /*12710*/  LEA R28, P6, R29.reuse, R2.reuse, 0x1 ;  /* 0x000000021d1c7211 */ /* 0x0c0fe200078c08ff */
[----:B-1----:R-:W-:Y:S01]  /*12720*/  VIADD R34, R0, 0xb ;  /* 0x0000000b00227836 */ /* 0x002fe20000000000 */
[----:B------:R-:W-:Y:S01]  /*12730*/  ISETP.LT.AND P3, PT, R36, UR9, !P0 ;  /* 0x0000000924007c0c */ /* 0x000fe2000c761270 */
[C---:B------:R-:W-:Y:S01]  /*12740*/  VIADD R35, R29.reuse, UR8 ;  /* 0x000000081d237c36 */ /* 0x040fe20008000000 */
[----:B------:R1:W-:Y:S01]  /*12750*/  @P2 STG.E.U16 desc[UR6][R32.64], R63 ;  /* 0x0000003f20002986 */ /* 0x0003e2000c101506 */
[-C--:B------:R-:W-:Y:S01]  /*12760*/  LEA.HI.X.SX32 R29, R29, R3.reuse, 0x1, P6 ;  /* 0x000000031d1d7211 */ /* 0x080fe200030f0eff */
[----:B------:R-:W-:Y:S01]  /*12770*/  VIADD R36, R0, 0xe ;  /* 0x0000000e00247836 */ /* 0x000fe20000000000 */
[----:B------:R-:W-:Y:S02]  /*12780*/  ISETP.LT.AND P2, PT, R34, UR9, !P0 ;  /* 0x0000000922007c0c */ /* 0x000fe4000c741270 */
[C---:B------:R-:W-:Y:S01]  /*12790*/  LEA R34, P6, R35.reuse, R2, 0x1 ;  /* 0x0000000223227211 */ /* 0x040fe200078c08ff */
[----:B---3--:R-:W-:Y:S01]  /*127a0*/  VIADD R30, R0, 0xc ;  /* 0x0000000c001e7836 */ /* 0x008fe20000000000 */
[----:B------:R3:W-:Y:S01]  /*127b0*/  @P1 STG.E.U16 desc[UR6][R28.64], R37 ;  /* 0x000000251c001986 */ /* 0x0007e2000c101506 */
[C---:B------:R-:W-:Y:S01]  /*127c0*/  VIADD R31, R35.reuse, UR8 ;  /* 0x00000008231f7c36 */ /* 0x040fe20008000000 */
[----:B------:R-:W-:-:S02]  /*127d0*/  LEA.HI.X.SX32 R35, R35, R3, 0x1, P6 ;  /* 0x0000000323237211 */ /* 0x000fc400030f0eff */
[----:B------:R-:W-:Y:S01]  /*127e0*/  ISETP.LT.AND P1, PT, R30, UR9, !P0 ;  /* 0x000000091e007c0c */ /* 0x000fe2000c721270 */
[----:B-1----:R-:W-:Y:S01]  /*127f0*/  VIADD R32, R0, 0xd ;  /* 0x0000000d00207836 */ /* 0x002fe20000000000 */
[CC--:B------:R-:W-:Y:S01]  /*12800*/  LEA R30, P6, R31.reuse, R2.reuse, 0x1 ;  /* 0x000000021f1e7211 */ /* 0x0c0fe200078c08ff */
[C---:B------:R-:W-:Y:S01]  /*12810*/  VIADD R33, R31.reuse, UR8 ;  /* 0x000000081f217c36 */ /* 0x040fe20008000000 */
[----:B------:R1:W-:Y:S02]  /*12820*/  @P5 STG.E.U16 desc[UR6][R34.64], R24 ;  /* 0x0000001822005986 */ /* 0x0003e4000c101506 */
[----:B------:R-:W-:Y:S02]  /*12830*/  LEA.HI.X.SX32 R31, R31, R3, 0x1, P6 ;  /* 0x000000031f1f7211 */ /* 0x000fe400030f0eff */
[----:B------:R-:W-:Y:S01]  /*12840*/  ISETP.LT.AND P5, PT, R32, UR9, !P0 ;  /* 0x0000000920007c0c */ /* 0x000fe2000c7a1270 */
[C---:B---3--:R-:W-:Y:S01]  /*12850*/  VIADD R29, R33.reuse, UR8 ;  /* 0x00000008211d7c36 */ /* 0x048fe20008000000 */
[----:B------:R-:W-:-:S04]  /*12860*/  LEA R32, P6, R33, R2, 0x1 ;  /* 0x0000000221207211 */ /* 0x000fc800078c08ff */
[-C--:B------:R-:W-:Y:S02]  /*12870*/  LEA.HI.X.SX32 R33, R33, R3.reuse, 0x1, P6 ;  /* 0x0000000321217211 */ /* 0x080fe400030f0eff */
[----:B-1----:R-:W-:Y:S01]  /*12880*/  PRMT R35, R24, 0x7632, R35 ;  /* 0x0000763218237816 */ /* 0x002fe20000000023 */
[----:B------:R-:W-:Y:S01]  /*12890*/  VIADD R34, R0, 0xf ;  /* 0x0000000f00227836 */ /* 0x000fe20000000000 */
[C---:B------:R-:W-:Y:S01]  /*128a0*/  LEA R28, P6, R29.reuse, R2, 0x1 ;  /* 0x000000021d1c7211 */ /* 0x040fe200078c08ff */
[C---:B------:R-:W-:Y:S02]  /*128b0*/  VIADD R24, R29.reuse, UR8 ;  /* 0x000000081d187c36 */ /* 0x040fe40008000000 */
[----:B------:R1:W-:Y:S01]  /*128c0*/  @P4 STG.E.U16 desc[UR6][R30.64], R35 ;  /* 0x000000231e004986 */ /* 0x0003e2000c101506 */
[----:B------:R-:W-:Y:S02]  /*128d0*/  LEA.HI.X.SX32 R29, R29, R3, 0x1, P6 ;  /* 0x000000031d1d7211 */ /* 0x000fe400030f0eff */
[----:B------:R-:W-:Y:S01]  /*128e0*/  ISETP.LT.AND P4, PT, R36, UR9, !P0 ;  /* 0x0000000924007c0c */ /* 0x000fe2000c781270 */
[----:B------:R3:W-:Y:S01]  /*128f0*/  @P3 STG.E.U16 desc[UR6][R32.64], R25 ;  /* 0x0000001920003986 */ /* 0x0007e2000c101506 */
[----:B------:R-:W-:-:S02]  /*12900*/  ISETP.LT.AND P3, PT, R34, UR9, !P0 ;  /* 0x0000000922007c0c */ /* 0x000fc4000c761270 */
[----:B------:R-:W-:Y:S01]  /*12910*/  LEA R34, P6, R24, R2, 0x1 ;  /* 0x0000000218227211 */ /* 0x000fe200078c08ff */
[----:B-1----:R-:W-:-:S03]  /*12920*/  VIADD R30, R0, 0x10 ;  /* 0x00000010001e7836 */ /* 0x002fc60000000000 */
[C---:B------:R-:W-:Y:S01]  /*12930*/  LEA.HI.X.SX32 R35, R24.reuse, R3, 0x1, P6 ;  /* 0x0000000318237211 */ /* 0x040fe200030f0eff */
[----:B------:R-:W-:Y:S01]  /*12940*/  VIADD R31, R24, UR8 ;  /* 0x00000008181f7c36 */ /* 0x000fe20008000000 */
[----:B---3--:R-:W-:Y:S01]  /*12950*/  PRMT R33, R25, 0x7632, R33 ;  /* 0x0000763219217816 */ /* 0x008fe20000000021 */
[----:B------:R-:W-:Y:S02]  /*12960*/  VIADD R24, R0, 0x11 ;  /* 0x0000001100187836 */ /* 0x000fe40000000000 */
[C---:B------:R-:W-:Y:S02]  /*12970*/  VIADD R25, R31.reuse, UR8 ;  /* 0x000000081f197c36 */ /* 0x040fe40008000000 */
[----:B------:R1:W-:Y:S01]  /*12980*/  @P2 STG.E.U16 desc[UR6][R28.64], R33 ;  /* 0x000000211c002986 */ /* 0x0003e2000c101506 */
[----:B------:R-:W-:Y:S01]  /*12990*/  ISETP.LT.AND P2, PT, R30, UR9, !P0 ;  /* 0x000000091e007c0c */ /* 0x000fe2000c741270 */
[----:B------:R-:W-:Y:S01]  /*129a0*/  VIADD R32, R0, 0x12 ;  /* 0x0000001200207836 */ /* 0x000fe20000000000 */
[----:B------:R-:W-:Y:S01]  /*129b0*/  LEA R30, P6, R31, R2, 0x1 ;  /* 0x000000021f1e7211 */ /* 0x000fe200078c08ff */
[----:B------:R3:W-:Y:S01]  /*129c0*/  @P1 STG.E.U16 desc[UR6][R34.64], R26 ;  /* 0x0000001a22001986 */ /* 0x0007e2000c101506 */
[----:B------:R-:W-:-:S02]  /*129d0*/  ISETP.LT.AND P1, PT, R24, UR9, !P0 ;  /* 0x0000000918007c0c */ /* 0x000fc4000c721270 */
[----:B------:R-:W-:Y:S02]  /*129e0*/  LEA.HI.X.SX32 R31, R31, R3, 0x1, P6 ;  /* 0x000000031f1f7211 */ /* 0x000fe400030f0eff */
[C---:B------:R-:W-:Y:S01]  /*129f0*/  LEA R24, P6, R25.reuse, R2, 0x1 ;  /* 0x0000000219187211 */ /* 0x040fe200078c08ff */
[----:B-1----:R-:W-:-:S03]  /*12a00*/  VIADD R29, R25, UR8 ;  /* 0x00000008191d7c36 */ /* 0x002fc60008000000 */
[-C--:B------:R-:W-:Y:S02]  /*12a10*/  LEA.HI.X.SX32 R25, R25, R3.reuse, 0x1, P6 ;  /* 0x0000000319197211 */ /* 0x080fe400030f0eff */
[----:B---3--:R-:W-:Y:S01]  /*12a20*/  PRMT R35, R26, 0x7632, R35 ;  /* 0x000076321a237816 */ /* 0x008fe20000000023 */
[C---:B------:R-:W-:Y:S01]  /*12a30*/  VIADD R26, R29.reuse, UR8 ;  /* 0x000000081d1a7c36 */ /* 0x040fe20008000000 */
[-C--:B------:R-:W-:Y:S02]  /*12a40*/  LEA R28, P6, R29, R2.reuse, 0x1 ;  /* 0x000000021d1c7211 */ /* 0x080fe400078c08ff */
[----:B------:R-:W-:Y:S01]  /*12a50*/  PRMT R34, R27, 0x7632, R34 ;  /* 0x000076321b227816 */ /* 0x000fe20000000022 */
[----:B------:R1:W-:Y:S01]  /*12a60*/  @P5 STG.E.U16 desc[UR6][R30.64], R35 ;  /* 0x000000231e005986 */ /* 0x0003e2000c101506 */
[----:B------:R-:W-:Y:S01]  /*12a70*/  ISETP.LT.AND P5, PT, R32, UR9, !P0 ;  /* 0x0000000920007c0c */ /* 0x000fe2000c7a1270 */
[----:B------:R-:W-:Y:S01]  /*12a80*/  VIADD R32, R0, 0x13 ;  /* 0x0000001300207836 */ /* 0x000fe20000000000 */
[----:B------:R-:W-:Y:S01]  /*12a90*/  LEA.HI.X.SX32 R29, R29, R3, 0x1, P6 ;  /* 0x000000031d1d7211 */ /* 0x000fe200030f0eff */
[----:B------:R3:W-:Y:S03]  /*12aa0*/  @P4 STG.E.U16 desc[UR6][R24.64], R27 ;  /* 0x0000001b18004986 */ /* 0x0007e6000c101506 */
[----:B------:R-:W-:Y:S01]  /*12ab0*/  ISETP.LT.AND P4, PT, R32, UR9, !P0 ;  /* 0x0000000920007c0c */ /* 0x000fe2000c781270 */
[----:B------:R0:W-:Y:S01]  /*12ac0*/  @P3 STG.E.U16 desc[UR6][R28.64], R34 ;  /* 0x000000221c003986 */ /* 0x0001e2000c101506 */
[----:B------:R-:W-:Y:S01]  /*12ad0*/  LEA R32, P6, R26, R2, 0x1 ;  /* 0x000000021a207211 */ /* 0x000fe200078c08ff */
[----:B-1----:R-:W-:-:S03]  /*12ae0*/  VIADD R30, R0, 0x14 ;  /* 0x00000014001e7836 */ /* 0x002fc60000000000 */
[CC--:B------:R-:W-:Y:S01]  /*12af0*/  LEA.HI.X.SX32 R33, R26.reuse, R3.reuse, 0x1, P6 ;  /* 0x000000031a217211 */ /* 0x0c0fe200030f0eff */
[----:B------:R-:W-:Y:S02]  /*12b00*/  VIADD R31, R26, UR8 ;  /* 0x000000081a1f7c36 */ /* 0x000fe40008000000 */
[----:B---3--:R-:W-:Y:S01]  /*12b10*/  VIADD R24, R0, 0x15 ;  /* 0x0000001500187836 */ /* 0x008fe20000000000 */
[----:B------:R-:W-:Y:S01]  /*12b20*/  ISETP.LT.AND P3, PT, R30, UR9, !P0 ;  /* 0x000000091e007c0c */ /* 0x000fe2000c761270 */
[C---:B------:R-:W-:Y:S01]  /*12b30*/  VIADD R25, R31.reuse, UR8 ;  /* 0x000000081f197c36 */ /* 0x040fe20008000000 */
[CC--:B------:R-:W-:Y:S01]  /*12b40*/  LEA R30, P6, R31.reuse, R2.reuse, 0x1 ;  /* 0x000000021f1e7211 */ /* 0x0c0fe200078c08ff */
[----:B------:R1:W-:Y:S01]  /*12b50*/  @P2 STG.E.U16 desc[UR6][R32.64], R20 ;  /* 0x0000001420002986 */ /* 0x0003e2000c101506 */
[----:B0-----:R-:W-:Y:S01]  /*12b60*/  PRMT R29, R20, 0x7632, R29 ;  /* 0x00007632141d7816 */ /* 0x001fe2000000001d */
[----:B------:R-:W-:Y:S01]  /*12b70*/  VIADD R26, R0, 0x16 ;  /* 0x00000016001a7836 */ /* 0x000fe20000000000 */
[----:B------:R-:W-:Y:S01]  /*12b80*/  LEA.HI.X.SX32 R31, R31, R3, 0x1, P6 ;  /* 0x000000031f1f7211 */ /* 0x000fe200030f0eff */
[C---:B------:R-:W-:Y:S01]  /*12b90*/  VIADD R27, R25.reuse, UR8 ;  /* 0x00000008191b7c36 */ /* 0x040fe20008000000 */
[----:B------:R-:W-:Y:S01]  /*12ba0*/  ISETP.LT.AND P2, PT, R24, UR9, !P0 ;  /* 0x0000000918007c0c */ /* 0x000fe2000c741270 */
[----:B------:R-:W-:Y:S01]  /*12bb0*/  VIADD R28, R0, 0x17 ;  /* 0x00000017001c7836 */ /* 0x000fe20000000000 */
[----:B------:R-:W-:Y:S01]  /*12bc0*/  LEA R24, P6, R25, R2, 0x1 ;  /* 0x0000000219187211 */ /* 0x000fe200078c08ff */
[----:B------:R0:W-:Y:S01]  /*12bd0*/  @P1 STG.E.U16 desc[UR6][R30.64], R29 ;  /* 0x0000001d1e001986 */ /* 0x0001e2000c101506 */
[----:B------:R-:W-:-:S02]  /*12be0*/  ISETP.LT.AND P1, PT, R26, UR9, !P0 ;  /* 0x000000091a007c0c */ /* 0x000fc4000c721270 */
[----:B------:R-:W-:Y:S01]  /*12bf0*/  LEA.HI.X.SX32 R25, R25, R3, 0x1, P6 ;  /* 0x0000000319197211 */ /* 0x000fe200030f0eff */
[C---:B-1----:R-:W-:Y:S01]  /*12c00*/  VIADD R20, R27.reuse, UR8 ;  /* 0x000000081b147c36 */ /* 0x042fe20008000000 */
[----:B------:R-:W-:-:S03]  /*12c10*/  LEA R26, P6, R27, R2, 0x1 ;  /* 0x000000021b1a7211 */ /* 0x000fc600078c08ff */
[----:B------:R1:W-:Y:S01]  /*12c20*/  @P5 STG.E.U16 desc[UR6][R24.64], R21 ;  /* 0x0000001518005986 */ /* 0x0003e2000c101506 */
[----:B------:R-:W-:Y:S02]  /*12c30*/  ISETP.LT.AND P5, PT, R28, UR9, !P0 ;  /* 0x000000091c007c0c */ /* 0x000fe4000c7a1270 */
[----:B------:R-:W-:Y:S01]  /*12c40*/  LEA.HI.X.SX32 R27, R27, R3, 0x1, P6 ;  /* 0x000000031b1b7211 */ /* 0x000fe200030f0eff */
[----:B0-----:R-:W-:Y:S01]  /*12c50*/  VIADD R30, R0, 0x18 ;  /* 0x00000018001e7836 */ /* 0x001fe20000000000 */
[C---:B------:R-:W-:Y:S01]  /*12c60*/  LEA R28, P6, R20.reuse, R2, 0x1 ;  /* 0x00000002141c7211 */ /* 0x040fe200078c08ff */
[----:B------:R-:W-:-:S03]  /*12c70*/  VIADD R31, R20, UR8 ;  /* 0x00000008141f7c36 */ /* 0x000fc60008000000 */
[----:B------:R-:W-:Y:S01]  /*12c80*/  LEA.HI.X.SX32 R29, R20, R3, 0x1, P6 ;  /* 0x00000003141d7211 */ /* 0x000fe200030f0eff */
[C---:B------:R-:W-:Y:S01]  /*12c90*/  VIADD R20, R0.reuse, 0x19 ;  /* 0x0000001900147836 */ /* 0x040fe20000000000 */
[----:B-1----:R-:W-:Y:S01]  /*12ca0*/  PRMT R25, R21, 0x7632, R25 ;  /* 0x0000763215197816 */ /* 0x002fe20000000019 */
[C---:B------:R-:W-:Y:S02]  /*12cb0*/  VIADD R21, R31.reuse, UR8 ;  /* 0x000000081f157c36 */ /* 0x040fe40008000000 */
[----:B------:R-:W-:Y:S02]  /*12cc0*/  VIADD R24, R0, 0x1a ;  /* 0x0000001a00187836 */ /* 0x000fe40000000000 */
[----:B------:R0:W-:Y:S01]  /*12cd0*/  @P4 STG.E.U16 desc[UR6][R26.64], R25 ;  /* 0x000000191a004986 */ /* 0x0001e2000c101506 */
[----:B------:R-:W-:Y:S02]  /*12ce0*/  ISETP.LT.AND P4, PT, R30, UR9, !P0 ;  /* 0x000000091e007c0c */ /* 0x000fe4000c781270 */
[----:B------:R-:W-:Y:S01]  /*12cf0*/  LEA R30, P6, R31, R2, 0x1 ;  /* 0x000000021f1e7211 */ /* 0x000fe200078c08ff */
[----:B------:R1:W-:Y:S01]  /*12d00*/  @P3 STG.E.U16 desc[UR6][R28.64], R22 ;  /* 0x000000161c003986 */ /* 0x0003e2000c101506 */
[----:B------:R-:W-:-:S02]  /*12d10*/  ISETP.LT.AND P3, PT, R20, UR9, !P0 ;  /* 0x0000000914007c0c */ /* 0x000fc4000c761270 */
[-C--:B------:R-:W-:Y:S02]  /*12d20*/  LEA.HI.X.SX32 R31, R31, R3.reuse, 0x1, P6 ;  /* 0x000000031f1f7211 */ /* 0x080fe400030f0eff */
[CC--:B------:R-:W-:Y:S02]  /*12d30*/  LEA R20, P6, R21.reuse, R2.reuse, 0x1 ;  /* 0x0000000215147211 */ /* 0x0c0fe400078c08ff */
[----:B0-----:R-:W-:Y:S01]  /*12d40*/  PRMT R27, R22, 0x7632, R27 ;  /* 0x00007632161b7816 */ /* 0x001fe2000000001b */
[C---:B------:R-:W-:Y:S01]  /*12d50*/  VIADD R25, R21.reuse, UR8 ;  /* 0x0000000815197c36 */ /* 0x040fe20008000000 */
[-C--:B------:R-:W-:Y:S01]  /*12d60*/  LEA.HI.X.SX32 R21, R21, R3.reuse, 0x1, P6 ;  /* 0x0000000315157211 */ /* 0x080fe200030f0eff */
[----:B------:R-:W-:Y:S02]  /*12d70*/  VIADD R26, R0, 0x1b ;  /* 0x0000001b001a7836 */ /* 0x000fe40000000000 */
[----:B------:R0:W-:Y:S01]  /*12d80*/  @P2 STG.E.U16 desc[UR6][R30.64], R27 ;  /* 0x0000001b1e002986 */ /* 0x0001e2000c101506 */
[----:B------:R-:W-:Y:S01]  /*12d90*/  ISETP.LT.AND P2, PT, R24, UR9, !P0 ;  /* 0x0000000918007c0c */ /* 0x000fe2000c741270 */
[C---:B-1----:R-:W-:Y:S01]  /*12da0*/  VIADD R22, R25.reuse, UR8 ;  /* 0x0000000819167c36 */ /* 0x042fe20008000000 */
[CC--:B------:R-:W-:Y:S01]  /*12db0*/  LEA R24, P6, R25.reuse, R2.reuse, 0x1 ;  /* 0x0000000219187211 */ /* 0x0c0fe200078c08ff */
[----:B------:R1:W-:Y:S01]  /*12dc0*/  @P1 STG.E.U16 desc[UR6][R20.64], R23 ;  /* 0x0000001714001986 */ /* 0x0003e2000c101506 */
[----:B------:R-:W-:Y:S01]  /*12dd0*/  ISETP.LT.AND P1, PT, R26, UR9, !P0 ;  /* 0x000000091a007c0c */ /* 0x000fe2000c721270 */
[----:B------:R-:W-:Y:S01]  /*12de0*/  VIADD R28, R0, 0x1c ;  /* 0x0000001c001c7836 */ /* 0x000fe20000000000 */
[----:B------:R-:W-:Y:S01]  /*12df0*/  LEA.HI.X.SX32 R25, R25, R3, 0x1, P6 ;  /* 0x0000000319197211 */ /* 0x000fe200030f0eff */
[C---:B------:R-:W-:Y:S01]  /*12e00*/  VIADD R29, R22.reuse, UR8 ;  /* 0x00000008161d7c36 */ /* 0x040fe20008000000 */
[----:B------:R-:W-:-:S02]  /*12e10*/  LEA R26, P6, R22, R2, 0x1 ;  /* 0x00000002161a7211 */ /* 0x000fc400078c08ff */
[----:B0-----:R-:W-:Y:S02]  /*12e20*/  PRMT R30, R23, 0x7632, R30 ;  /* 0x00007632171e7816 */ /* 0x001fe4000000001e */
[-C--:B------:R-:W-:Y:S01]  /*12e30*/  LEA.HI.X.SX32 R27, R22, R3.reuse, 0x1, P6 ;  /* 0x00000003161b7211 */ /* 0x080fe200030f0eff */
[----:B------:R-:W-:Y:S02]  /*12e40*/  VIADD R22, R0, 0x1e ;  /* 0x0000001e00167836 */ /* 0x000fe40000000000 */
[----:B------:R0:W-:Y:S01]  /*12e50*/  @P5 STG.E.U16 desc[UR6][R24.64], R30 ;  /* 0x0000001e18005986 */ /* 0x0001e2000c101506 */
[----:B------:R-:W-:Y:S01]  /*12e60*/  ISETP.LT.AND P5, PT, R28, UR9, !P0 ;  /* 0x000000091c007c0c */ /* 0x000fe2000c7a1270 */
[----:B-1----:R-:W-:Y:S01]  /*12e70*/  VIADD R20, R0, 0x1d ;  /* 0x0000001d00147836 */ /* 0x002fe20000000000 */
[C---:B------:R-:W-:Y:S01]  /*12e80*/  LEA R28, P6, R29.reuse, R2, 0x1 ;  /* 0x000000021d1c7211 */ /* 0x040fe200078c08ff */
[C---:B------:R-:W-:Y:S01]  /*12e90*/  VIADD R21, R29.reuse, UR8 ;  /* 0x000000081d157c36 */ /* 0x040fe20008000000 */
[----:B------:R1:W-:Y:S02]  /*12ea0*/  @P4 STG.E.U16 desc[UR6][R26.64], R16 ;  /* 0x000000101a004986 */ /* 0x0003e4000c101506 */
[----:B------:R-:W-:Y:S01]  /*12eb0*/  LEA.HI.X.SX32 R29, R29, R3, 0x1, P6 ;  /* 0x000000031d1d7211 */ /* 0x000fe200030f0eff */
[----:B------:R-:W-:Y:S01]  /*12ec0*/  VIADD R23, R21, UR8 ;  /* 0x0000000815177c36 */ /* 0x000fe20008000000 */
[----:B------:R-:W-:-:S02]  /*12ed0*/  ISETP.LT.AND P4, PT, R20, UR9, !P0 ;  /* 0x0000000914007c0c */ /* 0x000fc4000c781270 */
[CC--:B------:R-:W-:Y:S01]  /*12ee0*/  LEA R20, P6, R21.reuse, R2.reuse, 0x1 ;  /* 0x0000000215147211 */ /* 0x0c0fe200078c08ff */
[----:B0-----:R-:W-:Y:S01]  /*12ef0*/  VIADD R24, R0, 0x1f ;  /* 0x0000001f00187836 */ /* 0x001fe20000000000 */
[----:B------:R-:W-:Y:S02]  /*12f00*/  PRMT R25, R16, 0x7632, R25 ;  /* 0x0000763210197816 */ /* 0x000fe40000000019 */
[-C--:B------:R-:W-:Y:S01]  /*12f10*/  LEA.HI.X.SX32 R21, R21, R3.reuse, 0x1, P6 ;  /* 0x0000000315157211 */ /* 0x080fe200030f0eff */
[C---:B-1----:R-:W-:Y:S02]  /*12f20*/  VIADD R16, R23.reuse, UR8 ;  /* 0x0000000817107c36 */ /* 0x042fe40008000000 */
[----:B------:R0:W-:Y:S01]  /*12f30*/  @P3 STG.E.U16 desc[UR6][R28.64], R25 ;  /* 0x000000191c003986 */ /* 0x0001e2000c101506 */
[----:B------:R-:W-:Y:S01]  /*12f40*/  ISETP.LT.AND P3, PT, R22, UR9, !P0 ;  /* 0x0000000916007c0c */ /* 0x000fe2000c761270 */
[----:B------:R-:W-:Y:S01]  /*12f50*/  VIADD R26, R0, 0x20 ;  /* 0x00000020001a7836 */ /* 0x000fe20000000000 */
[C---:B------:R-:W-:Y:S01]  /*12f60*/  LEA R22, P6, R23.reuse, R2, 0x1 ;  /* 0x0000000217167211 */ /* 0x040fe200078c08ff */
[----:B------:R1:W-:Y:S01]  /*12f70*/  @P2 STG.E.U16 desc[UR6][R20.64], R17 ;  /* 0x0000001114002986 */ /* 0x0003e2000c101506 */
[----:B------:R-:W-:Y:S01]  /*12f80*/  ISETP.LT.AND P2, PT, R24, UR9, !P0 ;  /* 0x0000000918007c0c */ /* 0x000fe2000c741270 */
[----:B------:R-:W-:Y:S01]  /*12f90*/  VIADD R27, R16, UR8 ;  /* 0x00000008101b7c36 */ /* 0x000fe20008000000 */
[----:B------:R-:W-:-:S02]  /*12fa0*/  LEA.HI.X.SX32 R23, R23, R3, 0x1, P6 ;  /* 0x0000000317177211 */ /* 0x000fc400030f0eff */
[----:B------:R-:W-:-:S04]  /*12fb0*/  LEA R24, P6, R16, R2, 0x1 ;  /* 0x0000000210187211 */ /* 0x000fc800078c08ff */
[----:B0-----:R-:W-:Y:S01]  /*12fc0*/  LEA.HI.X.SX32 R25, R16, R3, 0x1, P6 ;  /* 0x0000000310197211 */ /* 0x001fe200030f0eff */
        /* <DEDUP_REMOVED lines=33> */
[----:B--2---:R1:W-:Y:S02]  /*131e0*/  @P1 STG.E.U16 desc[UR6][R22.64], R12 ;  /* 0x0000000c16001986 */ /* 0x0043e4000c101506 */
        /* <DEDUP_REMOVED lines=51> */
[----:B----4-:R1:W-:Y:S02]  /*13520*/  @P3 STG.E.U16 desc[UR6][R18.64], R8 ;  /* 0x0000000812003986 */ /* 0x0103e4000c101506 */
        /* <DEDUP_REMOVED lines=44> */
[----:B------:R-:W-:Y:S01]  /*137f0*/  LEA.HI.X.SX32 R15, R10, R3, 0x1, P6 ;  /* 0x000000030a0f7211 */ /* 0x000fe200030f0eff */
[C---:B------:R-:W-:Y:S02]  /*13800*/  VIADD R10, R17.reuse, UR8 ;  /* 0x00000008110a7c36 */ /* 0x040fe40008000000 */
[----:B------:R-:W-:Y:S01]  /*13810*/  @P1 STG.E.U16 desc[UR6][R12.64], R18 ;  /* 0x000000120c001986 */ /* 0x000fe2000c101506 */
[----:B------:R-:W-:Y:S01]  /*13820*/  ISETP.LT.AND P1, PT, R16, UR9, !P0 ;  /* 0x0000000910007c0c */ /* 0x000fe2000c721270 */
[C---:B-1----:R-:W-:Y:S01]  /*13830*/  VIADD R9, R0.reuse, 0x35 ;  /* 0x0000003500097836 */ /* 0x042fe20000000000 */
[----:B------:R-:W-:Y:S01]  /*13840*/  LEA R16, P6, R17, R2, 0x1 ;  /* 0x0000000211107211 */ /* 0x000fe200078c08ff */
[----:B------:R0:W-:Y:S01]  /*13850*/  @P5 STG.E.U16 desc[UR6][R14.64], R4 ;  /* 0x000000040e005986 */ /* 0x0001e2000c101506 */
[----:B------:R-:W-:-:S02]  /*13860*/  VIADD R11, R0, 0x36 ;  /* 0x00000036000b7836 */ /* 0x000fc40000000000 */
[-C--:B------:R-:W-:Y:S02]  /*13870*/  LEA.HI.X.SX32 R17, R17, R3.reuse, 0x1, P6 ;  /* 0x0000000311117211 */ /* 0x080fe400030f0eff */
[C---:B------:R-:W-:Y:S02]  /*13880*/  LEA R8, P6, R10.reuse, R2, 0x1 ;  /* 0x000000020a087211 */ /* 0x040fe400078c08ff */
[----:B------:R-:W-:Y:S02]  /*13890*/  ISETP.LT.AND P5, PT, R9, UR9, !P0 ;  /* 0x0000000909007c0c */ /* 0x000fe4000c7a1270 */
[----:B------:R-:W-:Y:S02]  /*138a0*/  LEA.HI.X.SX32 R9, R10, R3, 0x1, P6 ;  /* 0x000000030a097211 */ /* 0x000fe400030f0eff */
[----:B0-----:R-:W-:Y:S01]  /*138b0*/  PRMT R15, R4, 0x7632, R15 ;  /* 0x00007632040f7816 */ /* 0x001fe2000000000f */
[----:B------:R-:W-:-:S04]  /*138c0*/  VIADD R4, R10, UR8 ;  /* 0x000000080a047c36 */ /* 0x000fc80008000000 */
[----:B------:R0:W-:Y:S01]  /*138d0*/  @P4 STG.E.U16 desc[UR6][R16.64], R15 ;  /* 0x0000000f10004986 */ /* 0x0001e2000c101506 */
[----:B------:R-:W-:Y:S01]  /*138e0*/  ISETP.LT.AND P4, PT, R11, UR9, !P0 ;  /* 0x000000090b007c0c */ /* 0x000fe2000c781270 */
[----:B------:R-:W-:Y:S01]  /*138f0*/  VIADD R11, R0, 0x37 ;  /* 0x00000037000b7836 */ /* 0x000fe20000000000 */
[CC--:B------:R-:W-:Y:S01]  /*13900*/  LEA R10, P6, R4.reuse, R2.reuse, 0x1 ;  /* 0x00000002040a7211 */ /* 0x0c0fe200078c08ff */
[C---:B------:R-:W-:Y:S01]  /*13910*/  VIADD R13, R4.reuse, UR8 ;  /* 0x00000008040d7c36 */ /* 0x040fe20008000000 */
[----:B------:R1:W-:Y:S02]  /*13920*/  @P3 STG.E.U16 desc[UR6][R8.64], R5 ;  /* 0x0000000508003986 */ /* 0x0003e4000c101506 */
[----:B------:R-:W-:Y:S01]  /*13930*/  ISETP.LT.AND P3, PT, R11, UR9, !P0 ;  /* 0x000000090b007c0c */ /* 0x000fe2000c761270 */
[C---:B------:R-:W-:Y:S01]  /*13940*/  VIADD R14, R13.reuse, UR8 ;  /* 0x000000080d0e7c36 */ /* 0x040fe20008000000 */
[----:B------:R-:W-:Y:S01]  /*13950*/  LEA.HI.X.SX32 R11, R4, R3, 0x1, P6 ;  /* 0x00000003040b7211 */ /* 0x000fe200030f0eff */
[----:B------:R-:W-:Y:S01]  /*13960*/  VIADD R4, R0, 0x38 ;  /* 0x0000003800047836 */ /* 0x000fe20000000000 */
[----:B------:R-:W-:-:S02]  /*13970*/  LEA R12, P6, R13, R2, 0x1 ;  /* 0x000000020d0c7211 */ /* 0x000fc400078c08ff */
[----:B0-----:R-:W-:Y:S02]  /*13980*/  PRMT R17, R5, 0x7632, R17 ;  /* 0x0000763205117816 */ /* 0x001fe40000000011 */
[----:B------:R-:W-:Y:S01]  /*13990*/  LEA.HI.X.SX32 R13, R13, R3, 0x1, P6 ;  /* 0x000000030d0d7211 */ /* 0x000fe200030f0eff */
[----:B-1----:R-:W-:Y:S02]  /*139a0*/  VIADD R5, R0, 0x39 ;  /* 0x0000003900057836 */ /* 0x002fe40000000000 */
[----:B------:R0:W-:Y:S01]  /*139b0*/  @P2 STG.E.U16 desc[UR6][R10.64], R17 ;  /* 0x000000110a002986 */ /* 0x0001e2000c101506 */
[----:B------:R-:W-:Y:S01]  /*139c0*/  ISETP.LT.AND P2, PT, R4, UR9, !P0 ;  /* 0x0000000904007c0c */ /* 0x000fe2000c741270 */
[C---:B------:R-:W-:Y:S01]  /*139d0*/  VIADD R9, R14.reuse, UR8 ;  /* 0x000000080e097c36 */ /* 0x040fe20008000000 */
[----:B------:R-:W-:Y:S01]  /*139e0*/  LEA R4, P6, R14, R2, 0x1 ;  /* 0x000000020e047211 */ /* 0x000fe200078c08ff */
[----:B------:R1:W-:Y:S01]  /*139f0*/  @P1 STG.E.U16 desc[UR6][R12.64], R6 ;  /* 0x000000060c001986 */ /* 0x0003e2000c101506 */
[----:B------:R-:W-:-:S02]  /*13a00*/  ISETP.LT.AND P1, PT, R5, UR9, !P0 ;  /* 0x0000000905007c0c */ /* 0x000fc4000c721270 */
[-C--:B------:R-:W-:Y:S01]  /*13a10*/  LEA.HI.X.SX32 R5, R14, R3.reuse, 0x1, P6 ;  /* 0x000000030e057211 */ /* 0x080fe200030f0eff */
[C---:B------:R-:W-:Y:S01]  /*13a20*/  VIADD R14, R0.reuse, 0x3a ;  /* 0x0000003a000e7836 */ /* 0x040fe20000000000 */
[-C--:B------:R-:W-:Y:S02]  /*13a30*/  LEA R8, P6, R9, R2.reuse, 0x1 ;  /* 0x0000000209087211 */ /* 0x080fe400078c08ff */
[----:B------:R-:W-:Y:S01]  /*13a40*/  PRMT R15, R7, 0x7632, R15 ;  /* 0x00007632070f7816 */ /* 0x000fe2000000000f */
[C---:B0-----:R-:W-:Y:S01]  /*13a50*/  VIADD R11, R9.reuse, UR8 ;  /* 0x00000008090b7c36 */ /* 0x041fe20008000000 */
[----:B------:R-:W-:Y:S01]  /*13a60*/  LEA.HI.X.SX32 R9, R9, R3, 0x1, P6 ;  /* 0x0000000309097211 */ /* 0x000fe200030f0eff */
[----:B------:R-:W-:Y:S01]  /*13a70*/  VIADD R17, R0, 0x3e ;  /* 0x0000003e00117836 */ /* 0x000fe20000000000 */
[----:B-1----:R-:W-:Y:S01]  /*13a80*/  PRMT R13, R6, 0x7632, R13 ;  /* 0x00007632060d7816 */ /* 0x002fe2000000000d */
[C---:B------:R-:W-:Y:S01]  /*13a90*/  VIADD R6, R11.reuse, UR8 ;  /* 0x000000080b067c36 */ /* 0x040fe20008000000 */
[----:B------:R-:W-:Y:S01]  /*13aa0*/  LEA R10, P6, R11, R2, 0x1 ;  /* 0x000000020b0a7211 */ /* 0x000fe200078c08ff */
[----:B------:R-:W-:-:S02]  /*13ab0*/  VIADD R12, R0, 0x3b ;  /* 0x0000003b000c7836 */ /* 0x000fc40000000000 */
[----:B------:R0:W-:Y:S01]  /*13ac0*/  @P5 STG.E.U16 desc[UR6][R4.64], R13 ;  /* 0x0000000d04005986 */ /* 0x0001e2000c101506 */
[-C--:B------:R-:W-:Y:S02]  /*13ad0*/  LEA.HI.X.SX32 R11, R11, R3.reuse, 0x1, P6 ;  /* 0x000000030b0b7211 */ /* 0x080fe400030f0eff */
[----:B------:R-:W-:Y:S01]  /*13ae0*/  ISETP.LT.AND P5, PT, R14, UR9, !P0 ;  /* 0x000000090e007c0c */ /* 0x000fe2000c7a1270 */
[----:B------:R1:W-:Y:S01]  /*13af0*/  @P4 STG.E.U16 desc[UR6][R8.64], R7 ;  /* 0x0000000708004986 */ /* 0x0003e2000c101506 */
[----:B------:R-:W-:Y:S01]  /*13b00*/  ISETP.LT.AND P4, PT, R12, UR9, !P0 ;  /* 0x000000090c007c0c */ /* 0x000fe2000c781270 */
[----:B------:R-:W-:Y:S01]  /*13b10*/  VIADD R14, R0, 0x3c ;  /* 0x0000003c000e7836 */ /* 0x000fe20000000000 */
[----:B------:R-:W-:Y:S01]  /*13b20*/  LEA R12, P6, R6, R2, 0x1 ;  /* 0x00000002060c7211 */ /* 0x000fe200078c08ff */
[----:B------:R2:W-:Y:S03]  /*13b30*/  @P3 STG.E.U16 desc[UR6][R10.64], R15 ;  /* 0x0000000f0a003986 */ /* 0x0005e6000c101506 */
[----:B------:R-:W-:Y:S01]  /*13b40*/  ISETP.LT.AND P3, PT, R14, UR9, !P0 ;  /* 0x000000090e007c0c */ /* 0x000fe2000c761270 */
[C---:B0-----:R-:W-:Y:S01]  /*13b50*/  VIADD R5, R6.reuse, UR8 ;  /* 0x0000000806057c36 */ /* 0x041fe20008000000 */
[----:B------:R-:W-:Y:S01]  /*13b60*/  LEA.HI.X.SX32 R13, R6, R3, 0x1, P6 ;  /* 0x00000003060d7211 */ /* 0x000fe200030f0eff */
[----:B------:R-:W-:-:S02]  /*13b70*/  VIADD R6, R0, 0x3d ;  /* 0x0000003d00067836 */ /* 0x000fc40000000000 */
[C---:B-1----:R-:W-:Y:S01]  /*13b80*/  VIADD R7, R5.reuse, UR8 ;  /* 0x0000000805077c36 */ /* 0x042fe20008000000 */
[-C--:B------:R-:W-:Y:S01]  /*13b90*/  LEA R4, P6, R5, R2.reuse, 0x1 ;  /* 0x0000000205047211 */ /* 0x080fe200078c08ff */
[----:B------:R0:W-:Y:S01]  /*13ba0*/  @P2 STG.E.U16 desc[UR6][R12.64], R56 ;  /* 0x000000380c002986 */ /* 0x0001e2000c101506 */
[----:B------:R-:W-:Y:S01]  /*13bb0*/  ISETP.LT.AND P2, PT, R6, UR9, !P0 ;  /* 0x0000000906007c0c */ /* 0x000fe2000c741270 */
[----:B------:R-:W-:Y:S01]  /*13bc0*/  VIADD R9, R7, UR8 ;  /* 0x0000000807097c36 */ /* 0x000fe20008000000 */
[----:B------:R-:W-:Y:S01]  /*13bd0*/  LEA.HI.X.SX32 R5, R5, R3, 0x1, P6 ;  /* 0x0000000305057211 */ /* 0x000fe200030f0eff */
[----:B------:R-:W-:Y:S01]  /*13be0*/  VIADD R0, R0, 0x3f ;  /* 0x0000003f00007836 */ /* 0x000fe20000000000 */
[----:B------:R-:W-:Y:S01]  /*13bf0*/  LEA R6, P6, R7, R2, 0x1 ;  /* 0x0000000207067211 */ /* 0x000fe200078c08ff */
[----:B--2---:R-:W-:-:S03]  /*13c00*/  VIADD R11, R9, UR8 ;  /* 0x00000008090b7c36 */ /* 0x004fc60008000000 */
[-C--:B------:R-:W-:Y:S01]  /*13c10*/  LEA.HI.X.SX32 R7, R7, R3.reuse, 0x1, P6 ;  /* 0x0000000307077211 */ /* 0x080fe200030f0eff */
[C---:B------:R-:W-:Y:S01]  /*13c20*/  VIADD R14, R11.reuse, UR8 ;  /* 0x000000080b0e7c36 */ /* 0x040fe20008000000 */
[CC--:B------:R-:W-:Y:S02]  /*13c30*/  LEA R10, P6, R11.reuse, R2.reuse, 0x1 ;  /* 0x000000020b0a7211 */ /* 0x0c0fe400078c08ff */
[----:B0-----:R-:W-:Y:S01]  /*13c40*/  PRMT R13, R56, 0x7632, R13 ;  /* 0x00007632380d7816 */ /* 0x001fe2000000000d */
[C---:B------:R-:W-:Y:S01]  /*13c50*/  VIADD R15, R14.reuse, UR8 ;  /* 0x000000080e0f7c36 */ /* 0x040fe20008000000 */
[----:B------:R-:W-:Y:S02]  /*13c60*/  LEA.HI.X.SX32 R11, R11, R3, 0x1, P6 ;  /* 0x000000030b0b7211 */ /* 0x000fe400030f0eff */
[-C--:B------:R-:W-:Y:S01]  /*13c70*/  LEA R12, P6, R14, R2.reuse, 0x1 ;  /* 0x000000020e0c7211 */ /* 0x080fe200078c08ff */
[----:B------:R0:W-:Y:S01]  /*13c80*/  @P1 STG.E.U16 desc[UR6][R4.64], R13 ;  /* 0x0000000d04001986 */ /* 0x0001e2000c101506 */
[----:B------:R-:W-:Y:S01]  /*13c90*/  LEA R8, P1, R9, R2, 0x1 ;  /* 0x0000000209087211 */ /* 0x000fe200078208ff */
[----:B------:R-:W-:-:S02]  /*13ca0*/  VIADD R16, R15, UR8 ;  /* 0x000000080f107c36 */ /* 0x000fc40008000000 */
[----:B------:R1:W-:Y:S01]  /*13cb0*/  @P5 STG.E.U16 desc[UR6][R6.64], R57 ;  /* 0x0000003906005986 */ /* 0x0003e2000c101506 */
[-C--:B------:R-:W-:Y:S02]  /*13cc0*/  LEA.HI.X.SX32 R9, R9, R3.reuse, 0x1, P1 ;  /* 0x0000000309097211 */ /* 0x080fe400008f0eff */
[C---:B0-----:R-:W-:Y:S02]  /*13cd0*/  LEA R4, P1, R15.reuse, R2, 0x1 ;  /* 0x000000020f047211 */ /* 0x041fe400078208ff */
[-C--:B------:R-:W-:Y:S02]  /*13ce0*/  LEA.HI.X.SX32 R13, R14, R3.reuse, 0x1, P6 ;  /* 0x000000030e0d7211 */ /* 0x080fe400030f0eff */
[----:B------:R-:W-:Y:S02]  /*13cf0*/  LEA.HI.X.SX32 R5, R15, R3, 0x1, P1 ;  /* 0x000000030f057211 */ /* 0x000fe400008f0eff */
[----:B------:R-:W-:Y:S02]  /*13d00*/  ISETP.LT.AND P1, PT, R17, UR9, !P0 ;  /* 0x0000000911007c0c */ /* 0x000fe4000c721270 */
[----:B------:R-:W-:-:S02]  /*13d10*/  ISETP.LT.AND P0, PT, R0, UR9, !P0 ;  /* 0x0000000900007c0c */ /* 0x000fc4000c701270 */
[----:B------:R-:W-:Y:S02]  /*13d20*/  PRMT R0, R57, 0x7632, R0 ;  /* 0x0000763239007816 */ /* 0x000fe40000000000 */
[----:B-1----:R-:W-:Y:S02]  /*13d30*/  PRMT R7, R58, 0x7632, R7 ;  /* 0x000076323a077816 */ /* 0x002fe40000000007 */
[C---:B------:R-:W-:Y:S01]  /*13d40*/  LEA R2, P6, R16.reuse, R2, 0x1 ;  /* 0x0000000210027211 */ /* 0x040fe200078c08ff */
[----:B------:R0:W-:Y:S03]  /*13d50*/  @P4 STG.E.U16 desc[UR6][R8.64], R0 ;  /* 0x0000000008004986 */ /* 0x0001e6000c101506 */
[----:B------:R-:W-:Y:S01]  /*13d60*/  LEA.HI.X.SX32 R3, R16, R3, 0x1, P6 ;  /* 0x0000000310037211 */ /* 0x000fe200030f0eff */
[----:B------:R0:W-:Y:S04]  /*13d70*/  @P3 STG.E.U16 desc[UR6][R10.64], R58 ;  /* 0x0000003a0a003986 */ /* 0x0001e8000c101506 */
[----:B------:R0:W-:Y:S04]  /*13d80*/  @P2 STG.E.U16 desc[UR6][R12.64], R7 ;  /* 0x000000070c002986 */ /* 0x0001e8000c101506 */
[----:B------:R0:W-:Y:S01]  /*13d90*/  @P1 STG.E.U16 desc[UR6][R4.64], R59 ;  /* 0x0000003b04001986 */ /* 0x0001e2000c101506 */
[----:B------:R-:W-:Y:S05]  /*13da0*/  @!P0 EXIT ;  /* 0x000000000000894d */ /* 0x000fea0003800000 */
[----:B0-----:R-:W-:-:S05]  /*13db0*/  PRMT R59, R59, 0x7632, R59 ;  /* 0x000076323b3b7816 */ /* 0x001fca000000003b */
[----:B------:R-:W-:Y:S01]  /*13dc0*/  STG.E.U16 desc[UR6][R2.64], R59 ;  /* 0x0000003b02007986 */ /* 0x000fe2000c101506 */
[----:B------:R-:W-:Y:S05]  /*13dd0*/  EXIT ;  /* 0x000000000000794d */ /* 0x000fea0003800000 */
.L_x_2:
[----:B------:R-:W-:-:S00]  /*13de0*/  BRA `(.L_x_2) ;  /* 0xfffffffc00fc7947 */ /* 0x000fc0000383ffff */
[----:B------:R-:W-:-:S00]  /*13df0*/  NOP ;  /* 0x0000000000007918 */ /* 0x000fc00000000000 */
        /* <DEDUP_REMOVED lines=8> */
.L_x_3:


//--------------------- .nv.shared.matmul_kernel  --------------------------
	.section	.nv.shared.matmul_kernel,"aw",@nobits
	.sectionflags	@""
	.align	16
	.zero		1024


//--------------------- .nv.shared.reserved.0     --------------------------
	.section	.nv.shared.reserved.0,"aw",@nobits
	.weak		__nv_reservedSMEM_offset_0_alias
	.size		__nv_reservedSMEM_offset_0_alias, 0, 0
	.other		__nv_reservedSMEM_offset_0_alias,@"STO_CUDA_RESERVED_SHARED STV_DEFAULT"
__nv_reservedSMEM_offset_0_alias:
	.zero		0


//--------------------- .nv.constant0.matmul_kernel --------------------------
	.section	.nv.constant0.matmul_kernel,"a",@progbits
	.sectionflags	@""
	.align	4
.nv.constant0.matmul_kernel:
	.zero		608


//--------------------- SYMBOLS --------------------------

	.type		.nv.reservedSmem.offset0,@object
	.size		.nv.reservedSmem.offset0,0x4
